def matmul_kernel(
    a_ptr,
    b_ptr,
    c_ptr,
    M,
    N,
    K,
    stride_am,
    stride_ak,
    stride_bk,
    stride_bn,
    stride_cm,
    stride_cn,
    BLOCK_M: tl.constexpr,
    BLOCK_N: tl.constexpr,
    BLOCK_K: tl.constexpr,
    GROUP_M: tl.constexpr,
):
    pid = tl.program_id(axis=0)
    num_pid_m = tl.cdiv(M, BLOCK_M)
    num_pid_n = tl.cdiv(N, BLOCK_N)
    num_pid_in_group = GROUP_M * num_pid_n
    group_id = pid // num_pid_in_group
    first_pid_m = group_id * GROUP_M
    group_size_m = min(num_pid_m - first_pid_m, GROUP_M)
    pid_m = first_pid_m + ((pid % num_pid_in_group) % group_size_m)
    pid_n = (pid % num_pid_in_group) // group_size_m

    offs_am = (pid_m * BLOCK_M + tl.arange(0, BLOCK_M)) % M
    offs_bn = (pid_n * BLOCK_N + tl.arange(0, BLOCK_N)) % N
    offs_k = tl.arange(0, BLOCK_K)
    a_ptrs = a_ptr + offs_am[:, None] * stride_am + offs_k[None, :] * stride_ak
    b_ptrs = b_ptr + offs_k[:, None] * stride_bk + offs_bn[None, :] * stride_bn

    acc = tl.zeros((BLOCK_M, BLOCK_N), dtype=tl.float32)
    for kk in range(0, tl.cdiv(K, BLOCK_K)):
        a = tl.load(a_ptrs, mask=offs_k[None, :] < K - kk * BLOCK_K, other=0.0)
        b = tl.load(b_ptrs, mask=offs_k[:, None] < K - kk * BLOCK_K, other=0.0)
        acc = tl.dot(a, b, acc)
        a_ptrs += BLOCK_K * stride_ak
        b_ptrs += BLOCK_K * stride_bk

    c = acc.to(c_ptr.dtype.element_ty)
    offs_cm = pid_m * BLOCK_M + tl.arange(0, BLOCK_M)
    offs_cn = pid_n * BLOCK_N + tl.arange(0, BLOCK_N)
    c_ptrs = c_ptr + offs_cm[:, None] * stride_cm + offs_cn[None, :] * stride_cn
    mask = (offs_cm[:, None] < M) & (offs_cn[None, :] < N)
    tl.store(c_ptrs, c, mask=mask)

# config = {"BLOCK_K": 64, "BLOCK_M": 128, "BLOCK_N": 256, "GROUP_M": 8, "arch": "sm_90", "dtype": "fp8e4m3", "num_ctas": 1, "num_stages": 3, "num_warps": 8}
# arch = sm_90


// ===== COMPILED SASS (sm_90a) =====

	.target	sm_90a

	.elftype	@"ET_EXEC"


//--------------------- .note.nv.tkinfo           --------------------------
	.section	.note.nv.tkinfo,"",@"SHT_NOTE"
	.sectionflags	@"SHF_NOTE_NV_TKINFO"
	.tkinfo
        /*0018*/ 	.word	0x00000002
        /*0030*/ 	.string	""
        /*0030*/ 	.string	"ptxas"
        /*0030*/ 	.string	"Cuda compilation tools, release 13.0, V13.0.88"
        /*0030*/ 	.string	"Build cuda_13.0.r13.0/compiler.36424714_0"
        /*0030*/ 	.string	"-v  -suppress-debug-info  -lineinfo  -arch sm_90a "



//--------------------- .note.nv.cuinfo           --------------------------
	.section	.note.nv.cuinfo,"",@"SHT_NOTE"
	.sectionflags	@"SHF_NOTE_NV_CUINFO"
        /*0018*/ 	.short	0x0002
        /*001a*/ 	.short	0x005a
        /*001c*/ 	.short	0x0082
	.zero		2


//--------------------- .nv.info                  --------------------------
	.section	.nv.info,"",@"SHT_CUDA_INFO"
	.align	4


	//----- nvinfo : EIATTR_REGCOUNT
	.align		4
        /*0000*/ 	.byte	0x04, 0x2f
        /*0002*/ 	.short	(.L_1 - .L_0)
	.align		4
.L_0:
        /*0004*/ 	.word	index@(matmul_kernel)
        /*0008*/ 	.word	0x000000ff


	//----- nvinfo : EIATTR_FRAME_SIZE
	.align		4
.L_1:
        /*000c*/ 	.byte	0x04, 0x11
        /*000e*/ 	.short	(.L_3 - .L_2)
	.align		4
.L_2:
        /*0010*/ 	.word	index@(matmul_kernel)
        /*0014*/ 	.word	0x00000160


	//----- nvinfo : EIATTR_MIN_STACK_SIZE
	.align		4
.L_3:
        /*0018*/ 	.byte	0x04, 0x12
        /*001a*/ 	.short	(.L_5 - .L_4)
	.align		4
.L_4:
        /*001c*/ 	.word	index@(matmul_kernel)
        /*0020*/ 	.word	0x00000160
.L_5:


//--------------------- .nv.compat                --------------------------
	.section	.nv.compat,"",@"SHT_CUDA_COMPAT_INFO"
	.align	4
        /*0000*/ 	.byte	0x02, 0x09, 0x01, 0x00, 0x02, 0x02, 0x04, 0x00, 0x02, 0x05, 0x05, 0x00, 0x03, 0x07, 0x01, 0x01
        /*0010*/ 	.byte	0x02, 0x03, 0x00, 0x00, 0x02, 0x06, 0x01, 0x00, 0x04, 0x0b, 0x08, 0x00, 0x00, 0x00, 0x00, 0x00
        /*0020*/ 	.byte	0x00, 0x00, 0x00, 0x00


//--------------------- .nv.info.matmul_kernel    --------------------------
	.section	.nv.info.matmul_kernel,"",@"SHT_CUDA_INFO"
	.sectionflags	@""
	.align	4


	//----- nvinfo : EIATTR_CUDA_API_VERSION
	.align		4
        /*0000*/ 	.byte	0x04, 0x37
        /*0002*/ 	.short	(.L_7 - .L_6)
.L_6:
        /*0004*/ 	.word	0x00000082


	//----- nvinfo : EIATTR_KPARAM_INFO
	.align		4
.L_7:
        /*0008*/ 	.byte	0x04, 0x17
        /*000a*/ 	.short	(.L_9 - .L_8)
.L_8:
        /*000c*/ 	.word	0x00000000
        /*0010*/ 	.short	0x000d
        /*0012*/ 	.short	0x0048
        /*0014*/ 	.byte	0x00, 0xf4, 0x21, 0x00


	//----- nvinfo : EIATTR_KPARAM_INFO
	.align		4
.L_9:
        /*0018*/ 	.byte	0x04, 0x17
        /*001a*/ 	.short	(.L_11 - .L_10)
.L_10:
        /*001c*/ 	.word	0x00000000
        /*0020*/ 	.short	0x000c
        /*0022*/ 	.short	0x0040
        /*0024*/ 	.byte	0x00, 0xf4, 0x21, 0x00


	//----- nvinfo : EIATTR_KPARAM_INFO
	.align		4
.L_11:
        /*0028*/ 	.byte	0x04, 0x17
        /*002a*/ 	.short	(.L_13 - .L_12)
.L_12:
        /*002c*/ 	.word	0x00000000
        /*0030*/ 	.short	0x000b
        /*0032*/ 	.short	0x0038
        /*0034*/ 	.byte	0x00, 0xf0, 0x11, 0x00


	//----- nvinfo : EIATTR_KPARAM_INFO
	.align		4
.L_13:
        /*0038*/ 	.byte	0x04, 0x17
        /*003a*/ 	.short	(.L_15 - .L_14)
.L_14:
        /*003c*/ 	.word	0x00000000
        /*0040*/ 	.short	0x000a
        /*0042*/ 	.short	0x0034
        /*0044*/ 	.byte	0x00, 0xf0, 0x11, 0x00


	//----- nvinfo : EIATTR_KPARAM_INFO
	.align		4
.L_15:
        /*0048*/ 	.byte	0x04, 0x17
        /*004a*/ 	.short	(.L_17 - .L_16)
.L_16:
        /*004c*/ 	.word	0x00000000
        /*0050*/ 	.short	0x0009
        /*0052*/ 	.short	0x0030
        /*0054*/ 	.byte	0x00, 0xf0, 0x11, 0x00


	//----- nvinfo : EIATTR_KPARAM_INFO
	.align		4
.L_17:
        /*0058*/ 	.byte	0x04, 0x17
        /*005a*/ 	.short	(.L_19 - .L_18)
.L_18:
        /*005c*/ 	.word	0x00000000
        /*0060*/ 	.short	0x0008
        /*0062*/ 	.short	0x002c
        /*0064*/ 	.byte	0x00, 0xf0, 0x11, 0x00


	//----- nvinfo : EIATTR_KPARAM_INFO
	.align		4
.L_19:
        /*0068*/ 	.byte	0x04, 0x17
        /*006a*/ 	.short	(.L_21 - .L_20)
.L_20:
        /*006c*/ 	.word	0x00000000
        /*0070*/ 	.short	0x0007
        /*0072*/ 	.short	0x0028
        /*0074*/ 	.byte	0x00, 0xf0, 0x11, 0x00


	//----- nvinfo : EIATTR_KPARAM_INFO
	.align		4
.L_21:
        /*0078*/ 	.byte	0x04, 0x17
        /*007a*/ 	.short	(.L_23 - .L_22)
.L_22:
        /*007c*/ 	.word	0x00000000
        /*0080*/ 	.short	0x0006
        /*0082*/ 	.short	0x0024
        /*0084*/ 	.byte	0x00, 0xf0, 0x11, 0x00


	//----- nvinfo : EIATTR_KPARAM_INFO
	.align		4
.L_23:
        /*0088*/ 	.byte	0x04, 0x17
        /*008a*/ 	.short	(.L_25 - .L_24)
.L_24:
        /*008c*/ 	.word	0x00000000
        /*0090*/ 	.short	0x0005
        /*0092*/ 	.short	0x0020
        /*0094*/ 	.byte	0x00, 0xf0, 0x11, 0x00


	//----- nvinfo : EIATTR_KPARAM_INFO
	.align		4
.L_25:
        /*0098*/ 	.byte	0x04, 0x17
        /*009a*/ 	.short	(.L_27 - .L_26)
.L_26:
        /*009c*/ 	.word	0x00000000
        /*00a0*/ 	.short	0x0004
        /*00a2*/ 	.short	0x001c
        /*00a4*/ 	.byte	0x00, 0xf0, 0x11, 0x00


	//----- nvinfo : EIATTR_KPARAM_INFO
	.align		4
.L_27:
        /*00a8*/ 	.byte	0x04, 0x17
        /*00aa*/ 	.short	(.L_29 - .L_28)
.L_28:
        /*00ac*/ 	.word	0x00000000
        /*00b0*/ 	.short	0x0003
        /*00b2*/ 	.short	0x0018
        /*00b4*/ 	.byte	0x00, 0xf0, 0x11, 0x00


	//----- nvinfo : EIATTR_KPARAM_INFO
	.align		4
.L_29:
        /*00b8*/ 	.byte	0x04, 0x17
        /*00ba*/ 	.short	(.L_31 - .L_30)
.L_30:
        /*00bc*/ 	.word	0x00000000
        /*00c0*/ 	.short	0x0002
        /*00c2*/ 	.short	0x0010
        /*00c4*/ 	.byte	0x00, 0xf4, 0x21, 0x00


	//----- nvinfo : EIATTR_KPARAM_INFO
	.align		4
.L_31:
        /*00c8*/ 	.byte	0x04, 0x17
        /*00ca*/ 	.short	(.L_33 - .L_32)
.L_32:
        /*00cc*/ 	.word	0x00000000
        /*00d0*/ 	.short	0x0001
        /*00d2*/ 	.short	0x0008
        /*00d4*/ 	.byte	0x00, 0xf4, 0x21, 0x00


	//----- nvinfo : EIATTR_KPARAM_INFO
	.align		4
.L_33:
        /*00d8*/ 	.byte	0x04, 0x17
        /*00da*/ 	.short	(.L_35 - .L_34)
.L_34:
        /*00dc*/ 	.word	0x00000000
        /*00e0*/ 	.short	0x0000
        /*00e2*/ 	.short	0x0000
        /*00e4*/ 	.byte	0x00, 0xf4, 0x21, 0x00


	//----- nvinfo : EIATTR_SPARSE_MMA_MASK
	.align		4
.L_35:
        /*00e8*/ 	.byte	0x03, 0x50
        /*00ea*/ 	.short	0x0000


	//----- nvinfo : EIATTR_MAXREG_COUNT
	.align		4
        /*00ec*/ 	.byte	0x03, 0x1b
        /*00ee*/ 	.short	0x00ff


	//----- nvinfo : EIATTR_NUM_BARRIERS
	.align		4
        /*00f0*/ 	.byte	0x02, 0x4c
        /*00f2*/ 	.byte	0x01
	.zero		1


	//----- nvinfo : EIATTR_ANNOTATIONS
	.align		4
        /*00f4*/ 	.byte	0x04, 0x55
        /*00f6*/ 	.short	(.L_37 - .L_36)


	//   ....[0]....
.L_36:
        /*00f8*/ 	.word	0x00000001
        /*00fc*/ 	.byte	0x50, 0x05, 0x00, 0x00, 0x01, 0x00, 0x00, 0x00, 0x80, 0x07, 0x00, 0x00, 0x01, 0x00, 0x00, 0x00
        /* <DEDUP_REMOVED lines=168> */
        /*0b8c*/ 	.byte	0x40, 0x9d, 0x00, 0x00, 0x01, 0x00, 0x00, 0x00, 0xc0, 0x9d, 0x00, 0x00


	//----- nvinfo : EIATTR_MERCURY_ISA_VERSION
	.align		4
.L_37:
        /*0b98*/ 	.byte	0x03, 0x5f
        /*0b9a*/ 	.short	0x0101


	//----- nvinfo : EIATTR_EXIT_INSTR_OFFSETS
	.align		4
        /*0b9c*/ 	.byte	0x04, 0x1c
        /*0b9e*/ 	.short	(.L_39 - .L_38)


	//   ....[0]....
.L_38:
        /*0ba0*/ 	.word	0x0000fe40


	//   ....[1]....
        /*0ba4*/ 	.word	0x0000fe60


	//----- nvinfo : EIATTR_REQNTID
	.align		4
.L_39:
        /*0ba8*/ 	.byte	0x04, 0x10
        /*0baa*/ 	.short	(.L_41 - .L_40)
.L_40:
        /*0bac*/ 	.word	0x00000100
        /*0bb0*/ 	.word	0x00000001
        /*0bb4*/ 	.word	0x00000001


	//----- nvinfo : EIATTR_CBANK_PARAM_SIZE
	.align		4
.L_41:
        /*0bb8*/ 	.byte	0x03, 0x19
        /*0bba*/ 	.short	0x0050


	//----- nvinfo : EIATTR_PARAM_CBANK
	.align		4
        /*0bbc*/ 	.byte	0x04, 0x0a
        /*0bbe*/ 	.short	(.L_43 - .L_42)
	.align		4
.L_42:
        /*0bc0*/ 	.word	index@(.nv.constant0.matmul_kernel)
        /*0bc4*/ 	.short	0x0210
        /*0bc6*/ 	.short	0x0050


	//----- nvinfo : EIATTR_SW_WAR
	.align		4
.L_43:
        /*0bc8*/ 	.byte	0x04, 0x36
        /*0bca*/ 	.short	(.L_45 - .L_44)
.L_44:
        /*0bcc*/ 	.word	0x00000008
.L_45:


//--------------------- .nv.callgraph             --------------------------
	.section	.nv.callgraph,"",@"SHT_CUDA_CALLGRAPH"
	.align	4
	.sectionentsize	8
	.align		4
        /*0000*/ 	.word	0x00000000
	.align		4
        /*0004*/ 	.word	0xffffffff
	.align		4
        /*0008*/ 	.word	0x00000000
	.align		4
        /*000c*/ 	.word	0xfffffffe
	.align		4
        /*0010*/ 	.word	0x00000000
	.align		4
        /*0014*/ 	.word	0xfffffffd
	.align		4
        /*0018*/ 	.word	0x00000000
	.align		4
        /*001c*/ 	.word	0xfffffffc


//--------------------- .text.matmul_kernel       --------------------------
	.section	.text.matmul_kernel,"ax",@progbits
	.align	128
        .global         matmul_kernel
        .type           matmul_kernel,@function
        .size           matmul_kernel,(.L_x_4 - matmul_kernel)
        .other          matmul_kernel,@"STO_CUDA_ENTRY STV_DEFAULT"
matmul_kernel:
.text.matmul_kernel:
[----:B------:R-:W0:Y:S08]  /*0000*/  LDC R1, c[0x0][0x28] ;  /* 0x00000a00ff017b82 */ /* 0x000e300000000800 */
[----:B------:R-:W1:Y:S01]  /*0010*/  LDC.64 R52, c[0x0][0x228] ;  /* 0x00008a00ff347b82 */ /* 0x000e620000000a00 */
[----:B------:R-:W2:Y:S01]  /*0020*/  S2R R5, SR_CTAID.X ;  /* 0x0000000000057919 */ /* 0x000ea20000002500 */
[----:B0-----:R-:W-:Y:S01]  /*0030*/  VIADD R1, R1, 0xfffffea0 ;  /* 0xfffffea001017836 */ /* 0x001fe20000000000 */
[----:B------:R-:W-:Y:S01]  /*0040*/  UMOV UR12, 0x400 ;  /* 0x00000400000c7882 */ /* 0x000fe20000000000 */
[----:B------:R-:W-:Y:S01]  /*0050*/  ULDC.64 UR14, c[0x0][0x208] ;  /* 0x00008200000e7ab9 */ /* 0x000fe20000000a00 */
[----:B------:R-:W0:Y:S01]  /*0060*/  S2R R181, SR_TID.X ;  /* 0x0000000000b57919 */ /* 0x000e220000002100 */
[----:B------:R-:W-:-:S02]  /*0070*/  ULDC UR18, c[0x0][0x230] ;  /* 0x00008c0000127ab9 */ /* 0x000fc40000000800 */
[----:B------:R-:W3:Y:S01]  /*0080*/  S2UR UR4, SR_CgaCtaId ;  /* 0x00000000000479c3 */ /* 0x000ee20000008800 */
[----:B-1----:R-:W-:-:S05]  /*0090*/  VIADD R0, R53, 0xff ;  /* 0x000000ff35007836 */ /* 0x002fca0000000000 */
[----:B------:R-:W-:Y:S01]  /*00a0*/  SHF.R.S32.HI R3, RZ, 0x1f, R0 ;  /* 0x0000001fff037819 */ /* 0x000fe20000011400 */
[----:B---3--:R-:W-:-:S03]  /*00b0*/  ULEA UR12, UR4, UR12, 0x18 ;  /* 0x0000000c040c7291 */ /* 0x008fc6000f8ec03f */
[----:B------:R-:W-:Y:S02]  /*00c0*/  LEA.HI R3, R3, R0, RZ, 0x8 ;  /* 0x0000000003037211 */ /* 0x000fe400078f40ff */
[----:B--2---:R-:W-:Y:S02]  /*00d0*/  IABS R8, R5 ;  /* 0x0000000500087213 */ /* 0x004fe40000000000 */
[----:B------:R-:W-:-:S05]  /*00e0*/  SHF.R.S32.HI R3, RZ, 0x8, R3 ;  /* 0x00000008ff037819 */ /* 0x000fca0000011403 */
[----:B------:R-:W-:-:S05]  /*00f0*/  IMAD.SHL.U32 R4, R3, 0x8, RZ ;  /* 0x0000000803047824 */ /* 0x000fca00078e00ff */
[-C--:B------:R-:W-:Y:S02]  /*0100*/  IABS R7, R4.reuse ;  /* 0x0000000400077213 */ /* 0x080fe40000000000 */
[----:B------:R-:W-:Y:S02]  /*0110*/  IABS R10, R4 ;  /* 0x00000004000a7213 */ /* 0x000fe40000000000 */
[----:B------:R-:W1:Y:S08]  /*0120*/  I2F.RP R0, R7 ;  /* 0x0000000700007306 */ /* 0x000e700000209400 */
[----:B-1----:R-:W1:Y:S02]  /*0130*/  MUFU.RCP R0, R0 ;  /* 0x0000000000007308 */ /* 0x002e640000001000 */
[----:B-1----:R-:W-:-:S02]  /*0140*/  VIADD R2, R0, 0xffffffe ;  /* 0x0ffffffe00027836 */ /* 0x002fc40000000000 */
[----:B------:R-:W-:-:S04]  /*0150*/  IMAD.MOV R0, RZ, RZ, -R10 ;  /* 0x000000ffff007224 */ /* 0x000fc800078e0a0a */
[----:B------:R1:W2:Y:S02]  /*0160*/  F2I.FTZ.U32.TRUNC.NTZ R3, R2 ;  /* 0x0000000200037305 */ /* 0x0002a4000021f000 */
[----:B-1----:R-:W-:Y:S02]  /*0170*/  IMAD.MOV.U32 R2, RZ, RZ, RZ ;  /* 0x000000ffff027224 */ /* 0x002fe400078e00ff */
[----:B--2---:R-:W-:-:S04]  /*0180*/  IMAD.MOV R6, RZ, RZ, -R3 ;  /* 0x000000ffff067224 */ /* 0x004fc800078e0a03 */
[----:B------:R-:W-:Y:S02]  /*0190*/  IMAD R9, R6, R7, RZ ;  /* 0x0000000706097224 */ /* 0x000fe400078e02ff */
[----:B------:R-:W-:Y:S02]  /*01a0*/  IMAD.MOV.U32 R6, RZ, RZ, R8 ;  /* 0x000000ffff067224 */ /* 0x000fe400078e0008 */
[----:B------:R-:W-:-:S06]  /*01b0*/  IMAD.HI.U32 R3, R3, R9, R2 ;  /* 0x0000000903037227 */ /* 0x000fcc00078e0002 */
[----:B------:R-:W-:-:S04]  /*01c0*/  IMAD.HI.U32 R3, R3, R6, RZ ;  /* 0x0000000603037227 */ /* 0x000fc800078e00ff */
[----:B------:R-:W-:-:S05]  /*01d0*/  IMAD R0, R3, R0, R6 ;  /* 0x0000000003007224 */ /* 0x000fca00078e0206 */
[----:B------:R-:W-:-:S13]  /*01e0*/  ISETP.GT.U32.AND P1, PT, R7, R0, PT ;  /* 0x000000000700720c */ /* 0x000fda0003f24070 */
[----:B------:R-:W-:Y:S02]  /*01f0*/  @!P1 IMAD.IADD R0, R0, 0x1, -R7 ;  /* 0x0000000100009824 */ /* 0x000fe400078e0a07 */
[----:B------:R-:W-:Y:S01]  /*0200*/  @!P1 VIADD R3, R3, 0x1 ;  /* 0x0000000103039836 */ /* 0x000fe20000000000 */
[----:B------:R-:W-:Y:S02]  /*0210*/  ISETP.NE.AND P1, PT, R4, RZ, PT ;  /* 0x000000ff0400720c */ /* 0x000fe40003f25270 */
[----:B------:R-:W-:Y:S02]  /*0220*/  ISETP.GE.U32.AND P0, PT, R0, R7, PT ;  /* 0x000000070000720c */ /* 0x000fe40003f06070 */
[----:B------:R-:W-:-:S04]  /*0230*/  LOP3.LUT R0, R5, R4, RZ, 0x3c, !PT ;  /* 0x0000000405007212 */ /* 0x000fc800078e3cff */
[----:B------:R-:W-:Y:S01]  /*0240*/  ISETP.GE.AND P2, PT, R0, RZ, PT ;  /* 0x000000ff0000720c */ /* 0x000fe20003f46270 */
[----:B------:R-:W-:-:S06]  /*0250*/  VIADD R0, R52, 0x7f ;  /* 0x0000007f34007836 */ /* 0x000fcc0000000000 */
[----:B------:R-:W-:-:S04]  /*0260*/  @P0 VIADD R3, R3, 0x1 ;  /* 0x0000000103030836 */ /* 0x000fc80000000000 */
[----:B------:R-:W-:Y:S01]  /*0270*/  IMAD.MOV.U32 R2, RZ, RZ, R3 ;  /* 0x000000ffff027224 */ /* 0x000fe200078e0003 */
[----:B------:R-:W-:-:S03]  /*0280*/  SHF.R.S32.HI R3, RZ, 0x1f, R0 ;  /* 0x0000001fff037819 */ /* 0x000fc60000011400 */
[----:B------:R-:W-:Y:S01]  /*0290*/  @!P2 IMAD.MOV R2, RZ, RZ, -R2 ;  /* 0x000000ffff02a224 */ /* 0x000fe200078e0a02 */
[----:B------:R-:W-:Y:S02]  /*02a0*/  @!P1 LOP3.LUT R2, RZ, R4, RZ, 0x33, !PT ;  /* 0x00000004ff029212 */ /* 0x000fe400078e33ff */
[----:B------:R-:W-:-:S03]  /*02b0*/  LEA.HI R3, R3, R0, RZ, 0x7 ;  /* 0x0000000003037211 */ /* 0x000fc600078f38ff */
[----:B------:R-:W-:Y:S02]  /*02c0*/  IMAD.SHL.U32 R6, R2, 0x8, RZ ;  /* 0x0000000802067824 */ /* 0x000fe400078e00ff */
[----:B------:R-:W-:-:S03]  /*02d0*/  IMAD.MOV R2, RZ, RZ, -R2 ;  /* 0x000000ffff027224 */ /* 0x000fc600078e0a02 */
[----:B------:R-:W-:Y:S01]  /*02e0*/  LEA.HI.SX32 R3, R3, -R6, 0x19 ;  /* 0x8000000603037211 */ /* 0x000fe200078fcaff */
[----:B------:R-:W-:-:S03]  /*02f0*/  IMAD R4, R4, R2, R5 ;  /* 0x0000000204047224 */ /* 0x000fc600078e0205 */
[----:B------:R-:W-:Y:S02]  /*0300*/  VIMNMX R11, R3, 0x8, PT ;  /* 0x00000008030b7848 */ /* 0x000fe40003fe0100 */
[----:B------:R-:W-:Y:S02]  /*0310*/  IABS R9, R4 ;  /* 0x0000000400097213 */ /* 0x000fe40000000000 */
[----:B------:R-:W-:-:S04]  /*0320*/  IABS R7, R11 ;  /* 0x0000000b00077213 */ /* 0x000fc80000000000 */
[----:B------:R-:W1:Y:S08]  /*0330*/  I2F.RP R0, R7 ;  /* 0x0000000700007306 */ /* 0x000e700000209400 */
[----:B-1----:R-:W1:Y:S02]  /*0340*/  MUFU.RCP R0, R0 ;  /* 0x0000000000007308 */ /* 0x002e640000001000 */
[----:B-1----:R-:W-:-:S06]  /*0350*/  VIADD R3, R0, 0xffffffe ;  /* 0x0ffffffe00037836 */ /* 0x002fcc0000000000 */
[----:B------:R-:W1:Y:S02]  /*0360*/  F2I.FTZ.U32.TRUNC.NTZ R3, R3 ;  /* 0x0000000300037305 */ /* 0x000e64000021f000 */
[----:B-1----:R-:W-:-:S04]  /*0370*/  IMAD.MOV R8, RZ, RZ, -R3 ;  /* 0x000000ffff087224 */ /* 0x002fc800078e0a03 */
[----:B------:R-:W-:Y:S01]  /*0380*/  IMAD.MOV.U32 R2, RZ, RZ, R8 ;  /* 0x000000ffff027224 */ /* 0x000fe200078e0008 */
[----:B------:R-:W-:-:S03]  /*0390*/  IABS R8, R11 ;  /* 0x0000000b00087213 */ /* 0x000fc60000000000 */
[----:B------:R-:W-:Y:S02]  /*03a0*/  IMAD R5, R2, R7, RZ ;  /* 0x0000000702057224 */ /* 0x000fe400078e02ff */
[----:B------:R-:W-:Y:S02]  /*03b0*/  IMAD.MOV.U32 R2, RZ, RZ, RZ ;  /* 0x000000ffff027224 */ /* 0x000fe400078e00ff */
[----:B------:R-:W-:Y:S02]  /*03c0*/  IMAD.MOV R0, RZ, RZ, -R8 ;  /* 0x000000ffff007224 */ /* 0x000fe400078e0a08 */
[----:B------:R-:W-:Y:S01]  /*03d0*/  IMAD.HI.U32 R2, R3, R5, R2 ;  /* 0x0000000503027227 */ /* 0x000fe200078e0002 */
[----:B------:R-:W1:Y:S05]  /*03e0*/  LDC R8, c[0x0][0x230] ;  /* 0x00008c00ff087b82 */ /* 0x000e6a0000000800 */
[----:B------:R-:W-:-:S04]  /*03f0*/  IMAD.HI.U32 R2, R2, R9, RZ ;  /* 0x0000000902027227 */ /* 0x000fc800078e00ff */
[----:B------:R-:W-:-:S05]  /*0400*/  IMAD R0, R2, R0, R9 ;  /* 0x0000000002007224 */ /* 0x000fca00078e0209 */
[----:B------:R-:W-:Y:S01]  /*0410*/  ISETP.GT.U32.AND P1, PT, R7, R0, PT ;  /* 0x000000000700720c */ /* 0x000fe20003f24070 */
[----:B-1----:R-:W-:-:S12]  /*0420*/  VIADD R8, R8, 0x3f ;  /* 0x0000003f08087836 */ /* 0x002fd80000000000 */
[----:B------:R-:W-:Y:S02]  /*0430*/  @!P1 IMAD.IADD R0, R0, 0x1, -R7 ;  /* 0x0000000100009824 */ /* 0x000fe400078e0a07 */
[----:B------:R-:W-:Y:S01]  /*0440*/  @!P1 VIADD R2, R2, 0x1 ;  /* 0x0000000102029836 */ /* 0x000fe20000000000 */
[----:B------:R-:W-:Y:S02]  /*0450*/  ISETP.NE.AND P1, PT, R11, RZ, PT ;  /* 0x000000ff0b00720c */ /* 0x000fe40003f25270 */
[----:B------:R-:W-:Y:S02]  /*0460*/  ISETP.GE.U32.AND P0, PT, R0, R7, PT ;  /* 0x000000070000720c */ /* 0x000fe40003f06070 */
[----:B------:R-:W-:-:S04]  /*0470*/  LOP3.LUT R0, R4, R11, RZ, 0x3c, !PT ;  /* 0x0000000b04007212 */ /* 0x000fc800078e3cff */
[----:B------:R-:W-:-:S07]  /*0480*/  ISETP.GE.AND P2, PT, R0, RZ, PT ;  /* 0x000000ff0000720c */ /* 0x000fce0003f46270 */
[----:B------:R-:W-:Y:S01]  /*0490*/  @P0 VIADD R2, R2, 0x1 ;  /* 0x0000000102020836 */ /* 0x000fe20000000000 */
[----:B------:R-:W-:-:S05]  /*04a0*/  ISETP.GT.AND P0, PT, R8, 0x3f, PT ;  /* 0x0000003f0800780c */ /* 0x000fca0003f04270 */
[----:B------:R-:W-:Y:S01]  /*04b0*/  @!P2 IMAD.MOV R2, RZ, RZ, -R2 ;  /* 0x000000ffff02a224 */ /* 0x000fe200078e0a02 */
[----:B------:R-:W-:-:S05]  /*04c0*/  @!P1 LOP3.LUT R2, RZ, R11, RZ, 0x33, !PT ;  /* 0x0000000bff029212 */ /* 0x000fca00078e33ff */
[----:B------:R-:W-:-:S04]  /*04d0*/  IMAD.MOV R0, RZ, RZ, -R2 ;  /* 0x000000ffff007224 */ /* 0x000fc800078e0a02 */
[----:B------:R-:W-:Y:S01]  /*04e0*/  IMAD R0, R11, R0, R4 ;  /* 0x000000000b007224 */ /* 0x000fe200078e0204 */
[----:B0-----:R-:W-:-:S03]  /*04f0*/  LOP3.LUT R4, R181, 0x7f, RZ, 0xc0, !PT ;  /* 0x0000007fb5047812 */ /* 0x001fc600078ec0ff */
[----:B------:R-:W-:Y:S01]  /*0500*/  IMAD.IADD R3, R6, 0x1, R0 ;  /* 0x0000000106037824 */ /* 0x000fe200078e0200 */
[----:B------:R-:W-:-:S03]  /*0510*/  SHF.R.U32.HI R0, RZ, 0x7, R181 ;  /* 0x00000007ff007819 */ /* 0x000fc600000116b5 */
[----:B------:R-:W-:Y:S01]  /*0520*/  IMAD R22, R3, 0x80, R4 ;  /* 0x0000008003167824 */ /* 0x000fe200078e0204 */
[----:B------:R-:W-:Y:S01]  /*0530*/  SGXT.U32 R0, R0, 0x1 ;  /* 0x000000010000781a */ /* 0x000fe20000000000 */
[----:B------:R-:W-:-:S03]  /*0540*/  IMAD.SHL.U32 R3, R2, 0x100, RZ ;  /* 0x0000010002037824 */ /* 0x000fc600078e00ff */
[----:B------:R0:W-:Y:S01]  /*0550*/  STL [R1+0x150], R22 ;  /* 0x0001501601007387 */ /* 0x0001e20000100800 */
[C---:B------:R-:W-:Y:S02]  /*0560*/  LOP3.LUT R166, R0.reuse, 0x2, RZ, 0xfc, !PT ;  /* 0x0000000200a67812 */ /* 0x040fe400078efcff */
[C---:B------:R-:W-:Y:S02]  /*0570*/  LOP3.LUT R167, R0.reuse, 0x4, RZ, 0xfc, !PT ;  /* 0x0000000400a77812 */ /* 0x040fe400078efcff */
[C---:B------:R-:W-:Y:S02]  /*0580*/  LOP3.LUT R168, R0.reuse, 0x6, RZ, 0xfc, !PT ;  /* 0x0000000600a87812 */ /* 0x040fe400078efcff */
[C---:B------:R-:W-:Y:S02]  /*0590*/  LOP3.LUT R169, R0.reuse, 0x8, RZ, 0xfc, !PT ;  /* 0x0000000800a97812 */ /* 0x040fe400078efcff */
[C---:B------:R-:W-:Y:S02]  /*05a0*/  LOP3.LUT R170, R0.reuse, 0xa, RZ, 0xfc, !PT ;  /* 0x0000000a00aa7812 */ /* 0x040fe400078efcff */
[----:B------:R-:W-:-:S02]  /*05b0*/  LOP3.LUT R171, R0, 0xc, RZ, 0xfc, !PT ;  /* 0x0000000c00ab7812 */ /* 0x000fc400078efcff */
        /* <DEDUP_REMOVED lines=21> */
[----:B------:R-:W-:Y:S01]  /*0710*/  LOP3.LUT R144, R0, 0x38, RZ, 0xfc, !PT ;  /* 0x0000003800907812 */ /* 0x000fe200078efcff */
[----:B0-----:R-:W-:Y:S06]  /*0720*/  @P0 BRA `(.L_x_0) ;  /* 0x00000004000c0947 */ /* 0x001fec0003800000 */
[----:B------:R-:W-:Y:S01]  /*0730*/  IMAD.SHL.U32 R2, R181, 0x8, RZ ;  /* 0x00000008b5027824 */ /* 0x000fe200078e00ff */
[----:B------:R-:W-:Y:S02]  /*0740*/  CS2R R24, SRZ ;  /* 0x0000000000187805 */ /* 0x000fe4000001ff00 */
[----:B------:R-:W-:Y:S02]  /*0750*/  CS2R R26, SRZ ;  /* 0x00000000001a7805 */ /* 0x000fe4000001ff00 */
[----:B------:R-:W-:Y:S02]  /*0760*/  CS2R R28, SRZ ;  /* 0x00000000001c7805 */ /* 0x000fe4000001ff00 */
[----:B------:R-:W-:Y:S01]  /*0770*/  CS2R R30, SRZ ;  /* 0x00000000001e7805 */ /* 0x000fe2000001ff00 */
[----:B------:R0:W-:Y:S01]  /*0780*/  STL [R1+0x154], R2 ;  /* 0x0001540201007387 */ /* 0x0001e20000100800 */
[----:B------:R-:W-:Y:S02]  /*0790*/  CS2R R32, SRZ ;  /* 0x0000000000207805 */ /* 0x000fe4000001ff00 */
[----:B------:R-:W-:-:S02]  /*07a0*/  CS2R R34, SRZ ;  /* 0x0000000000227805 */ /* 0x000fc4000001ff00 */
[----:B------:R-:W-:Y:S02]  /*07b0*/  CS2R R36, SRZ ;  /* 0x0000000000247805 */ /* 0x000fe4000001ff00 */
[----:B------:R-:W-:Y:S02]  /*07c0*/  CS2R R38, SRZ ;  /* 0x0000000000267805 */ /* 0x000fe4000001ff00 */
[----:B------:R-:W-:Y:S02]  /*07d0*/  CS2R R40, SRZ ;  /* 0x0000000000287805 */ /* 0x000fe4000001ff00 */
[----:B------:R-:W-:Y:S02]  /*07e0*/  CS2R R42, SRZ ;  /* 0x00000000002a7805 */ /* 0x000fe4000001ff00 */
        /* <DEDUP_REMOVED lines=53> */
[----:B------:R-:W-:Y:S01]  /*0b40*/  CS2R R150, SRZ ;  /* 0x0000000000967805 */ /* 0x000fe2000001ff00 */
[----:B0-----:R-:W-:Y:S06]  /*0b50*/  BRA `(.L_x_1) ;  /* 0x0000009000787947 */ /* 0x001fec0003800000 */
.L_x_0:
[----:B------:R-:W-:Y:S01]  /*0b60*/  IABS R16, R52 ;  /* 0x0000003400107213 */ /* 0x000fe20000000000 */
[----:B------:R-:W-:Y:S01]  /*0b70*/  ULDC UR4, c[0x0][0x240] ;  /* 0x0000900000047ab9 */ /* 0x000fe20000000800 */
[----:B------:R-:W-:Y:S01]  /*0b80*/  IABS R4, R53 ;  /* 0x0000003500047213 */ /* 0x000fe20000000000 */
[----:B------:R-:W-:Y:S01]  /*0b90*/  ULDC.64 UR10, c[0x0][0x218] ;  /* 0x00008600000a7ab9 */ /* 0x000fe20000000a00 */
[----:B------:R-:W0:Y:S01]  /*0ba0*/  I2F.RP R2, R16 ;  /* 0x0000001000027306 */ /* 0x000e220000209400 */
[----:B------:R-:W-:Y:S01]  /*0bb0*/  SHF.R.U32.HI R10, RZ, 0x6, R181 ;  /* 0x00000006ff0a7819 */ /* 0x000fe200000116b5 */
[----:B------:R-:W-:Y:S01]  /*0bc0*/  ULDC UR6, c[0x0][0x238] ;  /* 0x00008e0000067ab9 */ /* 0x000fe20000000800 */
[----:B------:R-:W-:Y:S01]  /*0bd0*/  IABS R13, R22 ;  /* 0x00000016000d7213 */ /* 0x000fe20000000000 */
[----:B------:R-:W-:Y:S01]  /*0be0*/  ULDC UR5, c[0x0][0x234] ;  /* 0x00008d0000057ab9 */ /* 0x000fe20000000800 */
[----:B------:R-:W-:Y:S01]  /*0bf0*/  LEA.HI R58, R181, R3, RZ, 0x1a ;  /* 0x00000003b53a7211 */ /* 0x000fe200078fd0ff */
[----:B------:R-:W-:Y:S01]  /*0c00*/  ULDC.64 UR8, c[0x0][0x210] ;  /* 0x0000840000087ab9 */ /* 0x000fe20000000a00 */
[----:B------:R-:W-:Y:S01]  /*0c10*/  IMAD R163, R163, UR6, RZ ;  /* 0x00000006a3a37c24 */ /* 0x000fe2000f8e02ff */
[----:B------:R-:W1:Y:S01]  /*0c20*/  I2F.RP R5, R4 ;  /* 0x0000000400057306 */ /* 0x000e620000209400 */
[----:B------:R-:W-:Y:S01]  /*0c30*/  IMAD R163, R180, UR6, RZ ;  /* 0x00000006b4a37c24 */ /* 0x000fe2000f8e02ff */
[----:B------:R-:W-:Y:S01]  /*0c40*/  CS2R R94, SRZ ;  /* 0x00000000005e7805 */ /* 0x000fe2000001ff00 */
[C---:B------:R-:W-:Y:S01]  /*0c50*/  VIADD R70, R58.reuse, 0x9c ;  /* 0x0000009c3a467836 */ /* 0x040fe20000000000 */
[----:B------:R-:W-:Y:S01]  /*0c60*/  CS2R R96, SRZ ;  /* 0x0000000000607805 */ /* 0x000fe2000001ff00 */
[C---:B------:R-:W-:Y:S01]  /*0c70*/  VIADD R68, R58.reuse, 0xac ;  /* 0x000000ac3a447836 */ /* 0x040fe20000000000 */
[----:B------:R-:W-:Y:S01]  /*0c80*/  CS2R R98, SRZ ;  /* 0x0000000000627805 */ /* 0x000fe2000001ff00 */
[C---:B------:R-:W-:Y:S01]  /*0c90*/  VIADD R74, R58.reuse, 0x7c ;  /* 0x0000007c3a4a7836 */ /* 0x040fe20000000000 */
[----:B0-----:R-:W0:Y:S01]  /*0ca0*/  MUFU.RCP R2, R2 ;  /* 0x0000000200027308 */ /* 0x001e220000001000 */
[----:B------:R-:W-:Y:S01]  /*0cb0*/  IABS R65, R70 ;  /* 0x0000004600417213 */ /* 0x000fe20000000000 */
[C---:B------:R-:W-:Y:S01]  /*0cc0*/  VIADD R72, R58.reuse, 0x8c ;  /* 0x0000008c3a487836 */ /* 0x040fe20000000000 */
[----:B------:R-:W-:Y:S01]  /*0cd0*/  CS2R R100, SRZ ;  /* 0x0000000000647805 */ /* 0x000fe2000001ff00 */
[C---:B------:R-:W-:Y:S01]  /*0ce0*/  VIADD R76, R58.reuse, 0x6c ;  /* 0x0000006c3a4c7836 */ /* 0x040fe20000000000 */
[----:B------:R-:W-:Y:S01]  /*0cf0*/  CS2R R102, SRZ ;  /* 0x0000000000667805 */ /* 0x000fe2000001ff00 */
[C---:B------:R-:W-:Y:S01]  /*0d00*/  VIADD R78, R58.reuse, 0x5c ;  /* 0x0000005c3a4e7836 */ /* 0x040fe20000000000 */
[----:B------:R-:W-:Y:S01]  /*0d10*/  IABS R67, R72 ;  /* 0x0000004800437213 */ /* 0x000fe20000000000 */
[----:B-1----:R-:W1:Y:S01]  /*0d20*/  MUFU.RCP R5, R5 ;  /* 0x0000000500057308 */ /* 0x002e620000001000 */
[----:B------:R-:W-:Y:S01]  /*0d30*/  IABS R71, R76 ;  /* 0x0000004c00477213 */ /* 0x000fe20000000000 */
[C---:B------:R-:W-:Y:S01]  /*0d40*/  VIADD R80, R58.reuse, 0x4c ;  /* 0x0000004c3a507836 */ /* 0x040fe20000000000 */
[----:B------:R-:W-:Y:S01]  /*0d50*/  IABS R73, R78 ;  /* 0x0000004e00497213 */ /* 0x000fe20000000000 */
[C---:B------:R-:W-:Y:S01]  /*0d60*/  VIADD R82, R58.reuse, 0x3c ;  /* 0x0000003c3a527836 */ /* 0x040fe20000000000 */
[----:B------:R-:W-:Y:S01]  /*0d70*/  CS2R R104, SRZ ;  /* 0x0000000000687805 */ /* 0x000fe2000001ff00 */
[C---:B------:R-:W-:Y:S01]  /*0d80*/  VIADD R84, R58.reuse, 0x2c ;  /* 0x0000002c3a547836 */ /* 0x040fe20000000000 */
[----:B------:R-:W-:Y:S01]  /*0d90*/  IABS R75, R80 ;  /* 0x00000050004b7213 */ /* 0x000fe20000000000 */
[----:B------:R-:W-:Y:S01]  /*0da0*/  VIADD R86, R58, 0x1c ;  /* 0x0000001c3a567836 */ /* 0x000fe20000000000 */
[----:B------:R-:W-:Y:S01]  /*0db0*/  IABS R77, R82 ;  /* 0x00000052004d7213 */ /* 0x000fe20000000000 */
[----:B0-----:R-:W-:Y:S01]  /*0dc0*/  VIADD R6, R2, 0xffffffe ;  /* 0x0ffffffe02067836 */ /* 0x001fe20000000000 */
[----:B------:R-:W-:Y:S01]  /*0dd0*/  SGXT.U32 R2, R10, 0x2 ;  /* 0x000000020a02781a */ /* 0x000fe20000000000 */
[----:B------:R-:W-:Y:S01]  /*0de0*/  IMAD R163, R177, UR6, RZ ;  /* 0x00000006b1a37c24 */ /* 0x000fe2000f8e02ff */
[----:B------:R-:W-:Y:S01]  /*0df0*/  CS2R R106, SRZ ;  /* 0x00000000006a7805 */ /* 0x000fe2000001ff00 */
[----:B------:R0:W2:Y:S01]  /*0e00*/  F2I.FTZ.U32.TRUNC.NTZ R7, R6 ;  /* 0x0000000600077305 */ /* 0x0000a2000021f000 */
[----:B------:R-:W-:Y:S01]  /*0e10*/  IMAD R163, R174, UR6, RZ ;  /* 0x00000006aea37c24 */ /* 0x000fe2000f8e02ff */
[----:B------:R-:W-:Y:S01]  /*0e20*/  CS2R R108, SRZ ;  /* 0x00000000006c7805 */ /* 0x000fe2000001ff00 */
[----:B-1----:R-:W-:Y:S01]  /*0e30*/  VIADD R9, R5, 0xffffffe ;  /* 0x0ffffffe05097836 */ /* 0x002fe20000000000 */
[----:B------:R-:W-:Y:S01]  /*0e40*/  LOP3.LUT R5, R3, R2, RZ, 0xfc, !PT ;  /* 0x0000000203057212 */ /* 0x000fe200078efcff */
[----:B------:R-:W-:Y:S01]  /*0e50*/  IMAD R163, R171, UR6, RZ ;  /* 0x00000006aba37c24 */ /* 0x000fe2000f8e02ff */
[----:B------:R-:W-:-:S02]  /*0e60*/  CS2R R110, SRZ ;  /* 0x00000000006e7805 */ /* 0x000fc4000001ff00 */
[----:B------:R-:W-:Y:S02]  /*0e70*/  CS2R R112, SRZ ;  /* 0x0000000000707805 */ /* 0x000fe4000001ff00 */
[C---:B------:R-:W-:Y:S01]  /*0e80*/  LOP3.LUT R2, R5.reuse, 0xf8, RZ, 0xfc, !PT ;  /* 0x000000f805027812 */ /* 0x040fe200078efcff */
[----:B------:R-:W1:Y:S01]  /*0e90*/  F2I.FTZ.U32.TRUNC.NTZ R9, R9 ;  /* 0x0000000900097305 */ /* 0x000e62000021f000 */
[----:B0-----:R-:W-:Y:S01]  /*0ea0*/  IMAD.MOV.U32 R6, RZ, RZ, RZ ;  /* 0x000000ffff067224 */ /* 0x001fe200078e00ff */
[----:B------:R-:W-:Y:S02]  /*0eb0*/  LOP3.LUT R17, R5, 0xf0, RZ, 0xfc, !PT ;  /* 0x000000f005117812 */ /* 0x000fe400078efcff */
[----:B------:R-:W-:Y:S02]  /*0ec0*/  CS2R R114, SRZ ;  /* 0x0000000000727805 */ /* 0x000fe4000001ff00 */
[----:B------:R-:W-:Y:S02]  /*0ed0*/  IABS R12, R2 ;  /* 0x00000002000c7213 */ /* 0x000fe40000000000 */
[----:B------:R-:W-:Y:S01]  /*0ee0*/  CS2R R116, SRZ ;  /* 0x0000000000747805 */ /* 0x000fe2000001ff00 */
[----:B--2---:R-:W-:Y:S01]  /*0ef0*/  IMAD.MOV R11, RZ, RZ, -R7 ;  /* 0x000000ffff0b7224 */ /* 0x004fe200078e0a07 */
[----:B------:R-:W-:-:S02]  /*0f00*/  ISETP.GE.AND P5, PT, R2, RZ, PT ;  /* 0x000000ff0200720c */ /* 0x000fc40003fa6270 */
[----:B------:R-:W-:Y:S02]  /*0f10*/  CS2R R118, SRZ ;  /* 0x0000000000767805 */ /* 0x000fe4000001ff00 */
[----:B------:R-:W-:Y:S01]  /*0f20*/  LOP3.LUT R18, R5, 0xe8, RZ, 0xfc, !PT ;  /* 0x000000e805127812 */ /* 0x000fe200078efcff */
[----:B------:R-:W-:Y:S01]  /*0f30*/  IMAD R11, R11, R16, RZ ;  /* 0x000000100b0b7224 */ /* 0x000fe200078e02ff */
[----:B------:R-:W-:Y:S02]  /*0f40*/  LOP3.LUT R19, R5, 0xe4, RZ, 0xfc, !PT ;  /* 0x000000e405137812 */ /* 0x000fe400078efcff */
[----:B------:R-:W-:Y:S02]  /*0f50*/  CS2R R120, SRZ ;  /* 0x0000000000787805 */ /* 0x000fe4000001ff00 */
[----:B------:R-:W-:Y:S01]  /*0f60*/  IABS R14, R18 ;  /* 0x00000012000e7213 */ /* 0x000fe20000000000 */
[----:B------:R-:W-:Y:S01]  /*0f70*/  IMAD.HI.U32 R10, R7, R11, R6 ;  /* 0x0000000b070a7227 */ /* 0x000fe200078e0006 */
[----:B------:R-:W-:-:S02]  /*0f80*/  SHF.R.S32.HI R7, RZ, 0x1f, R8 ;  /* 0x0000001fff077819 */ /* 0x000fc40000011408 */
[----:B------:R-:W-:Y:S02]  /*0f90*/  CS2R R122, SRZ ;  /* 0x00000000007a7805 */ /* 0x000fe4000001ff00 */
[----:B------:R-:W-:Y:S01]  /*0fa0*/  LOP3.LUT R20, R5, 0xe0, RZ, 0xfc, !PT ;  /* 0x000000e005147812 */ /* 0x000fe200078efcff */
[----:B-1----:R-:W-:Y:S01]  /*0fb0*/  IMAD.MOV R11, RZ, RZ, -R9 ;  /* 0x000000ffff0b7224 */ /* 0x002fe200078e0a09 */
[----:B------:R-:W-:Y:S01]  /*0fc0*/  LEA.HI R6, R7, R8, RZ, 0x6 ;  /* 0x0000000807067211 */ /* 0x000fe200078f30ff */
[----:B------:R-:W-:Y:S01]  /*0fd0*/  IMAD.MOV.U32 R8, RZ, RZ, RZ ;  /* 0x000000ffff087224 */ /* 0x000fe200078e00ff */
[----:B------:R-:W-:Y:S01]  /*0fe0*/  LOP3.LUT R7, R5, 0xf4, RZ, 0xfc, !PT ;  /* 0x000000f405077812 */ /* 0x000fe200078efcff */
[----:B------:R-:W-:Y:S01]  /*0ff0*/  IMAD R11, R11, R4, RZ ;  /* 0x000000040b0b7224 */ /* 0x000fe200078e02ff */
[----:B------:R-:W-:Y:S01]  /*1000*/  ISETP.GE.AND P1, PT, R17, RZ, PT ;  /* 0x000000ff1100720c */ /* 0x000fe20003f26270 */
[----:B------:R-:W-:Y:S01]  /*1010*/  IMAD.HI.U32 R10, R10, R13, RZ ;  /* 0x0000000d0a0a7227 */ /* 0x000fe200078e00ff */
[----:B------:R-:W-:-:S02]  /*1020*/  ISETP.GE.AND P0, PT, R7, RZ, PT ;  /* 0x000000ff0700720c */ /* 0x000fc40003f06270 */
[----:B------:R-:W-:Y:S02]  /*1030*/  CS2R R124, SRZ ;  /* 0x00000000007c7805 */ /* 0x000fe4000001ff00 */
[----:B------:R-:W-:Y:S01]  /*1040*/  IABS R7, R7 ;  /* 0x0000000700077213 */ /* 0x000fe20000000000 */
[----:B------:R-:W-:Y:S01]  /*1050*/  IMAD.HI.U32 R9, R9, R11, R8 ;  /* 0x0000000b09097227 */ /* 0x000fe200078e0008 */
[C---:B------:R-:W-:Y:S02]  /*1060*/  LOP3.LUT R21, R5.reuse, 0xd8, RZ, 0xfc, !PT ;  /* 0x000000d805157812 */ /* 0x040fe400078efcff */
[----:B------:R-:W-:Y:S02]  /*1070*/  CS2R R126, SRZ ;  /* 0x00000000007e7805 */ /* 0x000fe4000001ff00 */
[C---:B------:R-:W-:Y:S01]  /*1080*/  LOP3.LUT R23, R5.reuse, 0xc4, RZ, 0xfc, !PT ;  /* 0x000000c405177812 */ /* 0x040fe200078efcff */
[----:B------:R-:W-:Y:S01]  /*1090*/  IMAD.MOV R2, RZ, RZ, -R10 ;  /* 0x000000ffff027224 */ /* 0x000fe200078e0a0a */
[C---:B------:R-:W-:Y:S01]  /*10a0*/  LOP3.LUT R24, R5.reuse, 0xc0, RZ, 0xfc, !PT ;  /* 0x000000c005187812 */ /* 0x040fe200078efcff */
[----:B------:R-:W-:Y:S01]  /*10b0*/  IMAD.MOV.U32 R8, RZ, RZ, R12 ;  /* 0x000000ffff087224 */ /* 0x000fe200078e000c */
[----:B------:R-:W-:Y:S01]  /*10c0*/  IABS R12, R17 ;  /* 0x00000011000c7213 */ /* 0x000fe20000000000 */
[----:B------:R-:W-:Y:S01]  /*10d0*/  IMAD.MOV.U32 R10, RZ, RZ, R7 ;  /* 0x000000ffff0a7224 */ /* 0x000fe200078e0007 */
[----:B------:R-:W-:Y:S01]  /*10e0*/  IABS R17, R20 ;  /* 0x0000001400117213 */ /* 0x000fe20000000000 */
[----:B------:R-:W-:Y:S01]  /*10f0*/  IMAD R13, R16, R2, R13 ;  /* 0x00000002100d7224 */ /* 0x000fe200078e020d */
[----:B------:R-:W-:Y:S01]  /*1100*/  LOP3.LUT R29, R5, 0xa8, RZ, 0xfc, !PT ;  /* 0x000000a8051d7812 */ /* 0x000fe200078efcff */
[----:B------:R-:W-:Y:S01]  /*1110*/  IMAD.HI.U32 R2, R9, R8, RZ ;  /* 0x0000000809027227 */ /* 0x000fe200078e00ff */
[----:B------:R-:W-:-:S02]  /*1120*/  LOP3.LUT R27, R5, 0xb4, RZ, 0xfc, !PT ;  /* 0x000000b4051b7812 */ /* 0x000fc400078efcff */
[----:B------:R-:W-:Y:S02]  /*1130*/  CS2R R128, SRZ ;  /* 0x0000000000807805 */ /* 0x000fe4000001ff00 */
[----:B------:R-:W-:Y:S01]  /*1140*/  ISETP.GT.U32.AND P2, PT, R16, R13, PT ;  /* 0x0000000d1000720c */ /* 0x000fe20003f44070 */
[----:B------:R-:W-:Y:S01]  /*1150*/  IMAD.HI.U32 R7, R9, R10, RZ ;  /* 0x0000000a09077227 */ /* 0x000fe200078e00ff */
[----:B------:R-:W-:Y:S02]  /*1160*/  IABS R26, R29 ;  /* 0x0000001d001a7213 */ /* 0x000fe40000000000 */
[----:B------:R-:W-:Y:S02]  /*1170*/  CS2R R130, SRZ ;  /* 0x0000000000827805 */ /* 0x000fe4000001ff00 */
[C---:B------:R-:W-:Y:S01]  /*1180*/  LOP3.LUT R28, R5.reuse, 0xb0, RZ, 0xfc, !PT ;  /* 0x000000b0051c7812 */ /* 0x040fe200078efcff */
[----:B------:R-:W-:Y:S01]  /*1190*/  IMAD.MOV R11, RZ, RZ, -R2 ;  /* 0x000000ffff0b7224 */ /* 0x000fe200078e0a02 */
[C---:B------:R-:W-:Y:S01]  /*11a0*/  LOP3.LUT R30, R5.reuse, 0xa4, RZ, 0xfc, !PT ;  /* 0x000000a4051e7812 */ /* 0x040fe200078efcff */
[----:B------:R-:W-:Y:S01]  /*11b0*/  IMAD.MOV R15, RZ, RZ, -R7 ;  /* 0x000000ffff0f7224 */ /* 0x000fe200078e0a07 */
[----:B------:R-:W-:Y:S01]  /*11c0*/  IABS R25, R28 ;  /* 0x0000001c00197213 */ /* 0x000fe20000000000 */
[C---:B------:R-:W-:Y:S01]  /*11d0*/  IMAD R7, R4.reuse, R11, R8 ;  /* 0x0000000b04077224 */ /* 0x040fe200078e0208 */
[C---:B------:R-:W-:Y:S01]  /*11e0*/  LOP3.LUT R31, R5.reuse, 0x98, RZ, 0xfc, !PT ;  /* 0x00000098051f7812 */ /* 0x040fe200078efcff */
[C---:B------:R-:W-:Y:S01]  /*11f0*/  IMAD R8, R4.reuse, R15, R10 ;  /* 0x0000000f04087224 */ /* 0x040fe200078e020a */
[----:B------:R-:W-:Y:S01]  /*1200*/  LOP3.LUT R34, R5, 0x88, RZ, 0xfc, !PT ;  /* 0x0000008805227812 */ /* 0x000fe200078efcff */
[----:B------:R-:W-:Y:S01]  /*1210*/  @!P2 IMAD.IADD R13, R13, 0x1, -R16 ;  /* 0x000000010d0da824 */ /* 0x000fe200078e0a10 */
[C---:B------:R-:W-:Y:S01]  /*1220*/  ISETP.GT.U32.AND P4, PT, R4.reuse, R7, PT ;  /* 0x000000070400720c */ /* 0x040fe20003f84070 */
[----:B------:R-:W-:Y:S01]  /*1230*/  IMAD.HI.U32 R2, R9, R12, RZ ;  /* 0x0000000c09027227 */ /* 0x000fe200078e00ff */
[----:B------:R-:W-:-:S02]  /*1240*/  ISETP.GT.U32.AND P2, PT, R4, R8, PT ;  /* 0x000000080400720c */ /* 0x000fc40003f44070 */
[----:B------:R-:W-:Y:S02]  /*1250*/  CS2R R132, SRZ ;  /* 0x0000000000847805 */ /* 0x000fe4000001ff00 */
[----:B------:R-:W-:Y:S01]  /*1260*/  ISETP.GT.U32.AND P3, PT, R16, R13, PT ;  /* 0x0000000d1000720c */ /* 0x000fe20003f64070 */
[----:B------:R-:W-:Y:S01]  /*1270*/  IMAD.HI.U32 R10, R9, R14, RZ ;  /* 0x0000000e090a7227 */ /* 0x000fe200078e00ff */
[----:B------:R-:W-:Y:S02]  /*1280*/  IABS R32, R34 ;  /* 0x0000002200207213 */ /* 0x000fe40000000000 */
[----:B------:R-:W-:Y:S02]  /*1290*/  CS2R R134, SRZ ;  /* 0x0000000000867805 */ /* 0x000fe4000001ff00 */
[----:B------:R-:W-:Y:S01]  /*12a0*/  LOP3.LUT R35, R5, 0x84, RZ, 0xfc, !PT ;  /* 0x0000008405237812 */ /* 0x000fe200078efcff */
[----:B------:R-:W-:Y:S01]  /*12b0*/  IMAD.MOV R11, RZ, RZ, -R2 ;  /* 0x000000ffff0b7224 */ /* 0x000fe200078e0a02 */
[----:B------:R-:W-:Y:S01]  /*12c0*/  IABS R2, R19 ;  /* 0x0000001300027213 */ /* 0x000fe20000000000 */
[----:B------:R-:W-:Y:S01]  /*12d0*/  IMAD.MOV R15, RZ, RZ, -R10 ;  /* 0x000000ffff0f7224 */ /* 0x000fe200078e0a0a */
[----:B------:R-:W-:Y:S01]  /*12e0*/  IABS R33, R35 ;  /* 0x0000002300217213 */ /* 0x000fe20000000000 */
[----:B------:R-:W-:Y:S01]  /*12f0*/  @!P4 IMAD.IADD R7, R7, 0x1, -R4 ;  /* 0x000000010707c824 */ /* 0x000fe200078e0a04 */
[C---:B------:R-:W-:Y:S01]  /*1300*/  LOP3.LUT R37, R5.reuse, 0x78, RZ, 0xfc, !PT ;  /* 0x0000007805257812 */ /* 0x040fe200078efcff */
[C---:B------:R-:W-:Y:S01]  /*1310*/  IMAD R10, R4.reuse, R11, R12 ;  /* 0x0000000b040a7224 */ /* 0x040fe200078e020c */
[----:B------:R-:W-:Y:S01]  /*1320*/  LOP3.LUT R38, R5, 0x74, RZ, 0xfc, !PT ;  /* 0x0000007405267812 */ /* 0x000fe200078efcff */
[----:B------:R-:W-:Y:S01]  /*1330*/  IMAD.MOV.U32 R12, RZ, RZ, R2 ;  /* 0x000000ffff0c7224 */ /* 0x000fe200078e0002 */
[----:B------:R-:W-:Y:S01]  /*1340*/  ISETP.GT.U32.AND P6, PT, R4, R7, PT ;  /* 0x000000070400720c */ /* 0x000fe20003fc4070 */
[----:B------:R-:W-:Y:S01]  /*1350*/  @!P2 IMAD.IADD R8, R8, 0x1, -R4 ;  /* 0x000000010808a824 */ /* 0x000fe200078e0a04 */
[C---:B------:R-:W-:Y:S01]  /*1360*/  ISETP.GT.U32.AND P4, PT, R4.reuse, R10, PT ;  /* 0x0000000a0400720c */ /* 0x040fe20003f84070 */
[----:B------:R-:W-:Y:S01]  /*1370*/  IMAD R11, R4, R15, R14 ;  /* 0x0000000f040b7224 */ /* 0x000fe200078e020e */
[----:B------:R-:W-:Y:S01]  /*1380*/  ISETP.NE.AND P2, PT, R52, RZ, PT ;  /* 0x000000ff3400720c */ /* 0x000fe20003f45270 */
[----:B------:R-:W-:Y:S01]  /*1390*/  IMAD.HI.U32 R2, R9, R12, RZ ;  /* 0x0000000c09027227 */ /* 0x000fe200078e00ff */
[----:B------:R-:W-:-:S02]  /*13a0*/  IABS R36, R38 ;  /* 0x0000002600247213 */ /* 0x000fc40000000000 */
[----:B------:R-:W-:Y:S02]  /*13b0*/  CS2R R136, SRZ ;  /* 0x0000000000887805 */ /* 0x000fe4000001ff00 */
[C---:B------:R-:W-:Y:S01]  /*13c0*/  LOP3.LUT R41, R5.reuse, 0x64, RZ, 0xfc, !PT ;  /* 0x0000006405297812 */ /* 0x040fe200078efcff */
[----:B------:R-:W-:Y:S01]  /*13d0*/  IMAD.MOV.U32 R14, RZ, RZ, R17 ;  /* 0x000000ffff0e7224 */ /* 0x000fe200078e0011 */
[----:B------:R-:W-:Y:S01]  /*13e0*/  LOP3.LUT R42, R5, 0x60, RZ, 0xfc, !PT ;  /* 0x00000060052a7812 */ /* 0x000fe200078efcff */
[----:B------:R-:W-:Y:S01]  /*13f0*/  IMAD.MOV R15, RZ, RZ, -R2 ;  /* 0x000000ffff0f7224 */ /* 0x000fe200078e0a02 */
[----:B------:R-:W-:Y:S01]  /*1400*/  IABS R39, R41 ;  /* 0x0000002900277213 */ /* 0x000fe20000000000 */
[----:B------:R-:W-:Y:S01]  /*1410*/  @!P6 IMAD.IADD R7, R7, 0x1, -R4 ;  /* 0x000000010707e824 */ /* 0x000fe200078e0a04 */
[----:B------:R-:W-:Y:S01]  /*1420*/  ISETP.GT.U32.AND P6, PT, R4, R8, PT ;  /* 0x000000080400720c */ /* 0x000fe20003fc4070 */
[----:B------:R-:W-:Y:S01]  /*1430*/  IMAD.HI.U32 R2, R9, R14, RZ ;  /* 0x0000000e09027227 */ /* 0x000fe200078e00ff */
[----:B------:R-:W-:-:S02]  /*1440*/  IABS R40, R42 ;  /* 0x0000002a00287213 */ /* 0x000fc40000000000 */
[----:B------:R-:W-:Y:S02]  /*1450*/  CS2R R138, SRZ ;  /* 0x00000000008a7805 */ /* 0x000fe4000001ff00 */
[----:B------:R-:W-:Y:S01]  /*1460*/  LOP3.LUT R47, R5, 0x54, RZ, 0xfc, !PT ;  /* 0x00000054052f7812 */ /* 0x000fe200078efcff */
[----:B------:R-:W-:Y:S01]  /*1470*/  @!P3 IMAD.IADD R13, R13, 0x1, -R16 ;  /* 0x000000010d0db824 */ /* 0x000fe200078e0a10 */
[----:B------:R-:W-:Y:S01]  /*1480*/  ISETP.GE.AND P3, PT, R22, RZ, PT ;  /* 0x000000ff1600720c */ /* 0x000fe20003f66270 */
[C---:B------:R-:W-:Y:S01]  /*1490*/  IMAD R12, R4.reuse, R15, R12 ;  /* 0x0000000f040c7224 */ /* 0x040fe200078e020c */
[----:B------:R-:W-:Y:S01]  /*14a0*/  IABS R16, R21 ;  /* 0x0000001500107213 */ /* 0x000fe20000000000 */
[----:B------:R-:W-:Y:S01]  /*14b0*/  IMAD.MOV R15, RZ, RZ, -R2 ;  /* 0x000000ffff0f7224 */ /* 0x000fe200078e0a02 */
[C---:B------:R-:W-:Y:S01]  /*14c0*/  LOP3.LUT R22, R5.reuse, 0xd4, RZ, 0xfc, !PT ;  /* 0x000000d405167812 */ /* 0x040fe200078efcff */
[----:B------:R-:W-:Y:S01]  /*14d0*/  IMAD.MOV.U32 R2, RZ, RZ, R13 ;  /* 0x000000ffff027224 */ /* 0x000fe200078e000d */
[----:B------:R-:W-:Y:S01]  /*14e0*/  IABS R44, R47 ;  /* 0x0000002f002c7213 */ /* 0x000fe20000000000 */
[----:B------:R-:W-:Y:S01]  /*14f0*/  IMAD R13, R4, R15, R14 ;  /* 0x0000000f040d7224 */ /* 0x000fe200078e020e */
[C---:B------:R-:W-:Y:S01]  /*1500*/  LOP3.LUT R49, R5.reuse, 0x50, RZ, 0xfc, !PT ;  /* 0x0000005005317812 */ /* 0x040fe200078efcff */
[--C-:B------:R-:W-:Y:S01]  /*1510*/  @!P6 IMAD.IADD R8, R8, 0x1, -R4.reuse ;  /* 0x000000010808e824 */ /* 0x100fe200078e0a04 */
[----:B------:R-:W-:Y:S01]  /*1520*/  LOP3.LUT R50, R5, 0x48, RZ, 0xfc, !PT ;  /* 0x0000004805327812 */ /* 0x000fe200078efcff */
[----:B------:R-:W-:Y:S01]  /*1530*/  @!P4 IMAD.IADD R10, R10, 0x1, -R4 ;  /* 0x000000010a0ac824 */ /* 0x000fe200078e0a04 */
[C---:B------:R-:W-:Y:S01]  /*1540*/  ISETP.GT.U32.AND P6, PT, R4.reuse, R13, PT ;  /* 0x0000000d0400720c */ /* 0x040fe20003fc4070 */
[----:B------:R-:W-:Y:S01]  /*1550*/  IMAD.HI.U32 R14, R9, R16, RZ ;  /* 0x00000010090e7227 */ /* 0x000fe200078e00ff */
[----:B------:R-:W-:-:S02]  /*1560*/  ISETP.GT.U32.AND P4, PT, R4, R11, PT ;  /* 0x0000000b0400720c */ /* 0x000fc40003f84070 */
[----:B------:R-:W-:Y:S02]  /*1570*/  CS2R R140, SRZ ;  /* 0x00000000008c7805 */ /* 0x000fe4000001ff00 */
[----:B------:R-:W-:Y:S01]  /*1580*/  IABS R45, R49 ;  /* 0x00000031002d7213 */ /* 0x000fe20000000000 */
[----:B------:R-:W-:Y:S01]  /*1590*/  @!P3 IMAD.MOV R2, RZ, RZ, -R2 ;  /* 0x000000ffff02b224 */ /* 0x000fe200078e0a02 */
[C---:B------:R-:W-:Y:S01]  /*15a0*/  ISETP.GT.U32.AND P3, PT, R4.reuse, R10, PT ;  /* 0x0000000a0400720c */ /* 0x040fe20003f64070 */
[----:B------:R-:W-:Y:S01]  /*15b0*/  IMAD.MOV R15, RZ, RZ, -R14 ;  /* 0x000000ffff0f7224 */ /* 0x000fe200078e0a0e */
[----:B------:R-:W-:Y:S01]  /*15c0*/  IABS R14, R22 ;  /* 0x00000016000e7213 */ /* 0x000fe20000000000 */
[----:B------:R-:W-:Y:S01]  /*15d0*/  @!P5 IMAD.MOV R7, RZ, RZ, -R7 ;  /* 0x000000ffff07d224 */ /* 0x000fe200078e0a07 */
[----:B------:R-:W-:Y:S01]  /*15e0*/  @!P2 LOP3.LUT R2, RZ, R52, RZ, 0x33, !PT ;  /* 0x00000034ff02a212 */ /* 0x000fe200078e33ff */
[C---:B------:R-:W-:Y:S01]  /*15f0*/  IMAD R15, R4.reuse, R15, R16 ;  /* 0x0000000f040f7224 */ /* 0x040fe200078e0210 */
[----:B------:R-:W-:Y:S01]  /*1600*/  ISETP.GT.U32.AND P2, PT, R4, R12, PT ;  /* 0x0000000c0400720c */ /* 0x000fe20003f44070 */
[----:B------:R-:W-:Y:S01]  /*1610*/  @!P6 IMAD.IADD R13, R13, 0x1, -R4 ;  /* 0x000000010d0de824 */ /* 0x000fe200078e0a04 */
[----:B------:R-:W-:Y:S01]  /*1620*/  ISETP.GE.AND P5, PT, R18, RZ, PT ;  /* 0x000000ff1200720c */ /* 0x000fe20003fa6270 */
[----:B------:R-:W-:Y:S01]  /*1630*/  IMAD.MOV.U32 R16, RZ, RZ, R14 ;  /* 0x000000ffff107224 */ /* 0x000fe200078e000e */
[----:B------:R-:W-:Y:S01]  /*1640*/  IABS R46, R50 ;  /* 0x00000032002e7213 */ /* 0x000fe20000000000 */
[----:B------:R-:W-:Y:S01]  /*1650*/  @!P4 IMAD.IADD R11, R11, 0x1, -R4 ;  /* 0x000000010b0bc824 */ /* 0x000fe200078e0a04 */
[----:B------:R-:W-:Y:S01]  /*1660*/  ISETP.GT.U32.AND P6, PT, R4, R13, PT ;  /* 0x0000000d0400720c */ /* 0x000fe20003fc4070 */
[----:B------:R-:W-:Y:S01]  /*1670*/  IMAD.HI.U32 R14, R9, R16, RZ ;  /* 0x00000010090e7227 */ /* 0x000fe200078e00ff */
[----:B------:R-:W-:-:S02]  /*1680*/  ISETP.GE.AND P4, PT, R20, RZ, PT ;  /* 0x000000ff1400720c */ /* 0x000fc40003f86270 */
[----:B------:R-:W-:Y:S02]  /*1690*/  CS2R R142, SRZ ;  /* 0x00000000008e7805 */ /* 0x000fe4000001ff00 */
[----:B------:R-:W-:Y:S01]  /*16a0*/  LOP3.LUT R20, R5, 0xd0, RZ, 0xfc, !PT ;  /* 0x000000d005147812 */ /* 0x000fe200078efcff */
[----:B------:R-:W-:Y:S01]  /*16b0*/  @!P3 IMAD.IADD R10, R10, 0x1, -R4 ;  /* 0x000000010a0ab824 */ /* 0x000fe200078e0a04 */
[----:B------:R-:W-:Y:S01]  /*16c0*/  ISETP.GE.AND P3, PT, R19, RZ, PT ;  /* 0x000000ff1300720c */ /* 0x000fe20003f66270 */
[----:B------:R-:W-:Y:S01]  /*16d0*/  IMAD.MOV R17, RZ, RZ, -R14 ;  /* 0x000000ffff117224 */ /* 0x000fe200078e0a0e */
[----:B------:R-:W-:Y:S01]  /*16e0*/  IABS R18, R20 ;  /* 0x0000001400127213 */ /* 0x000fe20000000000 */
[----:B------:R-:W-:Y:S01]  /*16f0*/  @!P2 IMAD.IADD R12, R12, 0x1, -R4 ;  /* 0x000000010c0ca824 */ /* 0x000fe200078e0a04 */
[C---:B------:R-:W-:Y:S01]  /*1700*/  ISETP.GT.U32.AND P2, PT, R4.reuse, R11, PT ;  /* 0x0000000b0400720c */ /* 0x040fe20003f44070 */
[----:B------:R-:W-:Y:S01]  /*1710*/  @!P1 IMAD.MOV R10, RZ, RZ, -R10 ;  /* 0x000000ffff0a9224 */ /* 0x000fe200078e0a0a */
[C---:B------:R-:W-:Y:S01]  /*1720*/  ISETP.GT.U32.AND P1, PT, R4.reuse, R15, PT ;  /* 0x0000000f0400720c */ /* 0x040fe20003f24070 */
[C---:B------:R-:W-:Y:S01]  /*1730*/  IMAD R14, R4.reuse, R17, R16 ;  /* 0x00000011040e7224 */ /* 0x040fe200078e0210 */
[----:B------:R-:W-:Y:S01]  /*1740*/  LOP3.LUT R51, R5, 0x44, RZ, 0xfc, !PT ;  /* 0x0000004405337812 */ /* 0x000fe200078efcff */
[----:B------:R-:W-:Y:S01]  /*1750*/  @!P6 IMAD.IADD R13, R13, 0x1, -R4 ;  /* 0x000000010d0de824 */ /* 0x000fe200078e0a04 */
[----:B------:R-:W-:Y:S01]  /*1760*/  LOP3.LUT R52, R5, 0x40, RZ, 0xfc, !PT ;  /* 0x0000004005347812 */ /* 0x000fe200078efcff */
[----:B------:R-:W-:Y:S01]  /*1770*/  IMAD.HI.U32 R16, R9, R18, RZ ;  /* 0x0000001209107227 */ /* 0x000fe200078e00ff */
[C---:B------:R-:W-:Y:S01]  /*1780*/  ISETP.GT.U32.AND P6, PT, R4.reuse, R14, PT ;  /* 0x0000000e0400720c */ /* 0x040fe20003fc4070 */
[----:B------:R-:W-:Y:S01]  /*1790*/  ULDC UR13, c[0x0][0x23c] ;  /* 0x00008f00000d7ab9 */ /* 0x000fe20000000800 */
[----:B------:R-:W-:Y:S01]  /*17a0*/  LOP3.LUT R55, R5, 0x34, RZ, 0xfc, !PT ;  /* 0x0000003405377812 */ /* 0x000fe200078efcff */
[----:B------:R-:W-:Y:S01]  /*17b0*/  @!P0 IMAD.MOV R8, RZ, RZ, -R8 ;  /* 0x000000ffff088224 */ /* 0x000fe200078e0a08 */
[C---:B------:R-:W-:Y:S01]  /*17c0*/  ISETP.GT.U32.AND P0, PT, R4.reuse, R12, PT ;  /* 0x0000000c0400720c */ /* 0x040fe20003f04070 */
[----:B------:R-:W-:Y:S01]  /*17d0*/  IMAD.MOV R17, RZ, RZ, -R16 ;  /* 0x000000ffff117224 */ /* 0x000fe200078e0a10 */
[----:B------:R-:W-:Y:S01]  /*17e0*/  IABS R48, R55 ;  /* 0x0000003700307213 */ /* 0x000fe20000000000 */
[--C-:B------:R-:W-:Y:S01]  /*17f0*/  @!P2 IMAD.IADD R11, R11, 0x1, -R4.reuse ;  /* 0x000000010b0ba824 */ /* 0x100fe200078e0a04 */
[----:B------:R-:W-:Y:S01]  /*1800*/  ISETP.GE.AND P2, PT, R21, RZ, PT ;  /* 0x000000ff1500720c */ /* 0x000fe20003f46270 */
[----:B------:R-:W-:Y:S01]  /*1810*/  @!P1 IMAD.IADD R15, R15, 0x1, -R4 ;  /* 0x000000010f0f9824 */ /* 0x000fe200078e0a04 */
[----:B------:R-:W-:Y:S01]  /*1820*/  LOP3.LUT R21, R5, 0xc8, RZ, 0xfc, !PT ;  /* 0x000000c805157812 */ /* 0x000fe200078efcff */
[----:B------:R-:W-:Y:S01]  /*1830*/  IMAD R16, R4, R17, R18 ;  /* 0x0000001104107224 */ /* 0x000fe200078e0212 */
[----:B------:R-:W-:Y:S01]  /*1840*/  ISETP.GE.AND P1, PT, R20, RZ, PT ;  /* 0x000000ff1400720c */ /* 0x000fe20003f26270 */
[--C-:B------:R-:W-:Y:S01]  /*1850*/  @!P6 IMAD.IADD R14, R14, 0x1, -R4.reuse ;  /* 0x000000010e0ee824 */ /* 0x100fe200078e0a04 */
[C---:B------:R-:W-:Y:S01]  /*1860*/  ISETP.GT.U32.AND P6, PT, R4.reuse, R15, PT ;  /* 0x0000000f0400720c */ /* 0x040fe20003fc4070 */
[----:B------:R-:W-:Y:S01]  /*1870*/  @!P5 IMAD.MOV R11, RZ, RZ, -R11 ;  /* 0x000000ffff0bd224 */ /* 0x000fe200078e0a0b */
[----:B------:R-:W-:Y:S01]  /*1880*/  ISETP.GT.U32.AND P5, PT, R4, R16, PT ;  /* 0x000000100400720c */ /* 0x000fe20003fa4070 */
[----:B------:R-:W-:Y:S01]  /*1890*/  @!P0 IMAD.IADD R12, R12, 0x1, -R4 ;  /* 0x000000010c0c8824 */ /* 0x000fe200078e0a04 */
[----:B------:R-:W-:Y:S01]  /*18a0*/  IABS R19, R21 ;  /* 0x0000001500137213 */ /* 0x000fe20000000000 */
[----:B------:R-:W-:Y:S01]  /*18b0*/  @!P4 IMAD.MOV R13, RZ, RZ, -R13 ;  /* 0x000000ffff0dc224 */ /* 0x000fe200078e0a0d */
[----:B------:R-:W-:Y:S01]  /*18c0*/  ISETP.GE.AND P0, PT, R22, RZ, PT ;  /* 0x000000ff1600720c */ /* 0x000fe20003f06270 */
[----:B------:R-:W-:Y:S01]  /*18d0*/  @!P3 IMAD.MOV R12, RZ, RZ, -R12 ;  /* 0x000000ffff0cb224 */ /* 0x000fe200078e0a0c */
[----:B------:R-:W-:Y:S01]  /*18e0*/  ISETP.GT.U32.AND P3, PT, R4, R14, PT ;  /* 0x0000000e0400720c */ /* 0x000fe20003f64070 */
[----:B------:R-:W-:Y:S01]  /*18f0*/  IMAD.HI.U32 R17, R9, R19, RZ ;  /* 0x0000001309117227 */ /* 0x000fe200078e00ff */
[----:B------:R-:W-:Y:S01]  /*1900*/  IABS R20, R23 ;  /* 0x0000001700147213 */ /* 0x000fe20000000000 */
[----:B------:R-:W-:Y:S01]  /*1910*/  UIADD3 UR19, UR12, 0x4000, URZ ;  /* 0x000040000c137890 */ /* 0x000fe2000fffe03f */
[----:B------:R-:W-:Y:S01]  /*1920*/  IABS R22, R24 ;  /* 0x0000001800167213 */ /* 0x000fe20000000000 */
[----:B------:R-:W-:Y:S01]  /*1930*/  IMAD.MOV R17, RZ, RZ, -R17 ;  /* 0x000000ffff117224 */ /* 0x000fe200078e0a11 */
[----:B------:R-:W-:Y:S01]  /*1940*/  ISETP.GE.AND P4, PT, R21, RZ, PT ;  /* 0x000000ff1500720c */ /* 0x000fe20003f86270 */
[--C-:B------:R-:W-:Y:S01]  /*1950*/  @!P6 IMAD.IADD R15, R15, 0x1, -R4.reuse ;  /* 0x000000010f0fe824 */ /* 0x100fe200078e0a04 */
[----:B------:R-:W-:Y:S01]  /*1960*/  LOP3.LUT R54, R5, 0x38, RZ, 0xfc, !PT ;  /* 0x0000003805367812 */ /* 0x000fe200078efcff */
[--C-:B------:R-:W-:Y:S01]  /*1970*/  @!P5 IMAD.IADD R16, R16, 0x1, -R4.reuse ;  /* 0x000000011010d824 */ /* 0x100fe200078e0a04 */
[----:B------:R-:W-:Y:S01]  /*1980*/  ISETP.GE.AND P5, PT, R24, RZ, PT ;  /* 0x000000ff1800720c */ /* 0x000fe20003fa6270 */
[C---:B------:R-:W-:Y:S01]  /*1990*/  IMAD R17, R4.reuse, R17, R19 ;  /* 0x0000001104117224 */ /* 0x040fe200078e0213 */
[----:B------:R-:W-:Y:S01]  /*19a0*/  IABS R24, R27 ;  /* 0x0000001b00187213 */ /* 0x000fe20000000000 */
[----:B------:R-:W-:Y:S01]  /*19b0*/  @!P2 IMAD.MOV R15, RZ, RZ, -R15 ;  /* 0x000000ffff0fa224 */ /* 0x000fe200078e0a0f */
[C---:B------:R-:W-:Y:S01]  /*19c0*/  ISETP.GT.U32.AND P2, PT, R4.reuse, R16, PT ;  /* 0x000000100400720c */ /* 0x040fe20003f44070 */
[----:B------:R-:W-:Y:S01]  /*19d0*/  IMAD.HI.U32 R18, R9, R20, RZ ;  /* 0x0000001409127227 */ /* 0x000fe200078e00ff */
[----:B------:R-:W-:Y:S01]  /*19e0*/  ISETP.GT.U32.AND P6, PT, R4, R17, PT ;  /* 0x000000110400720c */ /* 0x000fe20003fc4070 */
[----:B------:R-:W-:Y:S01]  /*19f0*/  ULDC UR16, c[0x0][0x238] ;  /* 0x00008e0000107ab9 */ /* 0x000fe20000000800 */
[----:B------:R-:W-:Y:S01]  /*1a00*/  LOP3.LUT R56, R5, 0x30, RZ, 0xfc, !PT ;  /* 0x0000003005387812 */ /* 0x000fe200078efcff */
[----:B------:R-:W-:Y:S01]  /*1a10*/  IMAD.HI.U32 R19, R9, R22, RZ ;  /* 0x0000001609137227 */ /* 0x000fe200078e00ff */
[C---:B------:R-:W-:Y:S01]  /*1a20*/  LOP3.LUT R57, R5.reuse, 0x28, RZ, 0xfc, !PT ;  /* 0x0000002805397812 */ /* 0x040fe200078efcff */
[----:B------:R-:W-:Y:S01]  /*1a30*/  USHF.L.U32 UR13, UR13, 0x6, URZ ;  /* 0x000000060d0d7899 */ /* 0x000fe2000800063f */
[----:B------:R-:W-:Y:S01]  /*1a40*/  LOP3.LUT R62, R5, 0x10, RZ, 0xfc, !PT ;  /* 0x00000010053e7812 */ /* 0x000fe200078efcff */
[----:B------:R-:W-:Y:S01]  /*1a50*/  @!P3 IMAD.IADD R14, R14, 0x1, -R4 ;  /* 0x000000010e0eb824 */ /* 0x000fe200078e0a04 */
[----:B------:R-:W-:Y:S01]  /*1a60*/  ISETP.GE.AND P3, PT, R23, RZ, PT ;  /* 0x000000ff1700720c */ /* 0x000fe20003f66270 */
[----:B------:R-:W-:Y:S01]  /*1a70*/  IMAD.MOV R21, RZ, RZ, -R18 ;  /* 0x000000ffff157224 */ /* 0x000fe200078e0a12 */
[C---:B------:R-:W-:Y:S01]  /*1a80*/  LOP3.LUT R23, R5.reuse, 0xb8, RZ, 0xfc, !PT ;  /* 0x000000b805177812 */ /* 0x040fe200078efcff */
[----:B------:R-:W-:Y:S01]  /*1a90*/  IMAD.MOV R19, RZ, RZ, -R19 ;  /* 0x000000ffff137224 */ /* 0x000fe200078e0a13 */
[----:B------:R-:W-:Y:S01]  /*1aa0*/  IABS R61, R62 ;  /* 0x0000003e003d7213 */ /* 0x000fe20000000000 */
[C---:B------:R-:W-:Y:S01]  /*1ab0*/  IMAD R18, R4.reuse, R21, R20 ;  /* 0x0000001504127224 */ /* 0x040fe200078e0214 */
[----:B------:R-:W-:Y:S01]  /*1ac0*/  IABS R21, R23 ;  /* 0x0000001700157213 */ /* 0x000fe20000000000 */
[C---:B------:R-:W-:Y:S01]  /*1ad0*/  IMAD R19, R4.reuse, R19, R22 ;  /* 0x0000001304137224 */ /* 0x040fe200078e0216 */
[----:B------:R-:W-:Y:S01]  /*1ae0*/  LOP3.LUT R63, R5, 0x8, RZ, 0xfc, !PT ;  /* 0x00000008053f7812 */ /* 0x000fe200078efcff */
[----:B------:R-:W-:Y:S01]  /*1af0*/  @!P0 IMAD.MOV R14, RZ, RZ, -R14 ;  /* 0x000000ffff0e8224 */ /* 0x000fe200078e0a0e */
[----:B------:R-:W-:Y:S01]  /*1b00*/  ISETP.GT.U32.AND P0, PT, R4, R18, PT ;  /* 0x000000120400720c */ /* 0x000fe20003f04070 */
[--C-:B------:R-:W-:Y:S01]  /*1b10*/  @!P2 IMAD.IADD R16, R16, 0x1, -R4.reuse ;  /* 0x000000011010a824 */ /* 0x100fe200078e0a04 */
[C---:B------:R-:W-:Y:S01]  /*1b20*/  ISETP.GT.U32.AND P2, PT, R4.reuse, R19, PT ;  /* 0x000000130400720c */ /* 0x040fe20003f44070 */
[----:B------:R-:W-:Y:S01]  /*1b30*/  IMAD.HI.U32 R20, R9, R21, RZ ;  /* 0x0000001509147227 */ /* 0x000fe200078e00ff */
[----:B------:R-:W-:Y:S01]  /*1b40*/  IABS R69, R63 ;  /* 0x0000003f00457213 */ /* 0x000fe20000000000 */
[----:B------:R-:W-:Y:S01]  /*1b50*/  ULDC UR17, c[0x0][0x23c] ;  /* 0x00008f0000117ab9 */ /* 0x000fe20000000800 */
[----:B------:R-:W-:Y:S01]  /*1b60*/  LOP3.LUT R64, R5, 0x4, RZ, 0xfc, !PT ;  /* 0x0000000405407812 */ /* 0x000fe200078efcff */
[----:B------:R-:W-:Y:S01]  /*1b70*/  @!P6 IMAD.IADD R17, R17, 0x1, -R4 ;  /* 0x000000011111e824 */ /* 0x000fe200078e0a04 */
[----:B------:R-:W-:Y:S01]  /*1b80*/  IABS R66, R5 ;  /* 0x0000000500427213 */ /* 0x000fe20000000000 */
[----:B------:R-:W-:Y:S01]  /*1b90*/  IMAD.MOV R20, RZ, RZ, -R20 ;  /* 0x000000ffff147224 */ /* 0x000fe200078e0a14 */
[----:B------:R-:W-:Y:S01]  /*1ba0*/  IABS R91, R64 ;  /* 0x00000040005b7213 */ /* 0x000fe20000000000 */
[----:B------:R-:W-:Y:S01]  /*1bb0*/  @!P1 IMAD.MOV R16, RZ, RZ, -R16 ;  /* 0x000000ffff109224 */ /* 0x000fe200078e0a10 */
[C---:B------:R-:W-:Y:S01]  /*1bc0*/  ISETP.GT.U32.AND P6, PT, R4.reuse, R17, PT ;  /* 0x000000110400720c */ /* 0x040fe20003fc4070 */
[----:B------:R-:W-:Y:S01]  /*1bd0*/  IMAD R20, R4, R20, R21 ;  /* 0x0000001404147224 */ /* 0x000fe200078e0215 */
[----:B------:R-:W-:Y:S01]  /*1be0*/  SHF.R.S32.HI R6, RZ, 0x6, R6 ;  /* 0x00000006ff067819 */ /* 0x000fe20000011406 */
[----:B------:R-:W-:-:S02]  /*1bf0*/  @!P0 IMAD.IADD R18, R18, 0x1, -R4 ;  /* 0x0000000112128824 */ /* 0x000fc400078e0a04 */
[----:B------:R-:W-:Y:S01]  /*1c00*/  @!P2 IMAD.IADD R19, R19, 0x1, -R4 ;  /* 0x000000011313a824 */ /* 0x000fe200078e0a04 */
[C---:B------:R-:W-:Y:S01]  /*1c10*/  ISETP.GT.U32.AND P0, PT, R4.reuse, R20, PT ;  /* 0x000000140400720c */ /* 0x040fe20003f04070 */
[C---:B------:R-:W-:Y:S01]  /*1c20*/  IMAD.HI.U32 R21, R9.reuse, R24, RZ ;  /* 0x0000001809157227 */ /* 0x040fe200078e00ff */
[C---:B------:R-:W-:Y:S02]  /*1c30*/  ISETP.GT.U32.AND P2, PT, R4.reuse, R18, PT ;  /* 0x000000120400720c */ /* 0x040fe40003f44070 */
[----:B------:R-:W-:Y:S01]  /*1c40*/  ISETP.GT.U32.AND P1, PT, R4, R19, PT ;  /* 0x000000130400720c */ /* 0x000fe20003f24070 */
[----:B------:R-:W-:-:S04]  /*1c50*/  IMAD.HI.U32 R22, R9, R25, RZ ;  /* 0x0000001909167227 */ /* 0x000fc800078e00ff */
[----:B------:R-:W-:Y:S01]  /*1c60*/  @!P6 IMAD.IADD R17, R17, 0x1, -R4 ;  /* 0x000000011111e824 */ /* 0x000fe200078e0a04 */
[----:B------:R-:W-:Y:S01]  /*1c70*/  ISETP.GE.AND P6, PT, R23, RZ, PT ;  /* 0x000000ff1700720c */ /* 0x000fe20003fc6270 */
[----:B------:R-:W-:-:S04]  /*1c80*/  IMAD.HI.U32 R23, R9, R26, RZ ;  /* 0x0000001a09177227 */ /* 0x000fc800078e00ff */
[--C-:B------:R-:W-:Y:S02]  /*1c90*/  @!P0 IMAD.IADD R20, R20, 0x1, -R4.reuse ;  /* 0x0000000114148824 */ /* 0x100fe400078e0a04 */
[----:B------:R-:W-:Y:S02]  /*1ca0*/  IMAD.MOV R23, RZ, RZ, -R23 ;  /* 0x000000ffff177224 */ /* 0x000fe400078e0a17 */
[----:B------:R-:W-:Y:S01]  /*1cb0*/  @!P1 IMAD.IADD R19, R19, 0x1, -R4 ;  /* 0x0000000113139824 */ /* 0x000fe200078e0a04 */
[C---:B------:R-:W-:Y:S01]  /*1cc0*/  ISETP.GT.U32.AND P0, PT, R4.reuse, R20, PT ;  /* 0x000000140400720c */ /* 0x040fe20003f04070 */
[C---:B------:R-:W-:Y:S02]  /*1cd0*/  IMAD R23, R4.reuse, R23, R26 ;  /* 0x0000001704177224 */ /* 0x040fe400078e021a */
[----:B------:R-:W-:Y:S02]  /*1ce0*/  @!P5 IMAD.MOV R19, RZ, RZ, -R19 ;  /* 0x000000ffff13d224 */ /* 0x000fe400078e0a13 */
[----:B------:R-:W-:Y:S01]  /*1cf0*/  IMAD.MOV R21, RZ, RZ, -R21 ;  /* 0x000000ffff157224 */ /* 0x000fe200078e0a15 */
[----:B------:R-:W-:Y:S01]  /*1d00*/  ISETP.GT.U32.AND P5, PT, R4, R23, PT ;  /* 0x000000170400720c */ /* 0x000fe20003fa4070 */
[----:B------:R-:W-:-:S02]  /*1d10*/  IMAD.MOV R22, RZ, RZ, -R22 ;  /* 0x000000ffff167224 */ /* 0x000fc400078e0a16 */
[C---:B------:R-:W-:Y:S02]  /*1d20*/  IMAD R21, R4.reuse, R21, R24 ;  /* 0x0000001504157224 */ /* 0x040fe400078e0218 */
[----:B------:R-:W-:Y:S01]  /*1d30*/  IMAD R22, R4, R22, R25 ;  /* 0x0000001604167224 */ /* 0x000fe200078e0219 */
[----:B------:R-:W-:Y:S01]  /*1d40*/  IABS R25, R30 ;  /* 0x0000001e00197213 */ /* 0x000fe20000000000 */
[--C-:B------:R-:W-:Y:S01]  /*1d50*/  @!P2 IMAD.IADD R18, R18, 0x1, -R4.reuse ;  /* 0x000000011212a824 */ /* 0x100fe200078e0a04 */
[----:B------:R-:W-:Y:S01]  /*1d60*/  ISETP.GT.U32.AND P2, PT, R4, R21, PT ;  /* 0x000000150400720c */ /* 0x000fe20003f44070 */
[--C-:B------:R-:W-:Y:S01]  /*1d70*/  @!P0 IMAD.IADD R20, R20, 0x1, -R4.reuse ;  /* 0x0000000114148824 */ /* 0x100fe200078e0a04 */
[----:B------:R-:W-:Y:S01]  /*1d80*/  ISETP.GE.AND P0, PT, R29, RZ, PT ;  /* 0x000000ff1d00720c */ /* 0x000fe20003f06270 */
[----:B------:R-:W-:Y:S01]  /*1d90*/  IMAD.HI.U32 R24, R9, R25, RZ ;  /* 0x0000001909187227 */ /* 0x000fe200078e00ff */
[----:B------:R-:W-:Y:S02]  /*1da0*/  LOP3.LUT R29, R5, 0xa0, RZ, 0xfc, !PT ;  /* 0x000000a0051d7812 */ /* 0x000fe400078efcff */
[----:B------:R-:W-:Y:S01]  /*1db0*/  ISETP.GT.U32.AND P1, PT, R4, R22, PT ;  /* 0x000000160400720c */ /* 0x000fe20003f24070 */
[----:B------:R-:W-:Y:S01]  /*1dc0*/  @!P4 IMAD.MOV R17, RZ, RZ, -R17 ;  /* 0x000000ffff11c224 */ /* 0x000fe200078e0a11 */
[----:B------:R-:W-:Y:S01]  /*1dd0*/  ISETP.GE.AND P4, PT, R27, RZ, PT ;  /* 0x000000ff1b00720c */ /* 0x000fe20003f86270 */
[----:B------:R-:W-:Y:S01]  /*1de0*/  @!P5 IMAD.IADD R23, R23, 0x1, -R4 ;  /* 0x000000011717d824 */ /* 0x000fe200078e0a04 */
[----:B------:R-:W-:Y:S01]  /*1df0*/  IABS R27, R29 ;  /* 0x0000001d001b7213 */ /* 0x000fe20000000000 */
[----:B------:R-:W-:-:S02]  /*1e00*/  IMAD.MOV R24, RZ, RZ, -R24 ;  /* 0x000000ffff187224 */ /* 0x000fc400078e0a18 */
[----:B------:R-:W-:Y:S01]  /*1e10*/  @!P3 IMAD.MOV R18, RZ, RZ, -R18 ;  /* 0x000000ffff12b224 */ /* 0x000fe200078e0a12 */
[C---:B------:R-:W-:Y:S01]  /*1e20*/  ISETP.GT.U32.AND P5, PT, R4.reuse, R23, PT ;  /* 0x000000170400720c */ /* 0x040fe20003fa4070 */
[----:B------:R-:W-:Y:S01]  /*1e30*/  IMAD R24, R4, R24, R25 ;  /* 0x0000001804187224 */ /* 0x000fe200078e0219 */
[----:B------:R-:W-:Y:S01]  /*1e40*/  ISETP.GE.AND P3, PT, R28, RZ, PT ;  /* 0x000000ff1c00720c */ /* 0x000fe20003f66270 */
[----:B------:R-:W-:Y:S01]  /*1e50*/  IMAD.HI.U32 R25, R9, R27, RZ ;  /* 0x0000001b09197227 */ /* 0x000fe200078e00ff */
[----:B------:R-:W-:-:S03]  /*1e60*/  IABS R28, R31 ;  /* 0x0000001f001c7213 */ /* 0x000fc60000000000 */
[----:B------:R-:W-:Y:S02]  /*1e70*/  @!P2 IMAD.IADD R21, R21, 0x1, -R4 ;  /* 0x000000011515a824 */ /* 0x000fe400078e0a04 */
[----:B------:R-:W-:Y:S02]  /*1e80*/  IMAD.MOV R25, RZ, RZ, -R25 ;  /* 0x000000ffff197224 */ /* 0x000fe400078e0a19 */
[----:B------:R-:W-:Y:S01]  /*1e90*/  IMAD.HI.U32 R26, R9, R28, RZ ;  /* 0x0000001c091a7227 */ /* 0x000fe200078e00ff */
[----:B------:R-:W-:-:S03]  /*1ea0*/  ISETP.GT.U32.AND P2, PT, R4, R21, PT ;  /* 0x000000150400720c */ /* 0x000fc60003f44070 */
[----:B------:R-:W-:Y:S02]  /*1eb0*/  @!P1 IMAD.IADD R22, R22, 0x1, -R4 ;  /* 0x0000000116169824 */ /* 0x000fe400078e0a04 */
[----:B------:R-:W-:Y:S01]  /*1ec0*/  @!P6 IMAD.MOV R20, RZ, RZ, -R20 ;  /* 0x000000ffff14e224 */ /* 0x000fe200078e0a14 */
[C---:B------:R-:W-:Y:S01]  /*1ed0*/  ISETP.GT.U32.AND P6, PT, R4.reuse, R24, PT ;  /* 0x000000180400720c */ /* 0x040fe20003fc4070 */
[C---:B------:R-:W-:Y:S01]  /*1ee0*/  IMAD R25, R4.reuse, R25, R27 ;  /* 0x0000001904197224 */ /* 0x040fe200078e021b */
[C---:B------:R-:W-:Y:S01]  /*1ef0*/  ISETP.GT.U32.AND P1, PT, R4.reuse, R22, PT ;  /* 0x000000160400720c */ /* 0x040fe20003f24070 */
[----:B------:R-:W-:Y:S02]  /*1f00*/  IMAD.MOV R27, RZ, RZ, -R26 ;  /* 0x000000ffff1b7224 */ /* 0x000fe400078e0a1a */
[----:B------:R-:W-:Y:S01]  /*1f10*/  @!P5 IMAD.IADD R23, R23, 0x1, -R4 ;  /* 0x000000011717d824 */ /* 0x000fe200078e0a04 */
[C---:B------:R-:W-:Y:S01]  /*1f20*/  ISETP.GT.U32.AND P5, PT, R4.reuse, R25, PT ;  /* 0x000000190400720c */ /* 0x040fe20003fa4070 */
[----:B------:R-:W-:Y:S01]  /*1f30*/  IMAD R26, R4, R27, R28 ;  /* 0x0000001b041a7224 */ /* 0x000fe200078e021c */
[----:B------:R-:W-:Y:S01]  /*1f40*/  LOP3.LUT R28, R5, 0x90, RZ, 0xfc, !PT ;  /* 0x00000090051c7812 */ /* 0x000fe200078efcff */
[----:B------:R-:W-:-:S02]  /*1f50*/  @!P0 IMAD.MOV R23, RZ, RZ, -R23 ;  /* 0x000000ffff178224 */ /* 0x000fc400078e0a17 */
[--C-:B------:R-:W-:Y:S01]  /*1f60*/  @!P2 IMAD.IADD R21, R21, 0x1, -R4.reuse ;  /* 0x000000011515a824 */ /* 0x100fe200078e0a04 */
[----:B------:R-:W-:Y:S01]  /*1f70*/  ISETP.GT.U32.AND P0, PT, R4, R26, PT ;  /* 0x0000001a0400720c */ /* 0x000fe20003f04070 */
[--C-:B------:R-:W-:Y:S01]  /*1f80*/  @!P6 IMAD.IADD R24, R24, 0x1, -R4.reuse ;  /* 0x000000011818e824 */ /* 0x100fe200078e0a04 */
[----:B------:R-:W-:Y:S01]  /*1f90*/  ISETP.GE.AND P2, PT, R30, RZ, PT ;  /* 0x000000ff1e00720c */ /* 0x000fe20003f46270 */
[--C-:B------:R-:W-:Y:S01]  /*1fa0*/  @!P1 IMAD.IADD R22, R22, 0x1, -R4.reuse ;  /* 0x0000000116169824 */ /* 0x100fe200078e0a04 */
[----:B------:R-:W-:Y:S01]  /*1fb0*/  LOP3.LUT R30, R5, 0x94, RZ, 0xfc, !PT ;  /* 0x00000094051e7812 */ /* 0x000fe200078efcff */
[----:B------:R-:W-:Y:S01]  /*1fc0*/  @!P4 IMAD.MOV R21, RZ, RZ, -R21 ;  /* 0x000000ffff15c224 */ /* 0x000fe200078e0a15 */
[----:B------:R-:W-:Y:S01]  /*1fd0*/  ISETP.GE.AND P1, PT, R29, RZ, PT ;  /* 0x000000ff1d00720c */ /* 0x000fe20003f26270 */
[----:B------:R-:W-:Y:S01]  /*1fe0*/  @!P5 IMAD.IADD R25, R25, 0x1, -R4 ;  /* 0x000000011919d824 */ /* 0x000fe200078e0a04 */
[----:B------:R-:W-:Y:S01]  /*1ff0*/  IABS R29, R30 ;  /* 0x0000001e001d7213 */ /* 0x000fe20000000000 */
[----:B------:R-:W-:Y:S01]  /*2000*/  @!P3 IMAD.MOV R22, RZ, RZ, -R22 ;  /* 0x000000ffff16b224 */ /* 0x000fe200078e0a16 */
[----:B------:R-:W-:Y:S01]  /*2010*/  ISETP.GT.U32.AND P4, PT, R4, R24, PT ;  /* 0x000000180400720c */ /* 0x000fe20003f84070 */
[----:B------:R-:W-:Y:S01]  /*2020*/  IMAD R2, R2, UR5, RZ ;  /* 0x0000000502027c24 */ /* 0x000fe2000f8e02ff */
[----:B------:R-:W-:Y:S01]  /*2030*/  ISETP.GT.U32.AND P5, PT, R4, R25, PT ;  /* 0x000000190400720c */ /* 0x000fe20003fa4070 */
[----:B------:R-:W-:Y:S01]  /*2040*/  IMAD.HI.U32 R27, R9, R29, RZ ;  /* 0x0000001d091b7227 */ /* 0x000fe200078e00ff */
[----:B------:R-:W-:Y:S01]  /*2050*/  ISETP.GE.AND P3, PT, R30, RZ, PT ;  /* 0x000000ff1e00720c */ /* 0x000fe20003f66270 */
[----:B------:R-:W-:Y:S01]  /*2060*/  UMOV UR5, URZ ;  /* 0x0000003f00057c82 */ /* 0x000fe20008000000 */
[----:B------:R-:W-:Y:S01]  /*2070*/  IABS R30, R28 ;  /* 0x0000001c001e7213 */ /* 0x000fe20000000000 */
[----:B------:R-:W-:Y:S01]  /*2080*/  @!P0 IMAD.IADD R26, R26, 0x1, -R4 ;  /* 0x000000011a1a8824 */ /* 0x000fe200078e0a04 */
[----:B------:R-:W-:Y:S01]  /*2090*/  ISETP.GE.AND P6, PT, R31, RZ, PT ;  /* 0x000000ff1f00720c */ /* 0x000fe20003fc6270 */
[----:B------:R-:W-:-:S02]  /*20a0*/  IMAD.MOV R27, RZ, RZ, -R27 ;  /* 0x000000ffff1b7224 */ /* 0x000fc400078e0a1b */
[----:B------:R-:W-:Y:S01]  /*20b0*/  IMAD R163, R168, UR6, RZ ;  /* 0x00000006a8a37c24 */ /* 0x000fe2000f8e02ff */
[----:B------:R-:W-:Y:S01]  /*20c0*/  ISETP.GT.U32.AND P0, PT, R4, R26, PT ;  /* 0x0000001a0400720c */ /* 0x000fe20003f04070 */
[----:B------:R-:W-:Y:S01]  /*20d0*/  @!P4 IMAD.IADD R24, R24, 0x1, -R4 ;  /* 0x000000011818c824 */ /* 0x000fe200078e0a04 */
[----:B------:R-:W-:Y:S01]  /*20e0*/  ISETP.GE.AND P4, PT, R28, RZ, PT ;  /* 0x000000ff1c00720c */ /* 0x000fe20003f86270 */
[----:B------:R-:W-:Y:S02]  /*20f0*/  IMAD R27, R4, R27, R29 ;  /* 0x0000001b041b7224 */ /* 0x000fe400078e021d */
[----:B------:R-:W-:-:S04]  /*2100*/  IMAD.HI.U32 R28, R9, R30, RZ ;  /* 0x0000001e091c7227 */ /* 0x000fc800078e00ff */
[----:B------:R-:W-:-:S04]  /*2110*/  IMAD.HI.U32 R29, R9, R32, RZ ;  /* 0x00000020091d7227 */ /* 0x000fc800078e00ff */
[----:B------:R-:W-:Y:S01]  /*2120*/  @!P5 IMAD.IADD R25, R25, 0x1, -R4 ;  /* 0x000000011919d824 */ /* 0x000fe200078e0a04 */
[C---:B------:R-:W-:Y:S01]  /*2130*/  ISETP.GT.U32.AND P5, PT, R4.reuse, R27, PT ;  /* 0x0000001b0400720c */ /* 0x040fe20003fa4070 */
[----:B------:R-:W-:Y:S02]  /*2140*/  IMAD.MOV R31, RZ, RZ, -R28 ;  /* 0x000000ffff1f7224 */ /* 0x000fe400078e0a1c */
[----:B------:R-:W-:Y:S02]  /*2150*/  IMAD.MOV R29, RZ, RZ, -R29 ;  /* 0x000000ffff1d7224 */ /* 0x000fe400078e0a1d */
[----:B------:R-:W-:Y:S02]  /*2160*/  IMAD R28, R4, R31, R30 ;  /* 0x0000001f041c7224 */ /* 0x000fe400078e021e */
[----:B------:R-:W-:Y:S02]  /*2170*/  @!P0 IMAD.IADD R26, R26, 0x1, -R4 ;  /* 0x000000011a1a8824 */ /* 0x000fe400078e0a04 */
[C---:B------:R-:W-:Y:S01]  /*2180*/  IMAD R29, R4.reuse, R29, R32 ;  /* 0x0000001d041d7224 */ /* 0x040fe200078e0220 */
[----:B------:R-:W-:Y:S01]  /*2190*/  ISETP.GT.U32.AND P0, PT, R4, R28, PT ;  /* 0x0000001c0400720c */ /* 0x000fe20003f04070 */
[----:B------:R-:W-:-:S02]  /*21a0*/  @!P6 IMAD.MOV R26, RZ, RZ, -R26 ;  /* 0x000000ffff1ae224 */ /* 0x000fc400078e0a1a */
[----:B------:R-:W-:Y:S01]  /*21b0*/  @!P5 IMAD.IADD R27, R27, 0x1, -R4 ;  /* 0x000000011b1bd824 */ /* 0x000fe200078e0a04 */
[----:B------:R-:W-:Y:S01]  /*21c0*/  ISETP.GT.U32.AND P6, PT, R4, R29, PT ;  /* 0x0000001d0400720c */ /* 0x000fe20003fc4070 */
[----:B------:R-:W-:-:S03]  /*21d0*/  IMAD.HI.U32 R30, R9, R33, RZ ;  /* 0x00000021091e7227 */ /* 0x000fc600078e00ff */
[----:B------:R-:W-:Y:S01]  /*21e0*/  ISETP.GT.U32.AND P5, PT, R4, R27, PT ;  /* 0x0000001b0400720c */ /* 0x000fe20003fa4070 */
[----:B------:R-:W-:Y:S01]  /*21f0*/  @!P1 IMAD.MOV R25, RZ, RZ, -R25 ;  /* 0x000000ffff199224 */ /* 0x000fe200078e0a19 */
[----:B------:R-:W-:Y:S01]  /*2200*/  ISETP.GE.AND P1, PT, R35, RZ, PT ;  /* 0x000000ff2300720c */ /* 0x000fe20003f26270 */
[----:B------:R-:W-:Y:S01]  /*2210*/  IMAD.MOV R30, RZ, RZ, -R30 ;  /* 0x000000ffff1e7224 */ /* 0x000fe200078e0a1e */
[----:B------:R-:W-:Y:S01]  /*2220*/  LOP3.LUT R35, R5, 0x80, RZ, 0xfc, !PT ;  /* 0x0000008005237812 */ /* 0x000fe200078efcff */
[--C-:B------:R-:W-:Y:S02]  /*2230*/  @!P0 IMAD.IADD R28, R28, 0x1, -R4.reuse ;  /* 0x000000011c1c8824 */ /* 0x100fe400078e0a04 */
[C---:B------:R-:W-:Y:S01]  /*2240*/  IMAD R30, R4.reuse, R30, R33 ;  /* 0x0000001e041e7224 */ /* 0x040fe200078e0221 */
[----:B------:R-:W-:Y:S01]  /*2250*/  IABS R33, R35 ;  /* 0x0000002300217213 */ /* 0x000fe20000000000 */
[----:B------:R-:W-:Y:S01]  /*2260*/  @!P6 IMAD.IADD R29, R29, 0x1, -R4 ;  /* 0x000000011d1de824 */ /* 0x000fe200078e0a04 */
[----:B------:R-:W-:Y:S01]  /*2270*/  ISETP.GT.U32.AND P0, PT, R4, R28, PT ;  /* 0x0000001c0400720c */ /* 0x000fe20003f04070 */
[----:B------:R-:W-:Y:S01]  /*2280*/  @!P2 IMAD.MOV R24, RZ, RZ, -R24 ;  /* 0x000000ffff18a224 */ /* 0x000fe200078e0a18 */
[----:B------:R-:W-:Y:S01]  /*2290*/  ISETP.GE.AND P2, PT, R34, RZ, PT ;  /* 0x000000ff2200720c */ /* 0x000fe20003f46270 */
[----:B------:R-:W-:Y:S01]  /*22a0*/  IMAD.HI.U32 R31, R9, R33, RZ ;  /* 0x00000021091f7227 */ /* 0x000fe200078e00ff */
[----:B------:R-:W-:-:S02]  /*22b0*/  IABS R34, R37 ;  /* 0x0000002500227213 */ /* 0x000fc40000000000 */
[C---:B------:R-:W-:Y:S01]  /*22c0*/  ISETP.GT.U32.AND P6, PT, R4.reuse, R29, PT ;  /* 0x0000001d0400720c */ /* 0x040fe20003fc4070 */
[----:B------:R-:W-:Y:S01]  /*22d0*/  @!P5 IMAD.IADD R27, R27, 0x1, -R4 ;  /* 0x000000011b1bd824 */ /* 0x000fe200078e0a04 */
[----:B------:R-:W-:Y:S01]  /*22e0*/  ISETP.GT.U32.AND P5, PT, R4, R30, PT ;  /* 0x0000001e0400720c */ /* 0x000fe20003fa4070 */
[----:B------:R-:W-:-:S04]  /*22f0*/  IMAD.HI.U32 R32, R9, R34, RZ ;  /* 0x0000002209207227 */ /* 0x000fc800078e00ff */
[----:B------:R-:W-:Y:S02]  /*2300*/  IMAD.MOV R31, RZ, RZ, -R31 ;  /* 0x000000ffff1f7224 */ /* 0x000fe400078e0a1f */
[----:B------:R-:W-:Y:S01]  /*2310*/  @!P3 IMAD.MOV R27, RZ, RZ, -R27 ;  /* 0x000000ffff1bb224 */ /* 0x000fe200078e0a1b */
[----:B------:R-:W-:Y:S01]  /*2320*/  ISETP.GE.AND P3, PT, R35, RZ, PT ;  /* 0x000000ff2300720c */ /* 0x000fe20003f66270 */
[----:B------:R-:W-:Y:S02]  /*2330*/  IMAD.MOV R35, RZ, RZ, -R32 ;  /* 0x000000ffff237224 */ /* 0x000fe400078e0a20 */
[----:B------:R-:W-:Y:S02]  /*2340*/  IMAD R31, R4, R31, R33 ;  /* 0x0000001f041f7224 */ /* 0x000fe400078e0221 */
[----:B------:R-:W-:Y:S01]  /*2350*/  @!P0 IMAD.IADD R28, R28, 0x1, -R4 ;  /* 0x000000011c1c8824 */ /* 0x000fe200078e0a04 */
[----:B------:R-:W-:Y:S01]  /*2360*/  ISETP.GE.AND P0, PT, R37, RZ, PT ;  /* 0x000000ff2500720c */ /* 0x000fe20003f06270 */
[C---:B------:R-:W-:Y:S01]  /*2370*/  IMAD R32, R4.reuse, R35, R34 ;  /* 0x0000002304207224 */ /* 0x040fe200078e0222 */
[----:B------:R-:W-:Y:S01]  /*2380*/  LOP3.LUT R34, R5, 0x70, RZ, 0xfc, !PT ;  /* 0x0000007005227812 */ /* 0x000fe200078efcff */
[----:B------:R-:W-:Y:S01]  /*2390*/  @!P6 IMAD.IADD R29, R29, 0x1, -R4 ;  /* 0x000000011d1de824 */ /* 0x000fe200078e0a04 */
[C---:B------:R-:W-:Y:S01]  /*23a0*/  ISETP.GT.U32.AND P6, PT, R4.reuse, R31, PT ;  /* 0x0000001f0400720c */ /* 0x040fe20003fc4070 */
[----:B------:R-:W-:Y:S01]  /*23b0*/  @!P4 IMAD.MOV R28, RZ, RZ, -R28 ;  /* 0x000000ffff1cc224 */ /* 0x000fe200078e0a1c */
[----:B------:R-:W-:Y:S01]  /*23c0*/  ISETP.GT.U32.AND P4, PT, R4, R32, PT ;  /* 0x000000200400720c */ /* 0x000fe20003f84070 */
[----:B------:R-:W-:Y:S01]  /*23d0*/  @!P5 IMAD.IADD R30, R30, 0x1, -R4 ;  /* 0x000000011e1ed824 */ /* 0x000fe200078e0a04 */
[----:B------:R-:W-:Y:S01]  /*23e0*/  IABS R35, R34 ;  /* 0x0000002200237213 */ /* 0x000fe20000000000 */
[----:B------:R-:W-:-:S03]  /*23f0*/  IMAD.HI.U32 R33, R9, R36, RZ ;  /* 0x0000002409217227 */ /* 0x000fc600078e00ff */
[----:B------:R-:W-:Y:S01]  /*2400*/  ISETP.GT.U32.AND P5, PT, R4, R30, PT ;  /* 0x0000001e0400720c */ /* 0x000fe20003fa4070 */
[----:B------:R-:W-:Y:S02]  /*2410*/  IMAD.MOV R33, RZ, RZ, -R33 ;  /* 0x000000ffff217224 */ /* 0x000fe400078e0a21 */
[----:B------:R-:W-:Y:S01]  /*2420*/  @!P2 IMAD.MOV R29, RZ, RZ, -R29 ;  /* 0x000000ffff1da224 */ /* 0x000fe200078e0a1d */
[----:B------:R-:W-:Y:S01]  /*2430*/  ISETP.GE.AND P2, PT, R38, RZ, PT ;  /* 0x000000ff2600720c */ /* 0x000fe20003f46270 */
[--C-:B------:R-:W-:Y:S01]  /*2440*/  @!P6 IMAD.IADD R31, R31, 0x1, -R4.reuse ;  /* 0x000000011f1fe824 */ /* 0x100fe200078e0a04 */
[----:B------:R-:W-:Y:S01]  /*2450*/  ISETP.GE.AND P6, PT, R34, RZ, PT ;  /* 0x000000ff2200720c */ /* 0x000fe20003fc6270 */
[----:B------:R-:W-:Y:S02]  /*2460*/  @!P4 IMAD.IADD R32, R32, 0x1, -R4 ;  /* 0x000000012020c824 */ /* 0x000fe400078e0a04 */
[----:B------:R-:W-:Y:S01]  /*2470*/  IMAD.HI.U32 R34, R9, R35, RZ ;  /* 0x0000002309227227 */ /* 0x000fe200078e00ff */
[----:B------:R-:W-:-:S03]  /*2480*/  ISETP.GT.U32.AND P4, PT, R4, R31, PT ;  /* 0x0000001f0400720c */ /* 0x000fc60003f84070 */
[----:B------:R-:W-:Y:S02]  /*2490*/  IMAD.MOV R34, RZ, RZ, -R34 ;  /* 0x000000ffff227224 */ /* 0x000fe400078e0a22 */
[----:B------:R-:W-:Y:S02]  /*24a0*/  @!P5 IMAD.IADD R30, R30, 0x1, -R4 ;  /* 0x000000011e1ed824 */ /* 0x000fe400078e0a04 */
[C---:B------:R-:W-:Y:S02]  /*24b0*/  IMAD R34, R4.reuse, R34, R35 ;  /* 0x0000002204227224 */ /* 0x040fe400078e0223 */
[----:B------:R-:W-:Y:S01]  /*24c0*/  @!P1 IMAD.MOV R30, RZ, RZ, -R30 ;  /* 0x000000ffff1e9224 */ /* 0x000fe200078e0a1e */
[C---:B------:R-:W-:Y:S01]  /*24d0*/  ISETP.GT.U32.AND P1, PT, R4.reuse, R32, PT ;  /* 0x000000200400720c */ /* 0x040fe20003f24070 */
[C---:B------:R-:W-:Y:S01]  /*24e0*/  IMAD R33, R4.reuse, R33, R36 ;  /* 0x0000002104217224 */ /* 0x040fe200078e0224 */
[----:B------:R-:W-:Y:S01]  /*24f0*/  LOP3.LUT R36, R5, 0x68, RZ, 0xfc, !PT ;  /* 0x0000006805247812 */ /* 0x000fe200078efcff */
[----:B------:R-:W-:Y:S01]  /*2500*/  @!P4 IMAD.IADD R31, R31, 0x1, -R4 ;  /* 0x000000011f1fc824 */ /* 0x000fe200078e0a04 */
[C---:B------:R-:W-:Y:S01]  /*2510*/  ISETP.GT.U32.AND P4, PT, R4.reuse, R34, PT ;  /* 0x000000220400720c */ /* 0x040fe20003f84070 */
[----:B------:R-:W-:Y:S01]  /*2520*/  IMAD.HI.U32 R37, R9, R40, RZ ;  /* 0x0000002809257227 */ /* 0x000fe200078e00ff */
[----:B------:R-:W-:-:S02]  /*2530*/  ISETP.GT.U32.AND P5, PT, R4, R33, PT ;  /* 0x000000210400720c */ /* 0x000fc40003fa4070 */
[----:B------:R-:W-:Y:S01]  /*2540*/  IABS R38, R36 ;  /* 0x0000002400267213 */ /* 0x000fe20000000000 */
[----:B------:R-:W-:Y:S02]  /*2550*/  @!P3 IMAD.MOV R31, RZ, RZ, -R31 ;  /* 0x000000ffff1fb224 */ /* 0x000fe400078e0a1f */
[----:B------:R-:W-:Y:S02]  /*2560*/  IMAD.MOV R37, RZ, RZ, -R37 ;  /* 0x000000ffff257224 */ /* 0x000fe400078e0a25 */
[----:B------:R-:W-:Y:S01]  /*2570*/  @!P1 IMAD.IADD R32, R32, 0x1, -R4 ;  /* 0x0000000120209824 */ /* 0x000fe200078e0a04 */
[----:B------:R-:W-:Y:S01]  /*2580*/  ISETP.GE.AND P1, PT, R36, RZ, PT ;  /* 0x000000ff2400720c */ /* 0x000fe20003f26270 */
[----:B------:R-:W-:-:S04]  /*2590*/  IMAD.HI.U32 R36, R9, R39, RZ ;  /* 0x0000002709247227 */ /* 0x000fc800078e00ff */
[----:B------:R-:W-:Y:S01]  /*25a0*/  @!P4 IMAD.IADD R34, R34, 0x1, -R4 ;  /* 0x000000012222c824 */ /* 0x000fe200078e0a04 */
[----:B------:R-:W-:Y:S01]  /*25b0*/  ISETP.GE.AND P4, PT, R42, RZ, PT ;  /* 0x000000ff2a00720c */ /* 0x000fe20003f86270 */
[----:B------:R-:W-:Y:S02]  /*25c0*/  IMAD.MOV R36, RZ, RZ, -R36 ;  /* 0x000000ffff247224 */ /* 0x000fe400078e0a24 */
[----:B------:R-:W-:Y:S01]  /*25d0*/  @!P5 IMAD.IADD R33, R33, 0x1, -R4 ;  /* 0x000000012121d824 */ /* 0x000fe200078e0a04 */
[C---:B------:R-:W-:Y:S01]  /*25e0*/  ISETP.GT.U32.AND P3, PT, R4.reuse, R34, PT ;  /* 0x000000220400720c */ /* 0x040fe20003f64070 */
[C---:B------:R-:W-:Y:S02]  /*25f0*/  IMAD R36, R4.reuse, R36, R39 ;  /* 0x0000002404247224 */ /* 0x040fe400078e0227 */
[----:B------:R-:W-:Y:S01]  /*2600*/  IMAD.HI.U32 R35, R9, R38, RZ ;  /* 0x0000002609237227 */ /* 0x000fe200078e00ff */
[----:B------:R-:W-:-:S03]  /*2610*/  ISETP.GT.U32.AND P5, PT, R4, R33, PT ;  /* 0x000000210400720c */ /* 0x000fc60003fa4070 */
[----:B------:R-:W-:Y:S02]  /*2620*/  IMAD.MOV R35, RZ, RZ, -R35 ;  /* 0x000000ffff237224 */ /* 0x000fe400078e0a23 */
[C---:B------:R-:W-:Y:S02]  /*2630*/  IMAD R37, R4.reuse, R37, R40 ;  /* 0x0000002504257224 */ /* 0x040fe400078e0228 */
[----:B------:R-:W-:Y:S01]  /*2640*/  IMAD R35, R4, R35, R38 ;  /* 0x0000002304237224 */ /* 0x000fe200078e0226 */
[----:B------:R-:W-:Y:S01]  /*2650*/  LOP3.LUT R38, R5, 0x58, RZ, 0xfc, !PT ;  /* 0x0000005805267812 */ /* 0x000fe200078efcff */
[----:B------:R-:W-:Y:S01]  /*2660*/  @!P3 IMAD.IADD R34, R34, 0x1, -R4 ;  /* 0x000000012222b824 */ /* 0x000fe200078e0a04 */
[----:B------:R-:W-:Y:S01]  /*2670*/  ISETP.GT.U32.AND P3, PT, R4, R36, PT ;  /* 0x000000240400720c */ /* 0x000fe20003f64070 */
[----:B------:R-:W-:Y:S01]  /*2680*/  IMAD.HI.U32 R39, R9, R44, RZ ;  /* 0x0000002c09277227 */ /* 0x000fe200078e00ff */
[----:B------:R-:W-:-:S03]  /*2690*/  IABS R42, R38 ;  /* 0x00000026002a7213 */ /* 0x000fc60000000000 */
[----:B------:R-:W-:Y:S01]  /*26a0*/  @!P5 IMAD.IADD R33, R33, 0x1, -R4 ;  /* 0x000000012121d824 */ /* 0x000fe200078e0a04 */
[----:B------:R-:W-:Y:S01]  /*26b0*/  ISETP.GE.AND P5, PT, R41, RZ, PT ;  /* 0x000000ff2900720c */ /* 0x000fe20003fa6270 */
[----:B------:R-:W-:Y:S01]  /*26c0*/  @!P6 IMAD.MOV R34, RZ, RZ, -R34 ;  /* 0x000000ffff22e224 */ /* 0x000fe200078e0a22 */
[----:B------:R-:W-:Y:S01]  /*26d0*/  ISETP.GT.U32.AND P6, PT, R4, R37, PT ;  /* 0x000000250400720c */ /* 0x000fe20003fc4070 */
[----:B------:R-:W-:Y:S01]  /*26e0*/  @!P2 IMAD.MOV R33, RZ, RZ, -R33 ;  /* 0x000000ffff21a224 */ /* 0x000fe200078e0a21 */
[----:B------:R-:W-:Y:S01]  /*26f0*/  ISETP.GE.AND P2, PT, R38, RZ, PT ;  /* 0x000000ff2600720c */ /* 0x000fe20003f46270 */
[----:B------:R-:W-:-:S04]  /*2700*/  IMAD.HI.U32 R38, R9, R42, RZ ;  /* 0x0000002a09267227 */ /* 0x000fc800078e00ff */
[----:B------:R-:W-:Y:S02]  /*2710*/  @!P3 IMAD.IADD R36, R36, 0x1, -R4 ;  /* 0x000000012424b824 */ /* 0x000fe400078e0a04 */
[----:B------:R-:W-:Y:S02]  /*2720*/  IMAD.MOV R43, RZ, RZ, -R38 ;  /* 0x000000ffff2b7224 */ /* 0x000fe400078e0a26 */
[----:B------:R-:W-:Y:S01]  /*2730*/  IMAD.MOV R39, RZ, RZ, -R39 ;  /* 0x000000ffff277224 */ /* 0x000fe200078e0a27 */
[C---:B------:R-:W-:Y:S01]  /*2740*/  ISETP.GT.U32.AND P3, PT, R4.reuse, R36, PT ;  /* 0x000000240400720c */ /* 0x040fe20003f64070 */
[C---:B------:R-:W-:Y:S02]  /*2750*/  IMAD R38, R4.reuse, R43, R42 ;  /* 0x0000002b04267224 */ /* 0x040fe400078e022a */
[----:B------:R-:W-:Y:S01]  /*2760*/  IMAD R39, R4, R39, R44 ;  /* 0x0000002704277224 */ /* 0x000fe200078e022c */
[----:B------:R-:W-:Y:S01]  /*2770*/  IABS R44, R51 ;  /* 0x00000033002c7213 */ /* 0x000fe20000000000 */
[----:B------:R-:W-:-:S02]  /*2780*/  @!P6 IMAD.IADD R37, R37, 0x1, -R4 ;  /* 0x000000012525e824 */ /* 0x000fc400078e0a04 */
[----:B------:R-:W-:Y:S01]  /*2790*/  @!P0 IMAD.MOV R32, RZ, RZ, -R32 ;  /* 0x000000ffff208224 */ /* 0x000fe200078e0a20 */
[C---:B------:R-:W-:Y:S01]  /*27a0*/  ISETP.GT.U32.AND P6, PT, R4.reuse, R39, PT ;  /* 0x000000270400720c */ /* 0x040fe20003fc4070 */
[----:B------:R-:W-:Y:S01]  /*27b0*/  IMAD.HI.U32 R40, R9, R45, RZ ;  /* 0x0000002d09287227 */ /* 0x000fe200078e00ff */
[----:B------:R-:W-:-:S03]  /*27c0*/  ISETP.GT.U32.AND P0, PT, R4, R35, PT ;  /* 0x000000230400720c */ /* 0x000fc60003f04070 */
[----:B------:R-:W-:Y:S01]  /*27d0*/  @!P3 IMAD.IADD R36, R36, 0x1, -R4 ;  /* 0x000000012424b824 */ /* 0x000fe200078e0a04 */
[----:B------:R-:W-:Y:S01]  /*27e0*/  ISETP.GT.U32.AND P3, PT, R4, R38, PT ;  /* 0x000000260400720c */ /* 0x000fe20003f64070 */
[----:B------:R-:W-:-:S04]  /*27f0*/  IMAD.HI.U32 R41, R9, R46, RZ ;  /* 0x0000002e09297227 */ /* 0x000fc800078e00ff */
[----:B------:R-:W-:Y:S02]  /*2800*/  IMAD.MOV R40, RZ, RZ, -R40 ;  /* 0x000000ffff287224 */ /* 0x000fe400078e0a28 */
[----:B------:R-:W-:Y:S02]  /*2810*/  IMAD.MOV R41, RZ, RZ, -R41 ;  /* 0x000000ffff297224 */ /* 0x000fe400078e0a29 */
[--C-:B------:R-:W-:Y:S02]  /*2820*/  @!P6 IMAD.IADD R39, R39, 0x1, -R4.reuse ;  /* 0x000000012727e824 */ /* 0x100fe400078e0a04 */
[----:B------:R-:W-:Y:S02]  /*2830*/  IMAD R40, R4, R40, R45 ;  /* 0x0000002804287224 */ /* 0x000fe400078e022d */
[----:B------:R-:W-:Y:S01]  /*2840*/  @!P3 IMAD.IADD R38, R38, 0x1, -R4 ;  /* 0x000000012626b824 */ /* 0x000fe200078e0a04 */
[C---:B------:R-:W-:Y:S01]  /*2850*/  ISETP.GT.U32.AND P3, PT, R4.reuse, R37, PT ;  /* 0x000000250400720c */ /* 0x040fe20003f64070 */
[C---:B------:R-:W-:Y:S01]  /*2860*/  IMAD R41, R4.reuse, R41, R46 ;  /* 0x0000002904297224 */ /* 0x040fe200078e022e */
[----:B------:R-:W-:Y:S01]  /*2870*/  IABS R46, R52 ;  /* 0x00000034002e7213 */ /* 0x000fe20000000000 */
[----:B------:R-:W-:Y:S01]  /*2880*/  @!P0 IMAD.IADD R35, R35, 0x1, -R4 ;  /* 0x0000000123238824 */ /* 0x000fe200078e0a04 */
[----:B------:R-:W-:Y:S01]  /*2890*/  ISETP.GT.U32.AND P6, PT, R4, R39, PT ;  /* 0x000000270400720c */ /* 0x000fe20003fc4070 */
[----:B------:R-:W-:-:S03]  /*28a0*/  IMAD.HI.U32 R42, R9, R44, RZ ;  /* 0x0000002c092a7227 */ /* 0x000fc600078e00ff */
[C---:B------:R-:W-:Y:S01]  /*28b0*/  ISETP.GT.U32.AND P0, PT, R4.reuse, R35, PT ;  /* 0x000000230400720c */ /* 0x040fe20003f04070 */
[----:B------:R-:W-:Y:S01]  /*28c0*/  @!P5 IMAD.MOV R36, RZ, RZ, -R36 ;  /* 0x000000ffff24d224 */ /* 0x000fe200078e0a24 */
[----:B------:R-:W-:Y:S01]  /*28d0*/  ISETP.GT.U32.AND P5, PT, R4, R40, PT ;  /* 0x000000280400720c */ /* 0x000fe20003fa4070 */
[----:B------:R-:W-:-:S04]  /*28e0*/  IMAD.HI.U32 R43, R9, R46, RZ ;  /* 0x0000002e092b7227 */ /* 0x000fc800078e00ff */
[----:B------:R-:W-:Y:S02]  /*28f0*/  IMAD.MOV R45, RZ, RZ, -R42 ;  /* 0x000000ffff2d7224 */ /* 0x000fe400078e0a2a */
[----:B------:R-:W-:Y:S02]  /*2900*/  IMAD.MOV R43, RZ, RZ, -R43 ;  /* 0x000000ffff2b7224 */ /* 0x000fe400078e0a2b */
[----:B------:R-:W-:Y:S01]  /*2910*/  @!P3 IMAD.IADD R37, R37, 0x1, -R4 ;  /* 0x000000012525b824 */ /* 0x000fe200078e0a04 */
[C---:B------:R-:W-:Y:S01]  /*2920*/  ISETP.GT.U32.AND P3, PT, R4.reuse, R41, PT ;  /* 0x000000290400720c */ /* 0x040fe20003f64070 */
[C---:B------:R-:W-:Y:S02]  /*2930*/  IMAD R42, R4.reuse, R45, R44 ;  /* 0x0000002d042a7224 */ /* 0x040fe400078e022c */
[C---:B------:R-:W-:Y:S02]  /*2940*/  IMAD R43, R4.reuse, R43, R46 ;  /* 0x0000002b042b7224 */ /* 0x040fe400078e022e */
[--C-:B------:R-:W-:Y:S01]  /*2950*/  @!P6 IMAD.IADD R39, R39, 0x1, -R4.reuse ;  /* 0x000000012727e824 */ /* 0x100fe200078e0a04 */
[----:B------:R-:W-:Y:S01]  /*2960*/  ISETP.GT.U32.AND P6, PT, R4, R42, PT ;  /* 0x0000002a0400720c */ /* 0x000fe20003fc4070 */
[--C-:B------:R-:W-:Y:S01]  /*2970*/  @!P5 IMAD.IADD R40, R40, 0x1, -R4.reuse ;  /* 0x000000012828d824 */ /* 0x100fe200078e0a04 */
[C---:B------:R-:W-:Y:S01]  /*2980*/  ISETP.GT.U32.AND P5, PT, R4.reuse, R43, PT ;  /* 0x0000002b0400720c */ /* 0x040fe20003fa4070 */
[--C-:B------:R-:W-:Y:S01]  /*2990*/  @!P0 IMAD.IADD R35, R35, 0x1, -R4.reuse ;  /* 0x0000000123238824 */ /* 0x100fe200078e0a04 */
[----:B------:R-:W-:Y:S01]  /*29a0*/  ISETP.GE.AND P0, PT, R47, RZ, PT ;  /* 0x000000ff2f00720c */ /* 0x000fe20003f06270 */
[----:B------:R-:W-:Y:S01]  /*29b0*/  @!P4 IMAD.MOV R37, RZ, RZ, -R37 ;  /* 0x000000ffff25c224 */ /* 0x000fe200078e0a25 */
[----:B------:R-:W-:Y:S01]  /*29c0*/  IABS R47, R54 ;  /* 0x00000036002f7213 */ /* 0x000fe20000000000 */
[----:B------:R-:W-:Y:S01]  /*29d0*/  @!P1 IMAD.MOV R35, RZ, RZ, -R35 ;  /* 0x000000ffff239224 */ /* 0x000fe200078e0a23 */
[----:B------:R-:W-:Y:S01]  /*29e0*/  ISETP.GT.U32.AND P1, PT, R4, R38, PT ;  /* 0x000000260400720c */ /* 0x000fe20003f24070 */
[----:B------:R-:W-:Y:S01]  /*29f0*/  @!P3 IMAD.IADD R41, R41, 0x1, -R4 ;  /* 0x000000012929b824 */ /* 0x000fe200078e0a04 */
[----:B------:R-:W-:Y:S01]  /*2a00*/  ISETP.GE.AND P3, PT, R50, RZ, PT ;  /* 0x000000ff3200720c */ /* 0x000fe20003f66270 */
[----:B------:R-:W-:Y:S01]  /*2a10*/  IMAD.HI.U32 R45, R9, R48, RZ ;  /* 0x00000030092d7227 */ /* 0x000fe200078e00ff */
[----:B------:R-:W-:-:S02]  /*2a20*/  IABS R50, R57 ;  /* 0x0000003900327213 */ /* 0x000fc40000000000 */
[----:B------:R-:W-:Y:S01]  /*2a30*/  ISETP.GT.U32.AND P4, PT, R4, R41, PT ;  /* 0x000000290400720c */ /* 0x000fe20003f84070 */
[--C-:B------:R-:W-:Y:S01]  /*2a40*/  @!P6 IMAD.IADD R42, R42, 0x1, -R4.reuse ;  /* 0x000000012a2ae824 */ /* 0x100fe200078e0a04 */
[C---:B------:R-:W-:Y:S01]  /*2a50*/  ISETP.GT.U32.AND P6, PT, R4.reuse, R40, PT ;  /* 0x000000280400720c */ /* 0x040fe20003fc4070 */
[--C-:B------:R-:W-:Y:S02]  /*2a60*/  @!P5 IMAD.IADD R43, R43, 0x1, -R4.reuse ;  /* 0x000000012b2bd824 */ /* 0x100fe400078e0a04 */
[----:B------:R-:W-:Y:S01]  /*2a70*/  IMAD.MOV R45, RZ, RZ, -R45 ;  /* 0x000000ffff2d7224 */ /* 0x000fe200078e0a2d */
[----:B------:R-:W-:Y:S01]  /*2a80*/  ISETP.GT.U32.AND P5, PT, R4, R42, PT ;  /* 0x0000002a0400720c */ /* 0x000fe20003fa4070 */
[----:B------:R-:W-:Y:S01]  /*2a90*/  @!P1 IMAD.IADD R38, R38, 0x1, -R4 ;  /* 0x0000000126269824 */ /* 0x000fe200078e0a04 */
[----:B------:R-:W-:Y:S01]  /*2aa0*/  ISETP.GE.AND P1, PT, R49, RZ, PT ;  /* 0x000000ff3100720c */ /* 0x000fe20003f26270 */
[----:B------:R-:W-:Y:S01]  /*2ab0*/  IMAD R45, R4, R45, R48 ;  /* 0x0000002d042d7224 */ /* 0x000fe200078e0230 */
[----:B------:R-:W-:Y:S01]  /*2ac0*/  IABS R48, R56 ;  /* 0x0000003800307213 */ /* 0x000fe20000000000 */
[----:B------:R-:W-:-:S04]  /*2ad0*/  IMAD.HI.U32 R44, R9, R47, RZ ;  /* 0x0000002f092c7227 */ /* 0x000fc800078e00ff */
[----:B------:R-:W-:Y:S01]  /*2ae0*/  @!P2 IMAD.MOV R38, RZ, RZ, -R38 ;  /* 0x000000ffff26a224 */ /* 0x000fe200078e0a26 */
[C---:B------:R-:W-:Y:S01]  /*2af0*/  ISETP.GT.U32.AND P2, PT, R4.reuse, R43, PT ;  /* 0x0000002b0400720c */ /* 0x040fe20003f44070 */
[----:B------:R-:W-:Y:S01]  /*2b00*/  @!P4 IMAD.IADD R41, R41, 0x1, -R4 ;  /* 0x000000012929c824 */ /* 0x000fe200078e0a04 */
[----:B------:R-:W-:Y:S01]  /*2b10*/  ISETP.GT.U32.AND P4, PT, R4, R45, PT ;  /* 0x0000002d0400720c */ /* 0x000fe20003f84070 */
[----:B------:R-:W-:Y:S02]  /*2b20*/  IMAD.MOV R44, RZ, RZ, -R44 ;  /* 0x000000ffff2c7224 */ /* 0x000fe400078e0a2c */
[----:B------:R-:W-:-:S04]  /*2b30*/  IMAD.HI.U32 R46, R9, R48, RZ ;  /* 0x00000030092e7227 */ /* 0x000fc800078e00ff */
[----:B------:R-:W-:Y:S01]  /*2b40*/  @!P5 IMAD.IADD R42, R42, 0x1, -R4 ;  /* 0x000000012a2ad824 */ /* 0x000fe200078e0a04 */
[----:B------:R-:W-:Y:S01]  /*2b50*/  ISETP.GE.AND P5, PT, R52, RZ, PT ;  /* 0x000000ff3400720c */ /* 0x000fe20003fa6270 */
[----:B------:R-:W-:Y:S01]  /*2b60*/  IMAD R44, R4, R44, R47 ;  /* 0x0000002c042c7224 */ /* 0x000fe200078e022f */
[----:B------:R-:W-:Y:S01]  /*2b70*/  LOP3.LUT R52, R5, 0x24, RZ, 0xfc, !PT ;  /* 0x0000002405347812 */ /* 0x000fe200078efcff */
[----:B------:R-:W-:-:S04]  /*2b80*/  IMAD.HI.U32 R47, R9, R50, RZ ;  /* 0x00000032092f7227 */ /* 0x000fc800078e00ff */
[----:B------:R-:W-:Y:S02]  /*2b90*/  IMAD.MOV R49, RZ, RZ, -R46 ;  /* 0x000000ffff317224 */ /* 0x000fe400078e0a2e */
[----:B------:R-:W-:Y:S02]  /*2ba0*/  IMAD.MOV R47, RZ, RZ, -R47 ;  /* 0x000000ffff2f7224 */ /* 0x000fe400078e0a2f */
[C---:B------:R-:W-:Y:S01]  /*2bb0*/  IMAD R46, R4.reuse, R49, R48 ;  /* 0x00000031042e7224 */ /* 0x040fe200078e0230 */
[----:B------:R-:W-:Y:S01]  /*2bc0*/  LOP3.LUT R49, R5, 0x20, RZ, 0xfc, !PT ;  /* 0x0000002005317812 */ /* 0x000fe200078efcff */
[----:B------:R-:W-:Y:S01]  /*2bd0*/  @!P0 IMAD.MOV R39, RZ, RZ, -R39 ;  /* 0x000000ffff278224 */ /* 0x000fe200078e0a27 */
[----:B------:R-:W-:Y:S01]  /*2be0*/  ISETP.GT.U32.AND P0, PT, R4, R44, PT ;  /* 0x0000002c0400720c */ /* 0x000fe20003f04070 */
[----:B------:R-:W-:Y:S01]  /*2bf0*/  @!P2 IMAD.IADD R43, R43, 0x1, -R4 ;  /* 0x000000012b2ba824 */ /* 0x000fe200078e0a04 */
[----:B------:R-:W-:Y:S01]  /*2c00*/  ISETP.GE.AND P2, PT, R54, RZ, PT ;  /* 0x000000ff3600720c */ /* 0x000fe20003f46270 */
[C---:B------:R-:W-:Y:S01]  /*2c10*/  IMAD R47, R4.reuse, R47, R50 ;  /* 0x0000002f042f7224 */ /* 0x040fe200078e0232 */
[----:B------:R-:W-:Y:S01]  /*2c20*/  LOP3.LUT R50, R5, 0x14, RZ, 0xfc, !PT ;  /* 0x0000001405327812 */ /* 0x000fe200078efcff */
[--C-:B------:R-:W-:Y:S01]  /*2c30*/  @!P4 IMAD.IADD R45, R45, 0x1, -R4.reuse ;  /* 0x000000012d2dc824 */ /* 0x100fe200078e0a04 */
[----:B------:R-:W-:Y:S01]  /*2c40*/  ISETP.GT.U32.AND P4, PT, R4, R46, PT ;  /* 0x0000002e0400720c */ /* 0x000fe20003f84070 */
[----:B------:R-:W-:Y:S01]  /*2c50*/  @!P6 IMAD.IADD R40, R40, 0x1, -R4 ;  /* 0x000000012828e824 */ /* 0x000fe200078e0a04 */
[----:B------:R-:W-:Y:S01]  /*2c60*/  ISETP.GE.AND P6, PT, R51, RZ, PT ;  /* 0x000000ff3300720c */ /* 0x000fe20003fc6270 */
[----:B------:R-:W-:Y:S01]  /*2c70*/  @!P5 IMAD.MOV R43, RZ, RZ, -R43 ;  /* 0x000000ffff2bd224 */ /* 0x000fe200078e0a2b */
[----:B------:R-:W-:Y:S01]  /*2c80*/  ISETP.GT.U32.AND P5, PT, R4, R47, PT ;  /* 0x0000002f0400720c */ /* 0x000fe20003fa4070 */
[----:B------:R-:W-:Y:S01]  /*2c90*/  @!P1 IMAD.MOV R40, RZ, RZ, -R40 ;  /* 0x000000ffff289224 */ /* 0x000fe200078e0a28 */
[----:B------:R-:W-:Y:S01]  /*2ca0*/  IABS R51, R52 ;  /* 0x0000003400337213 */ /* 0x000fe20000000000 */
[----:B------:R-:W-:Y:S01]  /*2cb0*/  @!P0 IMAD.IADD R44, R44, 0x1, -R4 ;  /* 0x000000012c2c8824 */ /* 0x000fe200078e0a04 */
[----:B------:R-:W-:Y:S01]  /*2cc0*/  ISETP.GE.AND P0, PT, R55, RZ, PT ;  /* 0x000000ff3700720c */ /* 0x000fe20003f06270 */
[----:B------:R-:W-:Y:S01]  /*2cd0*/  @!P3 IMAD.MOV R41, RZ, RZ, -R41 ;  /* 0x000000ffff29b224 */ /* 0x000fe200078e0a29 */
[----:B------:R-:W-:Y:S01]  /*2ce0*/  IABS R55, R49 ;  /* 0x0000003100377213 */ /* 0x000fe20000000000 */
[----:B------:R-:W-:Y:S01]  /*2cf0*/  IMAD.HI.U32 R48, R9, R51, RZ ;  /* 0x0000003309307227 */ /* 0x000fe200078e00ff */
[----:B------:R-:W-:-:S02]  /*2d00*/  ISETP.GT.U32.AND P1, PT, R4, R44, PT ;  /* 0x0000002c0400720c */ /* 0x000fc40003f24070 */
[----:B------:R-:W-:Y:S01]  /*2d10*/  ISETP.GT.U32.AND P3, PT, R4, R45, PT ;  /* 0x0000002d0400720c */ /* 0x000fe20003f64070 */
[----:B------:R-:W-:Y:S01]  /*2d20*/  @!P4 IMAD.IADD R46, R46, 0x1, -R4 ;  /* 0x000000012e2ec824 */ /* 0x000fe200078e0a04 */
[----:B------:R-:W-:Y:S01]  /*2d30*/  ISETP.GE.AND P4, PT, R49, RZ, PT ;  /* 0x000000ff3100720c */ /* 0x000fe20003f86270 */
[----:B------:R-:W-:Y:S01]  /*2d40*/  IMAD.MOV R48, RZ, RZ, -R48 ;  /* 0x000000ffff307224 */ /* 0x000fe200078e0a30 */
[----:B------:R-:W-:Y:S01]  /*2d50*/  LOP3.LUT R49, R5, 0x18, RZ, 0xfc, !PT ;  /* 0x0000001805317812 */ /* 0x000fe200078efcff */
[----:B------:R-:W-:Y:S01]  /*2d60*/  @!P5 IMAD.IADD R47, R47, 0x1, -R4 ;  /* 0x000000012f2fd824 */ /* 0x000fe200078e0a04 */
[C---:B------:R-:W-:Y:S01]  /*2d70*/  ISETP.GT.U32.AND P5, PT, R4.reuse, R46, PT ;  /* 0x0000002e0400720c */ /* 0x040fe20003fa4070 */
[----:B------:R-:W-:Y:S01]  /*2d80*/  IMAD R51, R4, R48, R51 ;  /* 0x0000003004337224 */ /* 0x000fe200078e0233 */
[----:B------:R-:W-:Y:S01]  /*2d90*/  IABS R59, R50 ;  /* 0x00000032003b7213 */ /* 0x000fe20000000000 */
[----:B------:R-:W-:-:S04]  /*2da0*/  IMAD.HI.U32 R48, R9, R55, RZ ;  /* 0x0000003709307227 */ /* 0x000fc800078e00ff */
[----:B------:R-:W-:Y:S02]  /*2db0*/  IMAD.MOV R48, RZ, RZ, -R48 ;  /* 0x000000ffff307224 */ /* 0x000fe400078e0a30 */
[--C-:B------:R-:W-:Y:S01]  /*2dc0*/  @!P1 IMAD.IADD R44, R44, 0x1, -R4.reuse ;  /* 0x000000012c2c9824 */ /* 0x100fe200078e0a04 */
[----:B------:R-:W-:Y:S01]  /*2dd0*/  ISETP.GE.AND P1, PT, R57, RZ, PT ;  /* 0x000000ff3900720c */ /* 0x000fe20003f26270 */
[----:B------:R-:W-:Y:S01]  /*2de0*/  IMAD R55, R4, R48, R55 ;  /* 0x0000003004377224 */ /* 0x000fe200078e0237 */
[----:B------:R-:W-:Y:S01]  /*2df0*/  IABS R57, R49 ;  /* 0x0000003100397213 */ /* 0x000fe20000000000 */
[----:B------:R-:W-:Y:S02]  /*2e00*/  @!P5 IMAD.IADD R46, R46, 0x1, -R4 ;  /* 0x000000012e2ed824 */ /* 0x000fe400078e0a04 */
[----:B------:R-:W-:Y:S01]  /*2e10*/  @!P2 IMAD.MOV R44, RZ, RZ, -R44 ;  /* 0x000000ffff2ca224 */ /* 0x000fe200078e0a2c */
[C---:B------:R-:W-:Y:S01]  /*2e20*/  ISETP.GT.U32.AND P5, PT, R4.reuse, R55, PT ;  /* 0x000000370400720c */ /* 0x040fe20003fa4070 */
[----:B------:R-:W-:Y:S01]  /*2e30*/  IMAD.HI.U32 R48, R9, R57, RZ ;  /* 0x0000003909307227 */ /* 0x000fe200078e00ff */
[----:B------:R-:W-:-:S03]  /*2e40*/  ISETP.GT.U32.AND P2, PT, R4, R47, PT ;  /* 0x0000002f0400720c */ /* 0x000fc60003f44070 */
[----:B------:R-:W-:Y:S02]  /*2e50*/  IMAD.MOV R48, RZ, RZ, -R48 ;  /* 0x000000ffff307224 */ /* 0x000fe400078e0a30 */
[--C-:B------:R-:W-:Y:S01]  /*2e60*/  @!P3 IMAD.IADD R45, R45, 0x1, -R4.reuse ;  /* 0x000000012d2db824 */ /* 0x100fe200078e0a04 */
[----:B------:R-:W-:Y:S01]  /*2e70*/  ISETP.GE.AND P3, PT, R52, RZ, PT ;  /* 0x000000ff3400720c */ /* 0x000fe20003f66270 */
[C---:B------:R-:W-:Y:S02]  /*2e80*/  IMAD R57, R4.reuse, R48, R57 ;  /* 0x0000003004397224 */ /* 0x040fe400078e0239 */
[----:B------:R-:W-:Y:S01]  /*2e90*/  @!P0 IMAD.MOV R45, RZ, RZ, -R45 ;  /* 0x000000ffff2d8224 */ /* 0x000fe200078e0a2d */
[C---:B------:R-:W-:Y:S01]  /*2ea0*/  ISETP.GT.U32.AND P0, PT, R4.reuse, R51, PT ;  /* 0x000000330400720c */ /* 0x040fe20003f04070 */
[--C-:B------:R-:W-:Y:S02]  /*2eb0*/  @!P5 IMAD.IADD R55, R55, 0x1, -R4.reuse ;  /* 0x000000013737d824 */ /* 0x100fe400078e0a04 */
[----:B------:R-:W-:Y:S01]  /*2ec0*/  @!P2 IMAD.IADD R47, R47, 0x1, -R4 ;  /* 0x000000012f2fa824 */ /* 0x000fe200078e0a04 */
[----:B------:R-:W-:Y:S01]  /*2ed0*/  ISETP.GE.AND P2, PT, R49, RZ, PT ;  /* 0x000000ff3100720c */ /* 0x000fe20003f46270 */
[----:B------:R-:W-:Y:S01]  /*2ee0*/  IMAD.HI.U32 R49, R9, R61, RZ ;  /* 0x0000003d09317227 */ /* 0x000fe200078e00ff */
[----:B------:R-:W-:-:S03]  /*2ef0*/  ISETP.GT.U32.AND P5, PT, R4, R55, PT ;  /* 0x000000370400720c */ /* 0x000fc60003fa4070 */
[----:B------:R-:W-:Y:S01]  /*2f00*/  @!P1 IMAD.MOV R47, RZ, RZ, -R47 ;  /* 0x000000ffff2f9224 */ /* 0x000fe200078e0a2f */
[----:B------:R-:W-:Y:S01]  /*2f10*/  ISETP.GT.U32.AND P1, PT, R4, R57, PT ;  /* 0x000000390400720c */ /* 0x000fe20003f24070 */
[----:B------:R-:W-:Y:S02]  /*2f20*/  IMAD.MOV R49, RZ, RZ, -R49 ;  /* 0x000000ffff317224 */ /* 0x000fe400078e0a31 */
[----:B------:R-:W-:Y:S01]  /*2f30*/  @!P6 IMAD.MOV R42, RZ, RZ, -R42 ;  /* 0x000000ffff2ae224 */ /* 0x000fe200078e0a2a */
[----:B------:R-:W-:Y:S01]  /*2f40*/  ISETP.GE.AND P6, PT, R56, RZ, PT ;  /* 0x000000ff3800720c */ /* 0x000fe20003fc6270 */
[----:B------:R-:W-:Y:S02]  /*2f50*/  IMAD R61, R4, R49, R61 ;  /* 0x00000031043d7224 */ /* 0x000fe400078e023d */
[----:B------:R-:W-:Y:S02]  /*2f60*/  VIADD R49, R58, 0xec ;  /* 0x000000ec3a317836 */ /* 0x000fe40000000000 */
[----:B------:R-:W-:-:S03]  /*2f70*/  IMAD.HI.U32 R48, R9, R59, RZ ;  /* 0x0000003b09307227 */ /* 0x000fc600078e00ff */
[----:B------:R-:W-:Y:S01]  /*2f80*/  IABS R60, R49 ;  /* 0x00000031003c7213 */ /* 0x000fe20000000000 */
[--C-:B------:R-:W-:Y:S02]  /*2f90*/  @!P5 IMAD.IADD R55, R55, 0x1, -R4.reuse ;  /* 0x000000013737d824 */ /* 0x100fe400078e0a04 */
[--C-:B------:R-:W-:Y:S01]  /*2fa0*/  @!P1 IMAD.IADD R57, R57, 0x1, -R4.reuse ;  /* 0x0000000139399824 */ /* 0x100fe200078e0a04 */
[----:B------:R-:W-:Y:S01]  /*2fb0*/  ISETP.GE.AND P1, PT, R49, RZ, PT ;  /* 0x000000ff3100720c */ /* 0x000fe20003f26270 */
[----:B------:R-:W-:Y:S01]  /*2fc0*/  @!P0 IMAD.IADD R51, R51, 0x1, -R4 ;  /* 0x0000000133338824 */ /* 0x000fe200078e0a04 */
[----:B------:R-:W-:Y:S01]  /*2fd0*/  ISETP.GE.AND P0, PT, R50, RZ, PT ;  /* 0x000000ff3200720c */ /* 0x000fe20003f06270 */
[----:B------:R-:W-:Y:S02]  /*2fe0*/  IMAD.MOV R48, RZ, RZ, -R48 ;  /* 0x000000ffff307224 */ /* 0x000fe400078e0a30 */
[----:B------:R-:W-:Y:S02]  /*2ff0*/  IMAD.MOV.U32 R49, RZ, RZ, R55 ;  /* 0x000000ffff317224 */ /* 0x000fe400078e0037 */
[----:B------:R-:W-:Y:S01]  /*3000*/  @!P6 IMAD.MOV R46, RZ, RZ, -R46 ;  /* 0x000000ffff2ee224 */ /* 0x000fe200078e0a2e */
[C---:B------:R-:W-:Y:S01]  /*3010*/  ISETP.GT.U32.AND P6, PT, R4.reuse, R51, PT ;  /* 0x000000330400720c */ /* 0x040fe20003fc4070 */
[----:B------:R-:W-:-:S02]  /*3020*/  IMAD R59, R4, R48, R59 ;  /* 0x00000030043b7224 */ /* 0x000fc400078e023b */
[----:B------:R-:W-:Y:S01]  /*3030*/  @!P4 IMAD.MOV R49, RZ, RZ, -R49 ;  /* 0x000000ffff31c224 */ /* 0x000fe200078e0a31 */
[----:B------:R-:W-:Y:S01]  /*3040*/  ISETP.GT.U32.AND P4, PT, R4, R61, PT ;  /* 0x0000003d0400720c */ /* 0x000fe20003f84070 */
[----:B------:R-:W-:Y:S01]  /*3050*/  VIADD R48, R58, 0xfc ;  /* 0x000000fc3a307836 */ /* 0x000fe20000000000 */
[----:B------:R-:W-:Y:S01]  /*3060*/  ISETP.GT.U32.AND P5, PT, R4, R59, PT ;  /* 0x0000003b0400720c */ /* 0x000fe20003fa4070 */
[----:B------:R-:W-:Y:S02]  /*3070*/  IMAD.MOV.U32 R55, RZ, RZ, R60 ;  /* 0x000000ffff377224 */ /* 0x000fe400078e003c */
[----:B------:R-:W-:Y:S01]  /*3080*/  IMAD.HI.U32 R52, R9, R91, RZ ;  /* 0x0000005b09347227 */ /* 0x000fe200078e00ff */
[----:B------:R-:W-:-:S03]  /*3090*/  IABS R54, R48 ;  /* 0x0000003000367213 */ /* 0x000fc60000000000 */
[----:B------:R-:W-:Y:S01]  /*30a0*/  @!P6 IMAD.IADD R51, R51, 0x1, -R4 ;  /* 0x000000013333e824 */ /* 0x000fe200078e0a04 */
[----:B------:R-:W-:Y:S01]  /*30b0*/  ISETP.GE.AND P6, PT, R48, RZ, PT ;  /* 0x000000ff3000720c */ /* 0x000fe20003fc6270 */
[----:B------:R-:W-:-:S04]  /*30c0*/  IMAD.HI.U32 R50, R9, R54, RZ ;  /* 0x0000003609327227 */ /* 0x000fc800078e00ff */
[--C-:B------:R-:W-:Y:S02]  /*30d0*/  @!P4 IMAD.IADD R61, R61, 0x1, -R4.reuse ;  /* 0x000000013d3dc824 */ /* 0x100fe400078e0a04 */
[----:B------:R-:W-:Y:S02]  /*30e0*/  IMAD.MOV.U32 R48, RZ, RZ, R51 ;  /* 0x000000ffff307224 */ /* 0x000fe400078e0033 */
[----:B------:R-:W-:Y:S01]  /*30f0*/  @!P5 IMAD.IADD R59, R59, 0x1, -R4 ;  /* 0x000000013b3bd824 */ /* 0x000fe200078e0a04 */
[----:B------:R-:W-:Y:S01]  /*3100*/  ISETP.GT.U32.AND P4, PT, R4, R61, PT ;  /* 0x0000003d0400720c */ /* 0x000fe20003f84070 */
[----:B------:R-:W-:-:S03]  /*3110*/  IMAD.HI.U32 R51, R9, R69, RZ ;  /* 0x0000004509337227 */ /* 0x000fc600078e00ff */
[C---:B------:R-:W-:Y:S01]  /*3120*/  ISETP.GT.U32.AND P5, PT, R4.reuse, R59, PT ;  /* 0x0000003b0400720c */ /* 0x040fe20003fa4070 */
[----:B------:R-:W-:Y:S02]  /*3130*/  IMAD.MOV R56, RZ, RZ, -R51 ;  /* 0x000000ffff387224 */ /* 0x000fe400078e0a33 */
[----:B------:R-:W-:Y:S02]  /*3140*/  IMAD.MOV R51, RZ, RZ, -R50 ;  /* 0x000000ffff337224 */ /* 0x000fe400078e0a32 */
[----:B------:R-:W-:Y:S01]  /*3150*/  @!P3 IMAD.MOV R48, RZ, RZ, -R48 ;  /* 0x000000ffff30b224 */ /* 0x000fe200078e0a30 */
[C---:B------:R-:W-:Y:S01]  /*3160*/  ISETP.GT.U32.AND P3, PT, R4.reuse, R57, PT ;  /* 0x000000390400720c */ /* 0x040fe20003f64070 */
[C---:B------:R-:W-:Y:S02]  /*3170*/  IMAD R51, R4.reuse, R51, R54 ;  /* 0x0000003304337224 */ /* 0x040fe400078e0236 */
[C---:B------:R-:W-:Y:S02]  /*3180*/  IMAD R69, R4.reuse, R56, R69 ;  /* 0x0000003804457224 */ /* 0x040fe400078e0245 */
[----:B------:R-:W-:Y:S01]  /*3190*/  @!P4 IMAD.IADD R61, R61, 0x1, -R4 ;  /* 0x000000013d3dc824 */ /* 0x000fe200078e0a04 */
[----:B------:R-:W-:Y:S01]  /*31a0*/  ISETP.GT.U32.AND P4, PT, R4, R51, PT ;  /* 0x000000330400720c */ /* 0x000fe20003f84070 */
[----:B------:R-:W-:-:S04]  /*31b0*/  IMAD.HI.U32 R50, R9, R55, RZ ;  /* 0x0000003709327227 */ /* 0x000fc800078e00ff */
[----:B------:R-:W-:Y:S01]  /*31c0*/  @!P5 IMAD.IADD R59, R59, 0x1, -R4 ;  /* 0x000000013b3bd824 */ /* 0x000fe200078e0a04 */
[----:B------:R-:W-:Y:S01]  /*31d0*/  ISETP.GT.U32.AND P5, PT, R4, R69, PT ;  /* 0x000000450400720c */ /* 0x000fe20003fa4070 */
[----:B------:R-:W-:Y:S02]  /*31e0*/  VIADD R60, R58, 0xcc ;  /* 0x000000cc3a3c7836 */ /* 0x000fe40000000000 */
[----:B------:R-:W-:Y:S02]  /*31f0*/  IMAD.MOV R50, RZ, RZ, -R50 ;  /* 0x000000ffff327224 */ /* 0x000fe400078e0a32 */
[----:B------:R-:W-:Y:S02]  /*3200*/  IMAD.MOV R52, RZ, RZ, -R52 ;  /* 0x000000ffff347224 */ /* 0x000fe400078e0a34 */
[----:B------:R-:W-:Y:S01]  /*3210*/  @!P3 IMAD.IADD R57, R57, 0x1, -R4 ;  /* 0x000000013939b824 */ /* 0x000fe200078e0a04 */
[----:B------:R-:W-:Y:S01]  /*3220*/  ISETP.GE.AND P3, PT, R62, RZ, PT ;  /* 0x000000ff3e00720c */ /* 0x000fe20003f66270 */
[C---:B------:R-:W-:Y:S01]  /*3230*/  IMAD R55, R4.reuse, R50, R55 ;  /* 0x0000003204377224 */ /* 0x040fe200078e0237 */
[----:B------:R-:W-:Y:S01]  /*3240*/  IABS R50, R60 ;  /* 0x0000003c00327213 */ /* 0x000fe20000000000 */
[----:B------:R-:W-:-:S02]  /*3250*/  IMAD R91, R4, R52, R91 ;  /* 0x00000034045b7224 */ /* 0x000fc400078e025b */
[----:B------:R-:W-:Y:S02]  /*3260*/  VIADD R52, R58, 0xdc ;  /* 0x000000dc3a347836 */ /* 0x000fe40000000000 */
[----:B------:R-:W-:Y:S02]  /*3270*/  IMAD.MOV.U32 R81, RZ, RZ, R57 ;  /* 0x000000ffff517224 */ /* 0x000fe400078e0039 */
[----:B------:R-:W-:Y:S01]  /*3280*/  @!P4 IMAD.IADD R51, R51, 0x1, -R4 ;  /* 0x000000013333c824 */ /* 0x000fe200078e0a04 */
[----:B------:R-:W-:Y:S01]  /*3290*/  IABS R57, R52 ;  /* 0x0000003400397213 */ /* 0x000fe20000000000 */
[----:B------:R-:W-:Y:S02]  /*32a0*/  IMAD.MOV.U32 R83, RZ, RZ, R59 ;  /* 0x000000ffff537224 */ /* 0x000fe400078e003b */
[----:B------:R-:W-:Y:S01]  /*32b0*/  IMAD.MOV.U32 R59, RZ, RZ, R50 ;  /* 0x000000ffff3b7224 */ /* 0x000fe200078e0032 */
[----:B------:R-:W-:Y:S01]  /*32c0*/  ISETP.GT.U32.AND P4, PT, R4, R51, PT ;  /* 0x000000330400720c */ /* 0x000fe20003f84070 */
[----:B------:R-:W-:Y:S01]  /*32d0*/  @!P2 IMAD.MOV R81, RZ, RZ, -R81 ;  /* 0x000000ffff51a224 */ /* 0x000fe200078e0a51 */
[----:B------:R-:W-:Y:S01]  /*32e0*/  ISETP.GE.AND P2, PT, R52, RZ, PT ;  /* 0x000000ff3400720c */ /* 0x000fe20003f46270 */
[----:B------:R-:W-:-:S02]  /*32f0*/  @!P5 IMAD.IADD R69, R69, 0x1, -R4 ;  /* 0x000000014545d824 */ /* 0x000fc400078e0a04 */
[----:B------:R-:W-:-:S03]  /*3300*/  IMAD.HI.U32 R52, R9, R59, RZ ;  /* 0x0000003b09347227 */ /* 0x000fc600078e00ff */
[C---:B------:R-:W-:Y:S01]  /*3310*/  ISETP.GT.U32.AND P5, PT, R4.reuse, R69, PT ;  /* 0x000000450400720c */ /* 0x040fe20003fa4070 */
[----:B------:R-:W-:Y:S02]  /*3320*/  IMAD.MOV.U32 R85, RZ, RZ, R61 ;  /* 0x000000ffff557224 */ /* 0x000fe400078e003d */
[----:B------:R-:W-:Y:S02]  /*3330*/  IMAD.MOV R52, RZ, RZ, -R52 ;  /* 0x000000ffff347224 */ /* 0x000fe400078e0a34 */
[----:B------:R-:W-:Y:S01]  /*3340*/  @!P3 IMAD.MOV R85, RZ, RZ, -R85 ;  /* 0x000000ffff55b224 */ /* 0x000fe200078e0a55 */
[C---:B------:R-:W-:Y:S01]  /*3350*/  ISETP.GT.U32.AND P3, PT, R4.reuse, R55, PT ;  /* 0x000000370400720c */ /* 0x040fe20003f64070 */
[C---:B------:R-:W-:Y:S02]  /*3360*/  IMAD R59, R4.reuse, R52, R59 ;  /* 0x00000034043b7224 */ /* 0x040fe400078e023b */
[--C-:B------:R-:W-:Y:S02]  /*3370*/  @!P4 IMAD.IADD R51, R51, 0x1, -R4.reuse ;  /* 0x000000013333c824 */ /* 0x100fe400078e0a04 */
[----:B------:R-:W-:Y:S01]  /*3380*/  @!P0 IMAD.MOV R83, RZ, RZ, -R83 ;  /* 0x000000ffff538224 */ /* 0x000fe200078e0a53 */
[----:B------:R-:W-:Y:S01]  /*3390*/  ISETP.GT.U32.AND P4, PT, R4, R59, PT ;  /* 0x0000003b0400720c */ /* 0x000fe20003f84070 */
[--C-:B------:R-:W-:Y:S01]  /*33a0*/  @!P5 IMAD.IADD R69, R69, 0x1, -R4.reuse ;  /* 0x000000014545d824 */ /* 0x100fe200078e0a04 */
[----:B------:R-:W-:Y:S01]  /*33b0*/  ISETP.GE.AND P5, PT, R63, RZ, PT ;  /* 0x000000ff3f00720c */ /* 0x000fe20003fa6270 */
[----:B------:R-:W-:Y:S01]  /*33c0*/  VIADD R62, R58, 0xbc ;  /* 0x000000bc3a3e7836 */ /* 0x000fe20000000000 */
[----:B------:R-:W-:Y:S01]  /*33d0*/  ISETP.GT.U32.AND P0, PT, R4, R91, PT ;  /* 0x0000005b0400720c */ /* 0x000fe20003f04070 */
[----:B------:R-:W-:Y:S01]  /*33e0*/  IMAD.MOV.U32 R89, RZ, RZ, R69 ;  /* 0x000000ffff597224 */ /* 0x000fe200078e0045 */
[----:B------:R-:W-:Y:S01]  /*33f0*/  IABS R63, R68 ;  /* 0x00000044003f7213 */ /* 0x000fe20000000000 */
[----:B------:R-:W-:Y:S01]  /*3400*/  @!P3 IMAD.IADD R55, R55, 0x1, -R4 ;  /* 0x000000013737b824 */ /* 0x000fe200078e0a04 */
[----:B------:R-:W-:Y:S01]  /*3410*/  IABS R56, R62 ;  /* 0x0000003e00387213 */ /* 0x000fe20000000000 */
[----:B------:R-:W-:Y:S01]  /*3420*/  IMAD.HI.U32 R50, R9, R57, RZ ;  /* 0x0000003909327227 */ /* 0x000fe200078e00ff */
[----:B------:R-:W-:-:S02]  /*3430*/  IABS R69, R74 ;  /* 0x0000004a00457213 */ /* 0x000fc40000000000 */
[----:B------:R-:W-:Y:S01]  /*3440*/  ISETP.GT.U32.AND P3, PT, R4, R55, PT ;  /* 0x000000370400720c */ /* 0x000fe20003f64070 */
[----:B------:R-:W-:Y:S02]  /*3450*/  @!P4 IMAD.IADD R59, R59, 0x1, -R4 ;  /* 0x000000013b3bc824 */ /* 0x000fe400078e0a04 */
[----:B------:R-:W-:-:S04]  /*3460*/  IMAD.HI.U32 R54, R9, R56, RZ ;  /* 0x0000003809367227 */ /* 0x000fc800078e00ff */
[----:B------:R-:W-:Y:S01]  /*3470*/  @!P5 IMAD.MOV R89, RZ, RZ, -R89 ;  /* 0x000000ffff59d224 */ /* 0x000fe200078e0a59 */
[C---:B------:R-:W-:Y:S01]  /*3480*/  ISETP.GT.U32.AND P5, PT, R4.reuse, R59, PT ;  /* 0x0000003b0400720c */ /* 0x040fe20003fa4070 */
[----:B------:R-:W-:Y:S02]  /*3490*/  @!P0 IMAD.IADD R91, R91, 0x1, -R4 ;  /* 0x000000015b5b8824 */ /* 0x000fe400078e0a04 */
[----:B------:R-:W-:Y:S02]  /*34a0*/  IMAD.MOV R50, RZ, RZ, -R50 ;  /* 0x000000ffff327224 */ /* 0x000fe400078e0a32 */
[----:B------:R-:W-:Y:S01]  /*34b0*/  IMAD.MOV R61, RZ, RZ, -R54 ;  /* 0x000000ffff3d7224 */ /* 0x000fe200078e0a36 */
[----:B------:R-:W-:Y:S01]  /*34c0*/  ISETP.GT.U32.AND P0, PT, R4, R91, PT ;  /* 0x0000005b0400720c */ /* 0x000fe20003f04070 */
[----:B------:R-:W-:-:S04]  /*34d0*/  IMAD.HI.U32 R52, R9, R65, RZ ;  /* 0x0000004109347227 */ /* 0x000fc800078e00ff */
[C---:B------:R-:W-:Y:S02]  /*34e0*/  IMAD R57, R4.reuse, R50, R57 ;  /* 0x0000003204397224 */ /* 0x040fe400078e0239 */
[----:B------:R-:W-:Y:S02]  /*34f0*/  IMAD R61, R4, R61, R56 ;  /* 0x0000003d043d7224 */ /* 0x000fe400078e0238 */
[----:B------:R-:W-:Y:S02]  /*3500*/  IMAD.MOV R52, RZ, RZ, -R52 ;  /* 0x000000ffff347224 */ /* 0x000fe400078e0a34 */
[----:B------:R-:W-:-:S04]  /*3510*/  IMAD.HI.U32 R50, R9, R63, RZ ;  /* 0x0000003f09327227 */ /* 0x000fc800078e00ff */
[----:B------:R-:W-:Y:S01]  /*3520*/  @!P3 IMAD.IADD R55, R55, 0x1, -R4 ;  /* 0x000000013737b824 */ /* 0x000fe200078e0a04 */
[C---:B------:R-:W-:Y:S01]  /*3530*/  ISETP.GT.U32.AND P3, PT, R4.reuse, R61, PT ;  /* 0x0000003d0400720c */ /* 0x040fe20003f64070 */
[C---:B------:R-:W-:Y:S02]  /*3540*/  IMAD R65, R4.reuse, R52, R65 ;  /* 0x0000003404417224 */ /* 0x040fe400078e0241 */
[----:B------:R-:W-:Y:S02]  /*3550*/  IMAD.MOV R50, RZ, RZ, -R50 ;  /* 0x000000ffff327224 */ /* 0x000fe400078e0a32 */
[----:B------:R-:W-:Y:S01]  /*3560*/  @!P5 IMAD.IADD R59, R59, 0x1, -R4 ;  /* 0x000000013b3bd824 */ /* 0x000fe200078e0a04 */
[C---:B------:R-:W-:Y:S01]  /*3570*/  ISETP.GT.U32.AND P5, PT, R4.reuse, R65, PT ;  /* 0x000000410400720c */ /* 0x040fe20003fa4070 */
[----:B------:R-:W-:Y:S02]  /*3580*/  IMAD R63, R4, R50, R63 ;  /* 0x00000032043f7224 */ /* 0x000fe400078e023f */
[----:B------:R-:W-:-:S04]  /*3590*/  IMAD.HI.U32 R50, R9, R69, RZ ;  /* 0x0000004509327227 */ /* 0x000fc800078e00ff */
[----:B------:R-:W-:Y:S01]  /*35a0*/  @!P0 IMAD.IADD R91, R91, 0x1, -R4 ;  /* 0x000000015b5b8824 */ /* 0x000fe200078e0a04 */
[C---:B------:R-:W-:Y:S01]  /*35b0*/  ISETP.GT.U32.AND P0, PT, R4.reuse, R57, PT ;  /* 0x000000390400720c */ /* 0x040fe20003f04070 */
[----:B------:R-:W-:Y:S02]  /*35c0*/  IMAD.MOV R52, RZ, RZ, -R50 ;  /* 0x000000ffff347224 */ /* 0x000fe400078e0a32 */
[--C-:B------:R-:W-:Y:S02]  /*35d0*/  @!P3 IMAD.IADD R61, R61, 0x1, -R4.reuse ;  /* 0x000000013d3db824 */ /* 0x100fe400078e0a04 */
[C---:B------:R-:W-:Y:S02]  /*35e0*/  IMAD R69, R4.reuse, R52, R69 ;  /* 0x0000003404457224 */ /* 0x040fe400078e0245 */
[----:B------:R-:W-:Y:S01]  /*35f0*/  @!P5 IMAD.IADD R65, R65, 0x1, -R4 ;  /* 0x000000014141d824 */ /* 0x000fe200078e0a04 */
[C---:B------:R-:W-:Y:S01]  /*3600*/  ISETP.GT.U32.AND P3, PT, R4.reuse, R61, PT ;  /* 0x0000003d0400720c */ /* 0x040fe20003f64070 */
[----:B------:R-:W-:Y:S01]  /*3610*/  IMAD.HI.U32 R54, R9, R67, RZ ;  /* 0x0000004309367227 */ /* 0x000fe200078e00ff */
[----:B------:R-:W-:-:S03]  /*3620*/  ISETP.GT.U32.AND P5, PT, R4, R69, PT ;  /* 0x000000450400720c */ /* 0x000fc60003fa4070 */
[----:B------:R-:W-:-:S04]  /*3630*/  IMAD.HI.U32 R50, R9, R71, RZ ;  /* 0x0000004709327227 */ /* 0x000fc800078e00ff */
[----:B------:R-:W-:Y:S01]  /*3640*/  @!P0 IMAD.IADD R57, R57, 0x1, -R4 ;  /* 0x0000000139398824 */ /* 0x000fe200078e0a04 */
[----:B------:R-:W-:Y:S01]  /*3650*/  ISETP.GE.AND P0, PT, R60, RZ, PT ;  /* 0x000000ff3c00720c */ /* 0x000fe20003f06270 */
[----:B------:R-:W-:Y:S01]  /*3660*/  IMAD.MOV R54, RZ, RZ, -R54 ;  /* 0x000000ffff367224 */ /* 0x000fe200078e0a36 */
[----:B------:R-:W-:Y:S01]  /*3670*/  IABS R60, R84 ;  /* 0x00000054003c7213 */ /* 0x000fe20000000000 */
[----:B------:R-:W-:Y:S01]  /*3680*/  IMAD.MOV R50, RZ, RZ, -R50 ;  /* 0x000000ffff327224 */ /* 0x000fe200078e0a32 */
[C---:B------:R-:W-:Y:S01]  /*3690*/  ISETP.GT.U32.AND P4, PT, R4.reuse, R57, PT ;  /* 0x000000390400720c */ /* 0x040fe20003f84070 */
[C---:B------:R-:W-:Y:S02]  /*36a0*/  IMAD R67, R4.reuse, R54, R67 ;  /* 0x0000003604437224 */ /* 0x040fe400078e0243 */
[C---:B------:R-:W-:Y:S02]  /*36b0*/  IMAD R71, R4.reuse, R50, R71 ;  /* 0x0000003204477224 */ /* 0x040fe400078e0247 */
[--C-:B------:R-:W-:Y:S01]  /*36c0*/  @!P3 IMAD.IADD R61, R61, 0x1, -R4.reuse ;  /* 0x000000013d3db824 */ /* 0x100fe200078e0a04 */
[C---:B------:R-:W-:Y:S01]  /*36d0*/  ISETP.GT.U32.AND P3, PT, R4.reuse, R67, PT ;  /* 0x000000430400720c */ /* 0x040fe20003f64070 */
[----:B------:R-:W-:Y:S01]  /*36e0*/  @!P5 IMAD.IADD R69, R69, 0x1, -R4 ;  /* 0x000000014545d824 */ /* 0x000fe200078e0a04 */
[----:B------:R-:W-:Y:S01]  /*36f0*/  ISETP.GT.U32.AND P5, PT, R4, R71, PT ;  /* 0x000000470400720c */ /* 0x000fe20003fa4070 */
[----:B------:R-:W-:-:S04]  /*3700*/  IMAD.HI.U32 R52, R9, R73, RZ ;  /* 0x0000004909347227 */ /* 0x000fc800078e00ff */
[----:B------:R-:W-:Y:S02]  /*3710*/  IMAD.MOV R52, RZ, RZ, -R52 ;  /* 0x000000ffff347224 */ /* 0x000fe400078e0a34 */
[--C-:B------:R-:W-:Y:S01]  /*3720*/  @!P4 IMAD.IADD R57, R57, 0x1, -R4.reuse ;  /* 0x000000013939c824 */ /* 0x100fe200078e0a04 */
[C---:B------:R-:W-:Y:S01]  /*3730*/  ISETP.GT.U32.AND P4, PT, R4.reuse, R63, PT ;  /* 0x0000003f0400720c */ /* 0x040fe20003f84070 */
[----:B------:R-:W-:Y:S02]  /*3740*/  IMAD R73, R4, R52, R73 ;  /* 0x0000003404497224 */ /* 0x000fe400078e0249 */
[--C-:B------:R-:W-:Y:S01]  /*3750*/  @!P3 IMAD.IADD R67, R67, 0x1, -R4.reuse ;  /* 0x000000014343b824 */ /* 0x100fe200078e0a04 */
[----:B------:R-:W-:Y:S01]  /*3760*/  ISETP.GE.AND P3, PT, R64, RZ, PT ;  /* 0x000000ff4000720c */ /* 0x000fe20003f66270 */
[----:B------:R-:W-:Y:S01]  /*3770*/  @!P5 IMAD.IADD R71, R71, 0x1, -R4 ;  /* 0x000000014747d824 */ /* 0x000fe200078e0a04 */
[----:B------:R-:W-:Y:S01]  /*3780*/  ISETP.GT.U32.AND P5, PT, R4, R73, PT ;  /* 0x000000490400720c */ /* 0x000fe20003fa4070 */
[----:B------:R-:W-:-:S04]  /*3790*/  IMAD.HI.U32 R54, R9, R75, RZ ;  /* 0x0000004b09367227 */ /* 0x000fc800078e00ff */
[----:B------:R-:W-:Y:S02]  /*37a0*/  IMAD.MOV R54, RZ, RZ, -R54 ;  /* 0x000000ffff367224 */ /* 0x000fe400078e0a36 */
[----:B------:R-:W-:Y:S01]  /*37b0*/  @!P4 IMAD.IADD R63, R63, 0x1, -R4 ;  /* 0x000000013f3fc824 */ /* 0x000fe200078e0a04 */
[----:B------:R-:W-:Y:S01]  /*37c0*/  ISETP.GE.AND P4, PT, R62, RZ, PT ;  /* 0x000000ff3e00720c */ /* 0x000fe20003f86270 */
[----:B------:R-:W-:Y:S01]  /*37d0*/  VIADD R56, R58, 0xc ;  /* 0x0000000c3a387836 */ /* 0x000fe20000000000 */
[----:B------:R-:W-:Y:S01]  /*37e0*/  IABS R62, R86 ;  /* 0x00000056003e7213 */ /* 0x000fe20000000000 */
[----:B------:R-:W-:-:S03]  /*37f0*/  IMAD.HI.U32 R50, R9, R77, RZ ;  /* 0x0000004d09327227 */ /* 0x000fc600078e00ff */
[----:B------:R-:W-:Y:S01]  /*3800*/  IABS R64, R56 ;  /* 0x0000003800407213 */ /* 0x000fe20000000000 */
[----:B------:R-:W-:Y:S01]  /*3810*/  @!P5 IMAD.IADD R73, R73, 0x1, -R4 ;  /* 0x000000014949d824 */ /* 0x000fe200078e0a04 */
[C---:B------:R-:W-:Y:S01]  /*3820*/  ISETP.GT.U32.AND P5, PT, R4.reuse, R65, PT ;  /* 0x000000410400720c */ /* 0x040fe20003fa4070 */
[----:B------:R-:W-:Y:S01]  /*3830*/  @!P3 IMAD.MOV R91, RZ, RZ, -R91 ;  /* 0x000000ffff5bb224 */ /* 0x000fe200078e0a5b */
[C---:B------:R-:W-:Y:S01]  /*3840*/  ISETP.GT.U32.AND P3, PT, R4.reuse, R63, PT ;  /* 0x0000003f0400720c */ /* 0x040fe20003f64070 */
[----:B------:R-:W-:Y:S01]  /*3850*/  @!P1 IMAD.MOV R55, RZ, RZ, -R55 ;  /* 0x000000ffff379224 */ /* 0x000fe200078e0a37 */
[C---:B------:R-:W-:Y:S01]  /*3860*/  ISETP.GT.U32.AND P1, PT, R4.reuse, R67, PT ;  /* 0x000000430400720c */ /* 0x040fe20003f24070 */
[----:B------:R-:W-:Y:S02]  /*3870*/  IMAD R75, R4, R54, R75 ;  /* 0x00000036044b7224 */ /* 0x000fe400078e024b */
[----:B------:R-:W-:-:S04]  /*3880*/  IMAD.HI.U32 R52, R9, R60, RZ ;  /* 0x0000003c09347227 */ /* 0x000fc800078e00ff */
[----:B------:R-:W-:-:S04]  /*3890*/  IMAD.HI.U32 R54, R9, R62, RZ ;  /* 0x0000003e09367227 */ /* 0x000fc800078e00ff */
[----:B------:R-:W-:Y:S02]  /*38a0*/  IMAD.MOV R50, RZ, RZ, -R50 ;  /* 0x000000ffff327224 */ /* 0x000fe400078e0a32 */
[----:B------:R-:W-:Y:S02]  /*38b0*/  IMAD.MOV R79, RZ, RZ, -R52 ;  /* 0x000000ffff4f7224 */ /* 0x000fe400078e0a34 */
[----:B------:R-:W-:Y:S02]  /*38c0*/  IMAD.MOV R87, RZ, RZ, -R54 ;  /* 0x000000ffff577224 */ /* 0x000fe400078e0a36 */
[----:B------:R-:W-:-:S04]  /*38d0*/  IMAD.HI.U32 R58, R9, R64, RZ ;  /* 0x00000040093a7227 */ /* 0x000fc800078e00ff */
[----:B------:R-:W-:Y:S02]  /*38e0*/  IMAD R77, R4, R50, R77 ;  /* 0x00000032044d7224 */ /* 0x000fe400078e024d */
[----:B------:R-:W-:-:S04]  /*38f0*/  IMAD.HI.U32 R50, R9, R66, RZ ;  /* 0x0000004209327227 */ /* 0x000fc800078e00ff */
[C---:B------:R-:W-:Y:S02]  /*3900*/  IMAD R9, R4.reuse, R79, R60 ;  /* 0x0000004f04097224 */ /* 0x040fe400078e023c */
[C---:B------:R-:W-:Y:S02]  /*3910*/  IMAD R79, R4.reuse, R87, R62 ;  /* 0x00000057044f7224 */ /* 0x040fe400078e023e */
[----:B------:R-:W-:Y:S01]  /*3920*/  @!P6 IMAD.MOV R51, RZ, RZ, -R51 ;  /* 0x000000ffff33e224 */ /* 0x000fe200078e0a33 */
[C---:B------:R-:W-:Y:S01]  /*3930*/  ISETP.GT.U32.AND P6, PT, R4.reuse, R73, PT ;  /* 0x000000490400720c */ /* 0x040fe20003fc4070 */
[----:B------:R-:W-:Y:S01]  /*3940*/  @!P2 IMAD.MOV R57, RZ, RZ, -R57 ;  /* 0x000000ffff39a224 */ /* 0x000fe200078e0a39 */
[C---:B------:R-:W-:Y:S01]  /*3950*/  ISETP.GT.U32.AND P2, PT, R4.reuse, R69, PT ;  /* 0x000000450400720c */ /* 0x040fe20003f44070 */
[----:B------:R-:W-:Y:S02]  /*3960*/  IMAD.MOV R93, RZ, RZ, -R58 ;  /* 0x000000ffff5d7224 */ /* 0x000fe400078e0a3a */
[----:B------:R-:W-:Y:S01]  /*3970*/  @!P0 IMAD.MOV R59, RZ, RZ, -R59 ;  /* 0x000000ffff3b8224 */ /* 0x000fe200078e0a3b */
[C---:B------:R-:W-:Y:S01]  /*3980*/  ISETP.GT.U32.AND P0, PT, R4.reuse, R71, PT ;  /* 0x000000470400720c */ /* 0x040fe20003f04070 */
[----:B------:R-:W-:Y:S01]  /*3990*/  @!P4 IMAD.MOV R61, RZ, RZ, -R61 ;  /* 0x000000ffff3dc224 */ /* 0x000fe200078e0a3d */
[C---:B------:R-:W-:Y:S01]  /*39a0*/  ISETP.GT.U32.AND P4, PT, R4.reuse, R75, PT ;  /* 0x0000004b0400720c */ /* 0x040fe20003f84070 */
[--C-:B------:R-:W-:Y:S01]  /*39b0*/  @!P3 IMAD.IADD R63, R63, 0x1, -R4.reuse ;  /* 0x000000013f3fb824 */ /* 0x100fe200078e0a04 */
[C---:B------:R-:W-:Y:S01]  /*39c0*/  ISETP.GT.U32.AND P3, PT, R4.reuse, R77, PT ;  /* 0x0000004d0400720c */ /* 0x040fe20003f64070 */
[--C-:B------:R-:W-:Y:S01]  /*39d0*/  @!P5 IMAD.IADD R65, R65, 0x1, -R4.reuse ;  /* 0x000000014141d824 */ /* 0x100fe200078e0a04 */
[C---:B------:R-:W-:Y:S01]  /*39e0*/  ISETP.GT.U32.AND P5, PT, R4.reuse, R9, PT ;  /* 0x000000090400720c */ /* 0x040fe20003fa4070 */
[----:B------:R-:W-:Y:S01]  /*39f0*/  @!P1 IMAD.IADD R67, R67, 0x1, -R4 ;  /* 0x0000000143439824 */ /* 0x000fe200078e0a04 */
[C---:B------:R-:W-:Y:S01]  /*3a00*/  ISETP.GT.U32.AND P1, PT, R4.reuse, R79, PT ;  /* 0x0000004f0400720c */ /* 0x040fe20003f24070 */
[----:B------:R-:W-:-:S02]  /*3a10*/  IMAD R87, R4, R93, R64 ;  /* 0x0000005d04577224 */ /* 0x000fc400078e0240 */
[----:B------:R-:W-:Y:S01]  /*3a20*/  IMAD.MOV R93, RZ, RZ, -R50 ;  /* 0x000000ffff5d7224 */ /* 0x000fe200078e0a32 */
[----:B------:R-:W-:Y:S01]  /*3a30*/  SHF.R.U32.HI R50, RZ, 0x5, R181 ;  /* 0x00000005ff327819 */ /* 0x000fe200000116b5 */
[----:B------:R-:W-:Y:S01]  /*3a40*/  @!P2 IMAD.IADD R69, R69, 0x1, -R4 ;  /* 0x000000014545a824 */ /* 0x000fe200078e0a04 */
[C---:B------:R-:W-:Y:S01]  /*3a50*/  ISETP.GT.U32.AND P2, PT, R4.reuse, R87, PT ;  /* 0x000000570400720c */ /* 0x040fe20003f44070 */
[----:B------:R-:W-:Y:S01]  /*3a60*/  IMAD R93, R4, R93, R66 ;  /* 0x0000005d045d7224 */ /* 0x000fe200078e0242 */
[----:B------:R-:W-:Y:S01]  /*3a70*/  R2UR UR20, R50 ;  /* 0x00000000321472ca */ /* 0x000fe200000e0000 */
[--C-:B------:R-:W-:Y:S02]  /*3a80*/  @!P6 IMAD.IADD R73, R73, 0x1, -R4.reuse ;  /* 0x000000014949e824 */ /* 0x100fe400078e0a04 */
[--C-:B------:R-:W-:Y:S01]  /*3a90*/  @!P0 IMAD.IADD R71, R71, 0x1, -R4.reuse ;  /* 0x0000000147478824 */ /* 0x100fe200078e0a04 */
[----:B------:R-:W-:Y:S01]  /*3aa0*/  ISETP.GT.U32.AND P6, PT, R4, R93, PT ;  /* 0x0000005d0400720c */ /* 0x000fe20003fc4070 */
[--C-:B------:R-:W-:Y:S01]  /*3ab0*/  @!P4 IMAD.IADD R75, R75, 0x1, -R4.reuse ;  /* 0x000000014b4bc824 */ /* 0x100fe200078e0a04 */
[----:B------:R-:W-:Y:S01]  /*3ac0*/  ISETP.GE.AND P0, PT, R68, RZ, PT ;  /* 0x000000ff4400720c */ /* 0x000fe20003f06270 */
        /* <DEDUP_REMOVED lines=8> */
[----:B------:R-:W-:Y:S01]  /*3b50*/  IMAD.SHL.U32 R181, R181, 0x8, RZ ;  /* 0x00000008b5b57824 */ /* 0x000fe200078e00ff */
[----:B------:R-:W-:Y:S01]  /*3b60*/  ISETP.GE.AND P2, PT, R78, RZ, PT ;  /* 0x000000ff4e00720c */ /* 0x000fe20003f46270 */
[--C-:B------:R-:W-:Y:S01]  /*3b70*/  @!P6 IMAD.IADD R93, R93, 0x1, -R4.reuse ;  /* 0x000000015d5de824 */ /* 0x100fe200078e0a04 */
[C---:B------:R-:W-:Y:S01]  /*3b80*/  ISETP.GT.U32.AND P6, PT, R4.reuse, R87, PT ;  /* 0x000000570400720c */ /* 0x040fe20003fc4070 */
[----:B------:R-:W-:Y:S01]  /*3b90*/  @!P0 IMAD.MOV R63, RZ, RZ, -R63 ;  /* 0x000000ffff3f8224 */ /* 0x000fe200078e0a3f */
        /* <DEDUP_REMOVED lines=8> */
[----:B------:R-:W-:Y:S01]  /*3c20*/  ISETP.GT.U32.AND P1, PT, R4, R93, PT ;  /* 0x0000005d0400720c */ /* 0x000fe20003f24070 */
[----:B------:R-:W-:Y:S01]  /*3c30*/  @!P2 IMAD.MOV R73, RZ, RZ, -R73 ;  /* 0x000000ffff49a224 */ /* 0x000fe200078e0a49 */
        /* <DEDUP_REMOVED lines=11> */
[----:B------:R-:W-:Y:S01]  /*3cf0*/  @!P1 IMAD.IADD R93, R93, 0x1, -R4 ;  /* 0x000000015d5d9824 */ /* 0x000fe200078e0a04 */
[----:B------:R-:W-:Y:S01]  /*3d00*/  ISETP.NE.AND P1, PT, R53, RZ, PT ;  /* 0x000000ff3500720c */ /* 0x000fe20003f25270 */
[----:B------:R-:W-:Y:S01]  /*3d10*/  @!P2 IMAD.MOV R75, RZ, RZ, -R75 ;  /* 0x000000ffff4ba224 */ /* 0x000fe200078e0a4b */
[----:B------:R-:W-:Y:S01]  /*3d20*/  LOP3.LUT R4, RZ, R53, RZ, 0x33, !PT ;  /* 0x00000035ff047212 */ /* 0x000fe200078e33ff */
[----:B------:R-:W-:-:S02]  /*3d30*/  @!P6 IMAD.MOV R93, RZ, RZ, -R93 ;  /* 0x000000ffff5de224 */ /* 0x000fc400078e0a5d */
[----:B------:R-:W-:Y:S01]  /*3d40*/  @!P0 IMAD.MOV R77, RZ, RZ, -R77 ;  /* 0x000000ffff4d8224 */ /* 0x000fe200078e0a4d */
[C---:B------:R-:W-:Y:S01]  /*3d50*/  SEL R7, R4.reuse, R7, !P1 ;  /* 0x0000000704077207 */ /* 0x040fe20004800000 */
[----:B------:R-:W-:Y:S01]  /*3d60*/  @!P4 IMAD.MOV R9, RZ, RZ, -R9 ;  /* 0x000000ffff09c224 */ /* 0x000fe200078e0a09 */
[C---:B------:R-:W-:Y:S01]  /*3d70*/  SEL R13, R4.reuse, R13, !P1 ;  /* 0x0000000d040d7207 */ /* 0x040fe20004800000 */
[----:B------:R-:W-:Y:S01]  /*3d80*/  @!P3 IMAD.MOV R79, RZ, RZ, -R79 ;  /* 0x000000ffff4fb224 */ /* 0x000fe200078e0a4f */
[C---:B------:R-:W-:Y:S01]  /*3d90*/  SEL R8, R4.reuse, R8, !P1 ;  /* 0x0000000804087207 */ /* 0x040fe20004800000 */
[----:B------:R-:W-:Y:S01]  /*3da0*/  IMAD R7, R7, UR4, RZ ;  /* 0x0000000407077c24 */ /* 0x000fe2000f8e02ff */
[C---:B------:R-:W-:Y:S01]  /*3db0*/  SEL R57, R4.reuse, R57, !P1 ;  /* 0x0000003904397207 */ /* 0x040fe20004800000 */
[----:B------:R-:W-:Y:S01]  /*3dc0*/  IMAD R52, R13, UR4, RZ ;  /* 0x000000040d347c24 */ /* 0x000fe2000f8e02ff */
[----:B------:R-:W-:Y:S01]  /*3dd0*/  SEL R15, R4, R15, !P1 ;  /* 0x0000000f040f7207 */ /* 0x000fe20004800000 */
[----:B------:R-:W-:Y:S01]  /*3de0*/  IMAD R8, R8, UR4, RZ ;  /* 0x0000000408087c24 */ /* 0x000fe2000f8e02ff */
[C---:B------:R-:W-:Y:S01]  /*3df0*/  SEL R18, R4.reuse, R18, !P1 ;  /* 0x0000001204127207 */ /* 0x040fe20004800000 */
[----:B------:R-:W-:Y:S01]  /*3e00*/  IMAD R57, R57, UR4, RZ ;  /* 0x0000000439397c24 */ /* 0x000fe2000f8e02ff */
[----:B------:R-:W-:Y:S01]  /*3e10*/  SEL R19, R4, R19, !P1 ;  /* 0x0000001304137207 */ /* 0x000fe20004800000 */
[----:B------:R-:W-:Y:S01]  /*3e20*/  IMAD R53, R15, UR4, RZ ;  /* 0x000000040f357c24 */ /* 0x000fe2000f8e02ff */
[----:B------:R-:W-:Y:S01]  /*3e30*/  SHF.R.S32.HI R13, RZ, 0x1f, R7 ;  /* 0x0000001fff0d7819 */ /* 0x000fe20000011407 */
[----:B------:R-:W-:Y:S01]  /*3e40*/  IMAD R228, R18, UR4, RZ ;  /* 0x0000000412e47c24 */ /* 0x000fe2000f8e02ff */
[----:B------:R-:W-:Y:S01]  /*3e50*/  IADD3 R7, P6, R7, UR10, RZ ;  /* 0x0000000a07077c10 */ /* 0x000fe2000ffde0ff */
[----:B------:R-:W-:Y:S01]  /*3e60*/  IMAD R236, R19, UR4, RZ ;  /* 0x0000000413ec7c24 */ /* 0x000fe2000f8e02ff */
[C---:B------:R-:W-:Y:S01]  /*3e70*/  SEL R10, R4.reuse, R10, !P1 ;  /* 0x0000000a040a7207 */ /* 0x040fe20004800000 */
[----:B------:R-:W-:Y:S01]  /*3e80*/  @!P5 IMAD.MOV R87, RZ, RZ, -R87 ;  /* 0x000000ffff57d224 */ /* 0x000fe200078e0a57 */
[----:B------:R-:W-:-:S02]  /*3e90*/  SEL R28, R4, R28, !P1 ;  /* 0x0000001c041c7207 */ /* 0x000fc40004800000 */
[----:B------:R-:W-:Y:S01]  /*3ea0*/  IADD3.X R13, R13, UR11, RZ, P6, !PT ;  /* 0x0000000b0d0d7c10 */ /* 0x000fe2000b7fe4ff */
[----:B------:R-:W-:Y:S01]  /*3eb0*/  IMAD R10, R10, UR4, RZ ;  /* 0x000000040a0a7c24 */ /* 0x000fe2000f8e02ff */
[----:B------:R-:W-:Y:S01]  /*3ec0*/  SEL R20, R4, R20, !P1 ;  /* 0x0000001404147207 */ /* 0x000fe20004800000 */
[----:B------:R-:W-:Y:S01]  /*3ed0*/  IMAD R64, R28, UR4, RZ ;  /* 0x000000041c407c24 */ /* 0x000fe2000f8e02ff */
[C---:B------:R-:W-:Y:S02]  /*3ee0*/  SEL R24, R4.reuse, R24, !P1 ;  /* 0x0000001804187207 */ /* 0x040fe40004800000 */
[----:B------:R-:W-:Y:S01]  /*3ef0*/  SEL R49, R4, R49, !P1 ;  /* 0x0000003104317207 */ /* 0x000fe20004800000 */
[----:B------:R-:W-:Y:S01]  /*3f00*/  IMAD R244, R20, UR4, RZ ;  /* 0x0000000414f47c24 */ /* 0x000fe2000f8e02ff */
[----:B------:R-:W-:Y:S01]  /*3f10*/  SHF.R.S32.HI R15, RZ, 0x1f, R8 ;  /* 0x0000001fff0f7819 */ /* 0x000fe20000011408 */
[----:B------:R-:W-:Y:S01]  /*3f20*/  IMAD R56, R24, UR4, RZ ;  /* 0x0000000418387c24 */ /* 0x000fe2000f8e02ff */
[----:B------:R-:W-:Y:S01]  /*3f30*/  SHF.R.S32.HI R155, RZ, 0x1f, R57 ;  /* 0x0000001fff9b7819 */ /* 0x000fe20000011439 */
[----:B------:R-:W-:Y:S01]  /*3f40*/  IMAD R28, R49, UR4, RZ ;  /* 0x00000004311c7c24 */ /* 0x000fe2000f8e02ff */
[----:B------:R-:W-:-:S02]  /*3f50*/  IADD3 R18, P6, R57, UR10, RZ ;  /* 0x0000000a39127c10 */ /* 0x000fc4000ffde0ff */
[C---:B------:R-:W-:Y:S02]  /*3f60*/  SEL R17, R4.reuse, R17, !P1 ;  /* 0x0000001104117207 */ /* 0x040fe40004800000 */
[C---:B------:R-:W-:Y:S02]  /*3f70*/  SEL R61, R4.reuse, R61, !P1 ;  /* 0x0000003d043d7207 */ /* 0x040fe40004800000 */
[----:B------:R-:W-:Y:S01]  /*3f80*/  SEL R9, R4, R9, !P1 ;  /* 0x0000000904097207 */ /* 0x000fe20004800000 */
[----:B------:R-:W-:Y:S01]  /*3f90*/  IMAD R226, R17, UR4, RZ ;  /* 0x0000000411e27c24 */ /* 0x000fe2000f8e02ff */
[----:B------:R-:W-:Y:S01]  /*3fa0*/  IADD3 R8, P5, R8, UR10, RZ ;  /* 0x0000000a08087c10 */ /* 0x000fe2000ffbe0ff */
[----:B------:R-:W-:Y:S01]  /*3fb0*/  IMAD R61, R61, UR4, RZ ;  /* 0x000000043d3d7c24 */ /* 0x000fe2000f8e02ff */
[C---:B------:R-:W-:Y:S01]  /*3fc0*/  SEL R14, R4.reuse, R14, !P1 ;  /* 0x0000000e040e7207 */ /* 0x040fe20004800000 */
[----:B------:R-:W-:Y:S01]  /*3fd0*/  IMAD R49, R9, UR4, RZ ;  /* 0x0000000409317c24 */ /* 0x000fe2000f8e02ff */
[----:B------:R-:W-:-:S02]  /*3fe0*/  SEL R55, R4, R55, !P1 ;  /* 0x0000003704377207 */ /* 0x000fc40004800000 */
[----:B------:R-:W-:Y:S01]  /*3ff0*/  SHF.R.S32.HI R234, RZ, 0x1f, R236 ;  /* 0x0000001fffea7819 */ /* 0x000fe200000114ec */
[----:B------:R-:W-:Y:S01]  /*4000*/  IMAD R54, R14, UR4, RZ ;  /* 0x000000040e367c24 */ /* 0x000fe2000f8e02ff */
[----:B------:R-:W-:Y:S01]  /*4010*/  IADD3.X R155, R155, UR11, RZ, P6, !PT ;  /* 0x0000000b9b9b7c10 */ /* 0x000fe2000b7fe4ff */
[----:B------:R-:W-:Y:S01]  /*4020*/  IMAD R55, R55, UR4, RZ ;  /* 0x0000000437377c24 */ /* 0x000fe2000f8e02ff */
[----:B------:R-:W-:Y:S02]  /*4030*/  IADD3.X R15, R15, UR11, RZ, P5, !PT ;  /* 0x0000000b0f0f7c10 */ /* 0x000fe4000affe4ff */
[----:B------:R-:W-:Y:S02]  /*4040*/  IADD3 R236, P6, R236, UR10, RZ ;  /* 0x0000000aecec7c10 */ /* 0x000fe4000ffde0ff */
[C---:B------:R-:W-:Y:S02]  /*4050*/  SEL R22, R4.reuse, R22, !P1 ;  /* 0x0000001604167207 */ /* 0x040fe40004800000 */
[----:B------:R-:W-:-:S02]  /*4060*/  SEL R25, R4, R25, !P1 ;  /* 0x0000001904197207 */ /* 0x000fc40004800000 */
[----:B------:R-:W-:Y:S01]  /*4070*/  SHF.R.S32.HI R156, RZ, 0x1f, R53 ;  /* 0x0000001fff9c7819 */ /* 0x000fe20000011435 */
[----:B------:R-:W-:Y:S01]  /*4080*/  IMAD R248, R22, UR4, RZ ;  /* 0x0000000416f87c24 */ /* 0x000fe2000f8e02ff */
[----:B------:R-:W-:Y:S01]  /*4090*/  IADD3 R20, P5, R53, UR10, RZ ;  /* 0x0000000a35147c10 */ /* 0x000fe2000ffbe0ff */
[----:B------:R-:W-:Y:S01]  /*40a0*/  IMAD R58, R25, UR4, RZ ;  /* 0x00000004193a7c24 */ /* 0x000fe2000f8e02ff */
[----:B------:R-:W-:Y:S02]  /*40b0*/  SEL R16, R4, R16, !P1 ;  /* 0x0000001004107207 */ /* 0x000fe40004800000 */
[----:B------:R-:W-:Y:S02]  /*40c0*/  SHF.R.S32.HI R17, RZ, 0x1f, R10 ;  /* 0x0000001fff117819 */ /* 0x000fe4000001140a */
[----:B------:R-:W-:Y:S01]  /*40d0*/  IADD3 R9, P3, R10, UR10, RZ ;  /* 0x0000000a0a097c10 */ /* 0x000fe2000ff7e0ff */
[----:B------:R-:W-:Y:S01]  /*40e0*/  IMAD R152, R16, UR4, RZ ;  /* 0x0000000410987c24 */ /* 0x000fe2000f8e02ff */
[----:B------:R-:W-:-:S02]  /*40f0*/  SEL R11, R4, R11, !P1 ;  /* 0x0000000b040b7207 */ /* 0x000fc40004800000 */
[----:B------:R-:W-:Y:S02]  /*4100*/  IADD3.X R234, R234, UR11, RZ, P6, !PT ;  /* 0x0000000beaea7c10 */ /* 0x000fe4000b7fe4ff */
[----:B------:R-:W-:Y:S01]  /*4110*/  IADD3.X R156, R156, UR11, RZ, P5, !PT ;  /* 0x0000000b9c9c7c10 */ /* 0x000fe2000affe4ff */
[----:B------:R-:W-:Y:S01]  /*4120*/  IMAD R11, R11, UR4, RZ ;  /* 0x000000040b0b7c24 */ /* 0x000fe2000f8e02ff */
[----:B------:R-:W-:Y:S02]  /*4130*/  IADD3 R182, P6, R56, UR10, RZ ;  /* 0x0000000a38b67c10 */ /* 0x000fe4000ffde0ff */
[----:B------:R-:W-:Y:S02]  /*4140*/  IADD3.X R17, R17, UR11, RZ, P3, !PT ;  /* 0x0000000b11117c10 */ /* 0x000fe40009ffe4ff */
[----:B------:R-:W-:Y:S01]  /*4150*/  SHF.R.S32.HI R239, RZ, 0x1f, R61 ;  /* 0x0000001fffef7819 */ /* 0x000fe2000001143d */
[----:B------:R0:W-:Y:S01]  /*4160*/  STL [R1+0x4], R182 ;  /* 0x000004b601007387 */ /* 0x0001e20000100800 */
[----:B------:R-:W-:-:S02]  /*4170*/  IADD3 R240, P5, R61, UR10, RZ ;  /* 0x0000000a3df07c10 */ /* 0x000fc4000ffbe0ff */
[C---:B------:R-:W-:Y:S02]  /*4180*/  SEL R21, R4.reuse, R21, !P1 ;  /* 0x0000001504157207 */ /* 0x040fe40004800000 */
[----:B------:R-:W-:Y:S02]  /*4190*/  SEL R65, R4, R65, !P1 ;  /* 0x0000004104417207 */ /* 0x000fe40004800000 */
[----:B------:R-:W-:Y:S01]  /*41a0*/  SHF.R.S32.HI R157, RZ, 0x1f, R54 ;  /* 0x0000001fff9d7819 */ /* 0x000fe20000011436 */
[----:B------:R-:W-:Y:S01]  /*41b0*/  IMAD R246, R21, UR4, RZ ;  /* 0x0000000415f67c24 */ /* 0x000fe2000f8e02ff */
[----:B------:R-:W-:Y:S01]  /*41c0*/  IADD3 R22, P3, R54, UR10, RZ ;  /* 0x0000000a36167c10 */ /* 0x000fe2000ff7e0ff */
[----:B------:R-:W-:Y:S01]  /*41d0*/  IMAD R65, R65, UR4, RZ ;  /* 0x0000000441417c24 */ /* 0x000fe2000f8e02ff */
[----:B------:R-:W-:Y:S02]  /*41e0*/  SHF.R.S32.HI R19, RZ, 0x1f, R55 ;  /* 0x0000001fff137819 */ /* 0x000fe40000011437 */
[----:B------:R-:W-:-:S02]  /*41f0*/  IADD3 R10, P2, R55, UR10, RZ ;  /* 0x0000000a370a7c10 */ /* 0x000fc4000ff5e0ff */
[----:B------:R-:W-:Y:S02]  /*4200*/  CS2R R54, SRZ ;  /* 0x0000000000367805 */ /* 0x000fe4000001ff00 */
[C---:B------:R-:W-:Y:S02]  /*4210*/  SEL R59, R4.reuse, R59, !P1 ;  /* 0x0000003b043b7207 */ /* 0x040fe40004800000 */
[C---:B------:R-:W-:Y:S02]  /*4220*/  SEL R12, R4.reuse, R12, !P1 ;  /* 0x0000000c040c7207 */ /* 0x040fe40004800000 */
[----:B------:R-:W-:Y:S01]  /*4230*/  IADD3.X R239, R239, UR11, RZ, P5, !PT ;  /* 0x0000000befef7c10 */ /* 0x000fe2000affe4ff */
[----:B------:R-:W-:Y:S01]  /*4240*/  IMAD R59, R59, UR4, RZ ;  /* 0x000000043b3b7c24 */ /* 0x000fe2000f8e02ff */
[----:B------:R-:W-:Y:S01]  /*4250*/  SEL R51, R4, R51, !P1 ;  /* 0x0000003304337207 */ /* 0x000fe20004800000 */
[----:B------:R-:W-:Y:S01]  /*4260*/  IMAD R50, R12, UR4, RZ ;  /* 0x000000040c327c24 */ /* 0x000fe2000f8e02ff */
[----:B------:R-:W-:-:S02]  /*4270*/  SHF.R.S32.HI R243, RZ, 0x1f, R244 ;  /* 0x0000001ffff37819 */ /* 0x000fc400000114f4 */
[----:B------:R-:W-:Y:S01]  /*4280*/  IADD3.X R157, R157, UR11, RZ, P3, !PT ;  /* 0x0000000b9d9d7c10 */ /* 0x000fe20009ffe4ff */
[----:B------:R-:W-:Y:S01]  /*4290*/  IMAD R51, R51, UR4, RZ ;  /* 0x0000000433337c24 */ /* 0x000fe2000f8e02ff */
[----:B0-----:R-:W-:Y:S02]  /*42a0*/  IADD3 R182, P5, R58, UR10, RZ ;  /* 0x0000000a3ab67c10 */ /* 0x001fe4000ffbe0ff */
[C---:B------:R-:W-:Y:S02]  /*42b0*/  SEL R23, R4.reuse, R23, !P1 ;  /* 0x0000001704177207 */ /* 0x040fe40004800000 */
[C---:B------:R-:W-:Y:S01]  /*42c0*/  SEL R26, R4.reuse, R26, !P1 ;  /* 0x0000001a041a7207 */ /* 0x040fe20004800000 */
[----:B------:R0:W-:Y:S01]  /*42d0*/  STL [R1+0xc], R182 ;  /* 0x00000cb601007387 */ /* 0x0001e20000100800 */
[C---:B------:R-:W-:Y:S01]  /*42e0*/  SEL R27, R4.reuse, R27, !P1 ;  /* 0x0000001b041b7207 */ /* 0x040fe20004800000 */
[----:B------:R-:W-:Y:S01]  /*42f0*/  IMAD R252, R23, UR4, RZ ;  /* 0x0000000417fc7c24 */ /* 0x000fe2000f8e02ff */
[----:B------:R-:W-:Y:S01]  /*4300*/  SEL R29, R4, R29, !P1 ;  /* 0x0000001d041d7207 */ /* 0x000fe20004800000 */
[----:B------:R-:W-:Y:S01]  /*4310*/  IMAD R60, R26, UR4, RZ ;  /* 0x000000041a3c7c24 */ /* 0x000fe2000f8e02ff */
        /* <DEDUP_REMOVED lines=64> */
[----:B------:R-:W-:Y:S01]  /*4720*/  SEL R87, R4, R87, !P1 ;  /* 0x0000005704577207 */ /* 0x000fe20004800000 */
[----:B------:R-:W-:Y:S01]  /*4730*/  IMAD R77, R77, UR4, RZ ;  /* 0x000000044d4d7c24 */ /* 0x000fe2000f8e02ff */
[----:B------:R-:W-:Y:S01]  /*4740*/  SHF.R.S32.HI R158, RZ, 0x1f, R152 ;  /* 0x0000001fff9e7819 */ /* 0x000fe20000011498 */
[----:B------:R-:W-:Y:S01]  /*4750*/  IMAD R39, R79, UR4, RZ ;  /* 0x000000044f277c24 */ /* 0x000fe2000f8e02ff */
[----:B------:R-:W-:Y:S01]  /*4760*/  IADD3.X R19, R19, UR11, RZ, P2, !PT ;  /* 0x0000000b13137c10 */ /* 0x000fe200097fe4ff */
[----:B------:R-:W-:Y:S01]  /*4770*/  IMAD R37, R87, UR4, RZ ;  /* 0x0000000457257c24 */ /* 0x000fe2000f8e02ff */
[----:B------:R-:W-:-:S02]  /*4780*/  IADD3 R244, P3, R244, UR10, RZ ;  /* 0x0000000af4f47c10 */ /* 0x000fc4000ff7e0ff */
[----:B------:R-:W-:Y:S02]  /*4790*/  CS2R R88, SRZ ;  /* 0x0000000000587805 */ /* 0x000fe4000001ff00 */
[----:B------:R-:W-:Y:S02]  /*47a0*/  SEL R4, R4, R93, !P1 ;  /* 0x0000005d04047207 */ /* 0x000fe40004800000 */
[----:B------:R-:W-:Y:S02]  /*47b0*/  CS2R R90, SRZ ;  /* 0x00000000005a7805 */ /* 0x000fe4000001ff00 */
[----:B------:R-:W-:Y:S02]  /*47c0*/  SHF.R.S32.HI R21, RZ, 0x1f, R11 ;  /* 0x0000001fff157819 */ /* 0x000fe4000001140b */
[----:B------:R-:W-:Y:S02]  /*47d0*/  CS2R R92, SRZ ;  /* 0x00000000005c7805 */ /* 0x000fe4000001ff00 */
[----:B------:R-:W-:Y:S01]  /*47e0*/  IADD3 R152, P2, R152, UR10, RZ ;  /* 0x0000000a98987c10 */ /* 0x000fe2000ff5e0ff */
[----:B------:R-:W-:Y:S01]  /*47f0*/  IMAD R33, R4, UR4, RZ ;  /* 0x0000000404217c24 */ /* 0x000fe2000f8e02ff */
[----:B------:R-:W-:Y:S01]  /*4800*/  IADD3 R11, P1, R11, UR10, RZ ;  /* 0x0000000a0b0b7c10 */ /* 0x000fe2000ff3e0ff */
[----:B------:R-:W-:Y:S01]  /*4810*/  USHF.R.U32.HI UR4, URZ, 0x4, UR12 ;  /* 0x000000043f047899 */ /* 0x000fe2000801160c */
[----:B------:R-:W-:-:S02]  /*4820*/  IADD3.X R243, R243, UR11, RZ, P3, !PT ;  /* 0x0000000bf3f37c10 */ /* 0x000fc40009ffe4ff */
[----:B------:R-:W-:Y:S01]  /*4830*/  SHF.R.S32.HI R245, RZ, 0x1f, R246 ;  /* 0x0000001ffff57819 */ /* 0x000fe200000114f6 */
[----:B------:R-:W-:Y:S01]  /*4840*/  USGXT.U32 UR4, UR4, 0xe ;  /* 0x0000000e0404789a */ /* 0x000fe20008000000 */
[----:B------:R-:W-:Y:S02]  /*4850*/  IADD3.X R158, R158, UR11, RZ, P2, !PT ;  /* 0x0000000b9e9e7c10 */ /* 0x000fe400097fe4ff */
[----:B0-----:R-:W-:Y:S02]  /*4860*/  IADD3 R182, P3, R65, UR10, RZ ;  /* 0x0000000a41b67c10 */ /* 0x001fe4000ff7e0ff */
[----:B------:R-:W-:Y:S02]  /*4870*/  IADD3.X R21, R21, UR11, RZ, P1, !PT ;  /* 0x0000000b15157c10 */ /* 0x000fe40008ffe4ff */
[----:B------:R-:W-:Y:S01]  /*4880*/  IADD3 R246, P2, R246, UR10, RZ ;  /* 0x0000000af6f67c10 */ /* 0x000fe2000ff5e0ff */
[----:B------:R0:W-:Y:S01]  /*4890*/  STL [R1+0x14], R182 ;  /* 0x000014b601007387 */ /* 0x0001e20000100800 */
[----:B------:R-:W-:-:S02]  /*48a0*/  SHF.R.S32.HI R159, RZ, 0x1f, R59 ;  /* 0x0000001fff9f7819 */ /* 0x000fc4000001143b */
[----:B------:R-:W-:Y:S02]  /*48b0*/  IADD3 R154, P1, R59, UR10, RZ ;  /* 0x0000000a3b9a7c10 */ /* 0x000fe4000ff3e0ff */
[----:B------:R-:W-:Y:S02]  /*48c0*/  SHF.R.S32.HI R23, RZ, 0x1f, R50 ;  /* 0x0000001fff177819 */ /* 0x000fe40000011432 */
[----:B------:R-:W-:Y:S02]  /*48d0*/  IADD3 R14, P0, R50, UR10, RZ ;  /* 0x0000000a320e7c10 */ /* 0x000fe4000ff1e0ff */
[----:B------:R-:W-:Y:S02]  /*48e0*/  SHF.R.S32.HI R12, RZ, 0x1f, R51 ;  /* 0x0000001fff0c7819 */ /* 0x000fe40000011433 */
[----:B------:R-:W-:Y:S02]  /*48f0*/  IADD3 R4, P4, R51, UR10, RZ ;  /* 0x0000000a33047c10 */ /* 0x000fe4000ff9e0ff */
[----:B------:R-:W-:-:S02]  /*4900*/  CS2R R50, SRZ ;  /* 0x0000000000327805 */ /* 0x000fc4000001ff00 */
[----:B------:R-:W-:Y:S02]  /*4910*/  IADD3.X R245, R245, UR11, RZ, P2, !PT ;  /* 0x0000000bf5f57c10 */ /* 0x000fe400097fe4ff */
[----:B------:R-:W-:Y:S02]  /*4920*/  SHF.R.S32.HI R247, RZ, 0x1f, R248 ;  /* 0x0000001ffff77819 */ /* 0x000fe400000114f8 */
[----:B------:R-:W-:Y:S02]  /*4930*/  IADD3.X R159, R159, UR11, RZ, P1, !PT ;  /* 0x0000000b9f9f7c10 */ /* 0x000fe40008ffe4ff */
[----:B0-----:R-:W-:Y:S02]  /*4940*/  IADD3 R182, P2, R60, UR10, RZ ;  /* 0x0000000a3cb67c10 */ /* 0x001fe4000ff5e0ff */
[----:B------:R-:W-:Y:S02]  /*4950*/  SHF.R.S32.HI R160, RZ, 0x1f, R226 ;  /* 0x0000001fffa07819 */ /* 0x000fe400000114e2 */
[----:B------:R-:W-:Y:S01]  /*4960*/  IADD3.X R23, R23, UR11, RZ, P0, !PT ;  /* 0x0000000b17177c10 */ /* 0x000fe200087fe4ff */
[----:B------:R0:W-:Y:S01]  /*4970*/  STL [R1+0x1c], R182 ;  /* 0x00001cb601007387 */ /* 0x0001e20000100800 */
[----:B------:R-:W-:-:S02]  /*4980*/  IADD3 R248, P1, R248, UR10, RZ ;  /* 0x0000000af8f87c10 */ /* 0x000fc4000ff3e0ff */
[----:B------:R-:W-:Y:S02]  /*4990*/  IADD3.X R12, R12, UR11, RZ, P4, !PT ;  /* 0x0000000b0c0c7c10 */ /* 0x000fe4000a7fe4ff */
[----:B------:R-:W-:Y:S02]  /*49a0*/  IADD3 R226, P0, R226, UR10, RZ ;  /* 0x0000000ae2e27c10 */ /* 0x000fe4000ff1e0ff */
[----:B------:R-:W-:Y:S02]  /*49b0*/  SHF.R.S32.HI R153, RZ, 0x1f, R52 ;  /* 0x0000001fff997819 */ /* 0x000fe40000011434 */
[----:B------:R-:W-:Y:S02]  /*49c0*/  IADD3 R16, P4, R52, UR10, RZ ;  /* 0x0000000a34107c10 */ /* 0x000fe4000ff9e0ff */
[----:B------:R-:W-:Y:S02]  /*49d0*/  CS2R R52, SRZ ;  /* 0x0000000000347805 */ /* 0x000fe4000001ff00 */
[----:B------:R-:W-:-:S02]  /*49e0*/  IADD3.X R247, R247, UR11, RZ, P1, !PT ;  /* 0x0000000bf7f77c10 */ /* 0x000fc40008ffe4ff */
[----:B------:R-:W-:Y:S02]  /*49f0*/  IADD3.X R160, R160, UR11, RZ, P0, !PT ;  /* 0x0000000ba0a07c10 */ /* 0x000fe400087fe4ff */
[----:B0-----:R-:W-:Y:S02]  /*4a00*/  IADD3 R182, P1, R62, UR10, RZ ;  /* 0x0000000a3eb67c10 */ /* 0x001fe4000ff3e0ff */
[----:B------:R-:W-:Y:S02]  /*4a10*/  SHF.R.S32.HI R227, RZ, 0x1f, R228 ;  /* 0x0000001fffe37819 */ /* 0x000fe400000114e4 */
[----:B------:R-:W-:Y:S01]  /*4a20*/  IADD3.X R153, R153, UR11, RZ, P4, !PT ;  /* 0x0000000b99997c10 */ /* 0x000fe2000a7fe4ff */
[----:B------:R0:W-:Y:S01]  /*4a30*/  STL [R1+0x24], R182 ;  /* 0x000024b601007387 */ /* 0x0001e20000100800 */
[----:B------:R-:W-:Y:S02]  /*4a40*/  SHF.R.S32.HI R249, RZ, 0x1f, R63 ;  /* 0x0000001ffff97819 */ /* 0x000fe4000001143f */
[----:B------:R-:W-:-:S02]  /*4a50*/  IADD3 R250, P0, R63, UR10, RZ ;  /* 0x0000000a3ffa7c10 */ /* 0x000fc4000ff1e0ff */
[----:B------:R-:W-:Y:S02]  /*4a60*/  IADD3 R228, P4, R228, UR10, RZ ;  /* 0x0000000ae4e47c10 */ /* 0x000fe4000ff9e0ff */
[----:B------:R-:W-:Y:S02]  /*4a70*/  IADD3.X R249, R249, UR11, RZ, P0, !PT ;  /* 0x0000000bf9f97c10 */ /* 0x000fe400087fe4ff */
[----:B------:R-:W-:Y:S02]  /*4a80*/  SHF.R.S32.HI R251, RZ, 0x1f, R252 ;  /* 0x0000001ffffb7819 */ /* 0x000fe400000114fc */
[----:B------:R-:W-:Y:S02]  /*4a90*/  IADD3.X R227, R227, UR11, RZ, P4, !PT ;  /* 0x0000000be3e37c10 */ /* 0x000fe4000a7fe4ff */
[----:B0-----:R-:W-:Y:S02]  /*4aa0*/  IADD3 R182, P0, R64, UR10, RZ ;  /* 0x0000000a40b67c10 */ /* 0x001fe4000ff1e0ff */
[----:B------:R-:W-:-:S02]  /*4ab0*/  IADD3 R252, P4, R252, UR10, RZ ;  /* 0x0000000afcfc7c10 */ /* 0x000fc4000ff9e0ff */
[----:B------:R-:W-:Y:S01]  /*4ac0*/  SHF.R.S32.HI R41, RZ, 0x1f, R56 ;  /* 0x0000001fff297819 */ /* 0x000fe20000011438 */
[----:B------:R0:W-:Y:S01]  /*4ad0*/  STL [R1+0x2c], R182 ;  /* 0x00002cb601007387 */ /* 0x0001e20000100800 */
[----:B------:R-:W-:Y:S02]  /*4ae0*/  IADD3.X R251, R251, UR11, RZ, P4, !PT ;  /* 0x0000000bfbfb7c10 */ /* 0x000fe4000a7fe4ff */
[----:B------:R-:W-:Y:S02]  /*4af0*/  CS2R R56, SRZ ;  /* 0x0000000000387805 */ /* 0x000fe4000001ff00 */
[----:B------:R-:W-:Y:S02]  /*4b00*/  IADD3.X R183, R41, UR11, RZ, P6, !PT ;  /* 0x0000000b29b77c10 */ /* 0x000fe4000b7fe4ff */
[----:B------:R-:W-:Y:S02]  /*4b10*/  SHF.R.S32.HI R42, RZ, 0x1f, R58 ;  /* 0x0000001fff2a7819 */ /* 0x000fe4000001143a */
[----:B------:R-:W-:-:S02]  /*4b20*/  CS2R R58, SRZ ;  /* 0x00000000003a7805 */ /* 0x000fc4000001ff00 */
[----:B------:R-:W-:Y:S02]  /*4b30*/  SHF.R.S32.HI R43, RZ, 0x1f, R65 ;  /* 0x0000001fff2b7819 */ /* 0x000fe40000011441 */
[----:B------:R-:W-:Y:S02]  /*4b40*/  SHF.R.S32.HI R44, RZ, 0x1f, R60 ;  /* 0x0000001fff2c7819 */ /* 0x000fe4000001143c */
[----:B------:R-:W-:Y:S02]  /*4b50*/  CS2R R60, SRZ ;  /* 0x00000000003c7805 */ /* 0x000fe4000001ff00 */
[----:B0-----:R-:W-:Y:S02]  /*4b60*/  IADD3 R182, P4, R67, UR10, RZ ;  /* 0x0000000a43b67c10 */ /* 0x001fe4000ff9e0ff */
[----:B------:R-:W-:Y:S02]  /*4b70*/  SHF.R.S32.HI R45, RZ, 0x1f, R62 ;  /* 0x0000001fff2d7819 */ /* 0x000fe4000001143e */
[----:B------:R-:W-:-:S02]  /*4b80*/  CS2R R62, SRZ ;  /* 0x00000000003e7805 */ /* 0x000fc4000001ff00 */
[----:B------:R-:W-:Y:S01]  /*4b90*/  SHF.R.S32.HI R46, RZ, 0x1f, R64 ;  /* 0x0000001fff2e7819 */ /* 0x000fe20000011440 */
[----:B------:R0:W-:Y:S01]  /*4ba0*/  STL [R1+0x34], R182 ;  /* 0x000034b601007387 */ /* 0x0001e20000100800 */
[----:B------:R-:W-:Y:S02]  /*4bb0*/  SHF.R.S32.HI R47, RZ, 0x1f, R67 ;  /* 0x0000001fff2f7819 */ /* 0x000fe40000011443 */
[----:B------:R-:W-:Y:S02]  /*4bc0*/  CS2R R64, SRZ ;  /* 0x0000000000407805 */ /* 0x000fe4000001ff00 */
[----:B------:R-:W-:Y:S01]  /*4bd0*/  SHF.R.S32.HI R48, RZ, 0x1f, R66 ;  /* 0x0000001fff307819 */ /* 0x000fe20000011442 */
[----:B------:R1:W-:Y:S01]  /*4be0*/  STL [R1], R183 ;  /* 0x000000b701007387 */ /* 0x0003e20000100800 */
[----:B------:R-:W-:Y:S02]  /*4bf0*/  SHF.R.S32.HI R41, RZ, 0x1f, R68 ;  /* 0x0000001fff297819 */ /* 0x000fe40000011444 */
[----:B0-----:R-:W-:-:S02]  /*4c00*/  IADD3 R182, P6, R66, UR10, RZ ;  /* 0x0000000a42b67c10 */ /* 0x001fc4000ffde0ff */
[----:B------:R-:W-:Y:S02]  /*4c10*/  CS2R R66, SRZ ;  /* 0x0000000000427805 */ /* 0x000fe4000001ff00 */
[----:B-1----:R-:W-:Y:S01]  /*4c20*/  IADD3.X R183, R42, UR11, RZ, P5, !PT ;  /* 0x0000000b2ab77c10 */ /* 0x002fe2000affe4ff */
[----:B------:R0:W-:Y:S01]  /*4c30*/  STL [R1+0x3c], R182 ;  /* 0x00003cb601007387 */ /* 0x0001e20000100800 */
[----:B------:R-:W-:-:S03]  /*4c40*/  SHF.R.S32.HI R42, RZ, 0x1f, R70 ;  /* 0x0000001fff2a7819 */ /* 0x000fc60000011446 */
[----:B------:R1:W-:Y:S01]  /*4c50*/  STL [R1+0x8], R183 ;  /* 0x000008b701007387 */ /* 0x0003e20000100800 */
[----:B0-----:R-:W-:Y:S02]  /*4c60*/  IADD3 R182, P5, R68, UR10, RZ ;  /* 0x0000000a44b67c10 */ /* 0x001fe4000ffbe0ff */
[----:B-1----:R-:W-:-:S03]  /*4c70*/  IADD3.X R183, R43, UR11, RZ, P3, !PT ;  /* 0x0000000b2bb77c10 */ /* 0x002fc60009ffe4ff */
        /* <DEDUP_REMOVED lines=72> */
[----:B------:R-:W-:Y:S02]  /*5100*/  SHF.R.S32.HI R40, RZ, 0x1f, R75 ;  /* 0x0000001fff287819 */ /* 0x000fe4000001144b */
[----:B-1----:R-:W-:Y:S01]  /*5110*/  IADD3.X R183, R48, UR11, RZ, P5, !PT ;  /* 0x0000000b30b77c10 */ /* 0x002fe2000affe4ff */
[----:B------:R0:W-:Y:S04]  /*5120*/  STL [R1+0xac], R182 ;  /* 0x0000acb601007387 */ /* 0x0001e80000100800 */
[----:B------:R1:W-:Y:S01]  /*5130*/  STL [R1+0x78], R183 ;  /* 0x000078b701007387 */ /* 0x0003e20000100800 */
[----:B0-----:R-:W-:-:S02]  /*5140*/  IADD3 R182, P5, R75, UR10, RZ ;  /* 0x0000000a4bb67c10 */ /* 0x001fc4000ffbe0ff */
        /* <DEDUP_REMOVED lines=11> */
[----:B------:R-:W-:Y:S02]  /*5200*/  SHF.R.S32.HI R36, RZ, 0x1f, R35 ;  /* 0x0000001fff247819 */ /* 0x000fe40000011423 */
[----:B-1----:R-:W-:Y:S01]  /*5210*/  IADD3.X R183, R43, UR11, RZ, P1, !PT ;  /* 0x0000000b2bb77c10 */ /* 0x002fe20008ffe4ff */
[----:B------:R0:W-:Y:S01]  /*5220*/  STL [R1+0xc4], R182 ;  /* 0x0000c4b601007387 */ /* 0x0001e20000100800 */
[----:B------:R-:W-:-:S03]  /*5230*/  CS2R R42, SRZ ;  /* 0x00000000002a7805 */ /* 0x000fc6000001ff00 */
        /* <DEDUP_REMOVED lines=21> */
[----:B------:R-:W-:-:S03]  /*5390*/  SHF.R.S32.HI R40, RZ, 0x1f, R30 ;  /* 0x0000001fff287819 */ /* 0x000fc6000001141e */
[----:B------:R1:W-:Y:S01]  /*53a0*/  STL [R1+0xb0], R183 ;  /* 0x0000b0b701007387 */ /* 0x0003e20000100800 */
[----:B0-----:R-:W-:Y:S02]  /*53b0*/  IADD3 R182, P5, R31, UR10, RZ ;  /* 0x0000000a1fb67c10 */ /* 0x001fe4000ffbe0ff */
[----:B------:R-:W-:Y:S02]  /*53c0*/  SHF.R.S32.HI R31, RZ, 0x1f, R49 ;  /* 0x0000001fff1f7819 */ /* 0x000fe40000011431 */
[----:B-1----:R-:W-:Y:S01]  /*53d0*/  IADD3.X R183, R47, UR11, RZ, P3, !PT ;  /* 0x0000000b2fb77c10 */ /* 0x002fe20009ffe4ff */
[----:B------:R0:W-:Y:S01]  /*53e0*/  STL [R1+0xec], R182 ;  /* 0x0000ecb601007387 */ /* 0x0001e20000100800 */
[----:B------:R-:W-:-:S03]  /*53f0*/  CS2R R46, SRZ ;  /* 0x00000000002e7805 */ /* 0x000fc6000001ff00 */
[----:B------:R1:W-:Y:S01]  /*5400*/  STL [R1+0xb8], R183 ;  /* 0x0000b8b701007387 */ /* 0x0003e20000100800 */
[----:B0-----:R-:W-:Y:S02]  /*5410*/  IADD3 R182, P3, R49, UR10, RZ ;  /* 0x0000000a31b67c10 */ /* 0x001fe4000ff7e0ff */
[----:B------:R-:W-:Y:S02]  /*5420*/  CS2R R48, SRZ ;  /* 0x0000000000307805 */ /* 0x000fe4000001ff00 */
[----:B-1----:R-:W-:Y:S01]  /*5430*/  IADD3.X R183, R38, UR11, RZ, P2, !PT ;  /* 0x0000000b26b77c10 */ /* 0x002fe200097fe4ff */
[----:B------:R0:W-:Y:S04]  /*5440*/  STL [R1+0xf4], R182 ;  /* 0x0000f4b601007387 */ /* 0x0001e80000100800 */
[----:B------:R1:W-:Y:S01]  /*5450*/  STL [R1+0xc0], R183 ;  /* 0x0000c0b701007387 */ /* 0x0003e20000100800 */
[----:B0-----:R-:W-:-:S02]  /*5460*/  IADD3 R182, P2, R30, UR10, RZ ;  /* 0x0000000a1eb67c10 */ /* 0x001fc4000ff5e0ff */
[----:B------:R-:W-:Y:S02]  /*5470*/  SHF.R.S32.HI R30, RZ, 0x1f, R29 ;  /* 0x0000001fff1e7819 */ /* 0x000fe4000001141d */
[----:B-1----:R-:W-:Y:S01]  /*5480*/  IADD3.X R183, R36, UR11, RZ, P1, !PT ;  /* 0x0000000b24b77c10 */ /* 0x002fe20008ffe4ff */
[----:B------:R0:W-:Y:S04]  /*5490*/  STL [R1+0xfc], R182 ;  /* 0x0000fcb601007387 */ /* 0x0001e80000100800 */
[----:B------:R1:W-:Y:S01]  /*54a0*/  STL [R1+0xc8], R183 ;  /* 0x0000c8b701007387 */ /* 0x0003e20000100800 */
[----:B0-----:R-:W-:Y:S02]  /*54b0*/  IADD3 R182, P1, R29, UR10, RZ ;  /* 0x0000000a1db67c10 */ /* 0x001fe4000ff3e0ff */
[----:B------:R-:W-:-:S02]  /*54c0*/  SHF.R.S32.HI R29, RZ, 0x1f, R28 ;  /* 0x0000001fff1d7819 */ /* 0x000fc4000001141c */
        /* <DEDUP_REMOVED lines=12> */
[----:B------:R0:W-:Y:S04]  /*5590*/  STL [R1+0x114], R182 ;  /* 0x000114b601007387 */ /* 0x0001e80000100800 */
[----:B------:R1:W-:Y:S01]  /*55a0*/  STL [R1+0xe0], R183 ;  /* 0x0000e0b701007387 */ /* 0x0003e20000100800 */
[----:B0-----:R-:W-:Y:S02]  /*55b0*/  IADD3 R182, P6, R27, UR10, RZ ;  /* 0x0000000a1bb67c10 */ /* 0x001fe4000ffde0ff */
[----:B------:R-:W-:-:S02]  /*55c0*/  SHF.R.S32.HI R27, RZ, 0x1f, R26 ;  /* 0x0000001fff1b7819 */ /* 0x000fc4000001141a */
[----:B-1----:R-:W-:Y:S01]  /*55d0*/  IADD3.X R183, R32, UR11, RZ, P5, !PT ;  /* 0x0000000b20b77c10 */ /* 0x002fe2000affe4ff */
[----:B------:R0:W-:Y:S04]  /*55e0*/  STL [R1+0x11c], R182 ;  /* 0x00011cb601007387 */ /* 0x0001e80000100800 */
[----:B------:R1:W-:Y:S01]  /*55f0*/  STL [R1+0xe8], R183 ;  /* 0x0000e8b701007387 */ /* 0x0003e20000100800 */
[----:B0-----:R-:W-:Y:S02]  /*5600*/  IADD3 R182, P5, R26, UR10, RZ ;  /* 0x0000000a1ab67c10 */ /* 0x001fe4000ffbe0ff */
[----:B------:R-:W-:Y:S02]  /*5610*/  SHF.R.S32.HI R26, RZ, 0x1f, R25 ;  /* 0x0000001fff1a7819 */ /* 0x000fe40000011419 */
[----:B-1----:R-:W-:Y:S01]  /*5620*/  IADD3.X R183, R31, UR11, RZ, P3, !PT ;  /* 0x0000000b1fb77c10 */ /* 0x002fe20009ffe4ff */
[----:B------:R0:W-:Y:S01]  /*5630*/  STL [R1+0x124], R182 ;  /* 0x000124b601007387 */ /* 0x0001e20000100800 */
[----:B------:R-:W-:-:S02]  /*5640*/  SHF.R.S32.HI R31, RZ, 0x1f, R24 ;  /* 0x0000001fff1f7819 */ /* 0x000fc40000011418 */
[----:B------:R-:W-:Y:S01]  /*5650*/  IADD3.X R184, R27, UR11, RZ, P5, !PT ;  /* 0x0000000b1bb87c10 */ /* 0x000fe2000affe4ff */
        /* <DEDUP_REMOVED lines=19> */
[----:B------:R-:W-:Y:S02]  /*5790*/  IADD3.X R5, R28, UR11, RZ, P4, !PT ;  /* 0x0000000b1c057c10 */ /* 0x000fe4000a7fe4ff */
[----:B-1----:R-:W-:Y:S01]  /*57a0*/  IADD3 R183, P4, R33, UR10, RZ ;  /* 0x0000000a21b77c10 */ /* 0x002fe2000ff9e0ff */
[----:B------:R0:W-:Y:S01]  /*57b0*/  STL [R1+0x144], R182 ;  /* 0x000144b601007387 */ /* 0x0001e20000100800 */
[----:B------:R-:W-:Y:S01]  /*57c0*/  CS2R R32, SRZ ;  /* 0x0000000000207805 */ /* 0x000fe2000001ff00 */
[----:B------:R-:W-:Y:S02]  /*57d0*/  UMOV UR10, 0xfffffffe ;  /* 0xfffffffe000a7882 */ /* 0x000fe40000000000 */
[----:B------:R1:W-:Y:S04]  /*57e0*/  STL [R1+0x110], R5 ;  /* 0x0001100501007387 */ /* 0x0003e80000100800 */
[----:B------:R2:W-:Y:S01]  /*57f0*/  STL [R1+0x14c], R183 ;  /* 0x00014cb701007387 */ /* 0x0005e20000100800 */
[----:B0-----:R-:W-:-:S02]  /*5800*/  IADD3.X R182, R35, UR11, RZ, P6, !PT ;  /* 0x0000000b23b67c10 */ /* 0x001fc4000b7fe4ff */
[----:B------:R-:W-:Y:S02]  /*5810*/  CS2R R34, SRZ ;  /* 0x0000000000227805 */ /* 0x000fe4000001ff00 */
[----:B-1----:R-:W-:Y:S01]  /*5820*/  IADD3 R5, P6, R2, UR8, RZ ;  /* 0x0000000802057c10 */ /* 0x002fe2000ffde0ff */
[----:B------:R0:W-:Y:S01]  /*5830*/  STL [R1+0x118], R182 ;  /* 0x000118b601007387 */ /* 0x0001e20000100800 */
[----:B--2---:R-:W-:-:S03]  /*5840*/  IADD3.X R183, R26, UR11, RZ, P3, !PT ;  /* 0x0000000b1ab77c10 */ /* 0x004fc60009ffe4ff */
[----:B------:R1:W-:Y:S01]  /*5850*/  STL [R1+0x120], R184 ;  /* 0x000120b801007387 */ /* 0x0003e20000100800 */
[----:B------:R-:W-:Y:S02]  /*5860*/  LEA.HI.X.SX32 R2, R2, UR9, 0x1, P6 ;  /* 0x0000000902027c11 */ /* 0x000fe4000b0f0eff */
[----:B------:R-:W-:Y:S01]  /*5870*/  CS2R R26, SRZ ;  /* 0x00000000001a7805 */ /* 0x000fe2000001ff00 */
[----:B------:R2:W-:Y:S01]  /*5880*/  STL [R1+0x128], R183 ;  /* 0x000128b701007387 */ /* 0x0005e20000100800 */
[----:B0-----:R-:W-:Y:S02]  /*5890*/  IADD3.X R182, R25, UR11, RZ, P2, !PT ;  /* 0x0000000b19b67c10 */ /* 0x001fe400097fe4ff */
[----:B-1----:R-:W-:-:S03]  /*58a0*/  IADD3.X R184, R31, UR11, RZ, P1, !PT ;  /* 0x0000000b1fb87c10 */ /* 0x002fc60008ffe4ff */
[----:B------:R0:W-:Y:S01]  /*58b0*/  STL [R1+0x130], R182 ;  /* 0x000130b601007387 */ /* 0x0001e20000100800 */
[----:B------:R-:W-:Y:S02]  /*58c0*/  CS2R R30, SRZ ;  /* 0x00000000001e7805 */ /* 0x000fe4000001ff00 */
[----:B--2---:R-:W-:Y:S01]  /*58d0*/  IADD3.X R183, R24, UR11, RZ, P0, !PT ;  /* 0x0000000b18b77c10 */ /* 0x004fe200087fe4ff */
[----:B------:R-:W-:Y:S01]  /*58e0*/  STL [R1+0x138], R184 ;  /* 0x000138b801007387 */ /* 0x000fe20000100800 */
[----:B------:R-:W-:-:S03]  /*58f0*/  CS2R R24, SRZ ;  /* 0x0000000000187805 */ /* 0x000fc6000001ff00 */
[----:B------:R1:W-:Y:S01]  /*5900*/  STL [R1+0x140], R183 ;  /* 0x000140b701007387 */ /* 0x0003e20000100800 */
[----:B0-----:R-:W-:Y:S02]  /*5910*/  IADD3.X R182, R29, UR11, RZ, P4, !PT ;  /* 0x0000000b1db67c10 */ /* 0x001fe4000a7fe4ff */
[----:B------:R-:W-:Y:S01]  /*5920*/  CS2R R28, SRZ ;  /* 0x00000000001c7805 */ /* 0x000fe2000001ff00 */
[----:B------:R-:W-:Y:S02]  /*5930*/  UMOV UR11, 0x7fffffdf ;  /* 0x7fffffdf000b7882 */ /* 0x000fe40000000000 */
[----:B------:R-:W-:Y:S01]  /*5940*/  UIADD3.64 UR10, UR4, -UR10, URZ ;  /* 0x8000000a040a7297 */ /* 0x000fe2000fffe03f */
[----:B------:R0:W-:Y:S01]  /*5950*/  STL [R1+0x148], R182 ;  /* 0x000148b601007387 */ /* 0x0001e20000100800 */
[----:B-1----:R-:W-:-:S03]  /*5960*/  IMAD R183, R144, UR6, RZ ;  /* 0x0000000690b77c24 */ /* 0x002fc6000f8e02ff */
[----:B------:R1:W-:Y:S01]  /*5970*/  STL [R1+0x154], R181 ;  /* 0x000154b501007387 */ /* 0x0003e20000100800 */
[----:B------:R-:W-:Y:S02]  /*5980*/  IMAD R183, R147, UR6, RZ ;  /* 0x0000000693b77c24 */ /* 0x000fe4000f8e02ff */
[----:B------:R-:W-:Y:S02]  /*5990*/  IMAD R183, R150, UR6, RZ ;  /* 0x0000000696b77c24 */ /* 0x000fe4000f8e02ff */
[----:B0-----:R-:W-:Y:S01]  /*59a0*/  IMAD R182, R145, UR6, RZ ;  /* 0x0000000691b67c24 */ /* 0x001fe2000f8e02ff */
[----:B------:R-:W-:Y:S01]  /*59b0*/  CS2R R144, SRZ ;  /* 0x0000000000907805 */ /* 0x000fe2000001ff00 */
[----:B------:R-:W-:Y:S02]  /*59c0*/  IMAD R182, R148, UR6, RZ ;  /* 0x0000000694b67c24 */ /* 0x000fe4000f8e02ff */
[----:B-1----:R-:W-:Y:S01]  /*59d0*/  IMAD R181, R146, UR6, RZ ;  /* 0x0000000692b57c24 */ /* 0x002fe2000f8e02ff */
[----:B------:R-:W-:Y:S01]  /*59e0*/  CS2R R146, SRZ ;  /* 0x0000000000927805 */ /* 0x000fe2000001ff00 */
[----:B------:R-:W-:Y:S01]  /*59f0*/  IMAD R181, R149, UR6, RZ ;  /* 0x0000000695b57c24 */ /* 0x000fe2000f8e02ff */
[----:B------:R-:W-:Y:S01]  /*5a00*/  CS2R R148, SRZ ;  /* 0x0000000000947805 */ /* 0x000fe2000001ff00 */
[----:B------:R-:W-:-:S02]  /*5a10*/  IMAD R181, R161, UR6, RZ ;  /* 0x00000006a1b57c24 */ /* 0x000fc4000f8e02ff */
[----:B------:R-:W-:Y:S02]  /*5a20*/  IMAD R161, R162, UR6, RZ ;  /* 0x00000006a2a17c24 */ /* 0x000fe4000f8e02ff */
[----:B------:R-:W-:Y:S02]  /*5a30*/  IMAD R162, R164, UR6, RZ ;  /* 0x00000006a4a27c24 */ /* 0x000fe4000f8e02ff */
[----:B------:R-:W-:Y:S02]  /*5a40*/  IMAD R161, R165, UR6, RZ ;  /* 0x00000006a5a17c24 */ /* 0x000fe4000f8e02ff */
[----:B------:R-:W-:Y:S02]  /*5a50*/  IMAD R162, R179, UR6, RZ ;  /* 0x00000006b3a27c24 */ /* 0x000fe4000f8e02ff */
[----:B------:R-:W-:Y:S02]  /*5a60*/  IMAD R161, R178, UR6, RZ ;  /* 0x00000006b2a17c24 */ /* 0x000fe4000f8e02ff */
[----:B------:R-:W-:-:S02]  /*5a70*/  IMAD R162, R176, UR6, RZ ;  /* 0x00000006b0a27c24 */ /* 0x000fc4000f8e02ff */
[----:B------:R-:W-:Y:S02]  /*5a80*/  IMAD R161, R175, UR6, RZ ;  /* 0x00000006afa17c24 */ /* 0x000fe4000f8e02ff */
[----:B------:R-:W-:Y:S02]  /*5a90*/  IMAD R162, R173, UR6, RZ ;  /* 0x00000006ada27c24 */ /* 0x000fe4000f8e02ff */
[----:B------:R-:W-:Y:S02]  /*5aa0*/  IMAD R161, R172, UR6, RZ ;  /* 0x00000006aca17c24 */ /* 0x000fe4000f8e02ff */
[----:B------:R-:W-:Y:S01]  /*5ab0*/  IMAD R182, R151, UR6, RZ ;  /* 0x0000000697b67c24 */ /* 0x000fe2000f8e02ff */
[----:B------:R-:W-:Y:S01]  /*5ac0*/  CS2R R150, SRZ ;  /* 0x0000000000967805 */ /* 0x000fe2000001ff00 */
[----:B------:R-:W-:Y:S02]  /*5ad0*/  IMAD R162, R170, UR6, RZ ;  /* 0x00000006aaa27c24 */ /* 0x000fe4000f8e02ff */
[----:B------:R-:W-:-:S02]  /*5ae0*/  IMAD R161, R169, UR6, RZ ;  /* 0x00000006a9a17c24 */ /* 0x000fc4000f8e02ff */
[----:B------:R-:W-:Y:S02]  /*5af0*/  IMAD R162, R167, UR6, RZ ;  /* 0x00000006a7a27c24 */ /* 0x000fe4000f8e02ff */
[----:B------:R-:W-:-:S07]  /*5b00*/  IMAD R161, R166, UR6, RZ ;  /* 0x00000006a6a17c24 */ /* 0x000fce000f8e02ff */
.L_x_2:
[C---:B------:R-:W-:Y:S01]  /*5b10*/  LOP3.LUT R164, R0.reuse, 0x2, RZ, 0xfc, !PT ;  /* 0x0000000200a47812 */ /* 0x040fe200078efcff */
[----:B------:R-:W-:Y:S01]  /*5b20*/  ULDC UR6, c[0x0][0x238] ;  /* 0x00008e0000067ab9 */ /* 0x000fe20000000800 */
[C---:B------:R-:W-:Y:S01]  /*5b30*/  LOP3.LUT R162, R0.reuse, 0x2, RZ, 0xfc, !PT ;  /* 0x0000000200a27812 */ /* 0x040fe200078efcff */
[----:B------:R-:W-:Y:S01]  /*5b40*/  ULDC UR8, c[0x0][0x238] ;  /* 0x00008e0000087ab9 */ /* 0x000fe20000000800 */
[----:B------:R-:W-:Y:S01]  /*5b50*/  LOP3.LUT R163, R0, 0x22, RZ, 0xfc, !PT ;  /* 0x0000002200a37812 */ /* 0x000fe200078efcff */
[----:B------:R-:W-:Y:S01]  /*5b60*/  IMAD R164, R164, UR6, RZ ;  /* 0x00000006a4a47c24 */ /* 0x000fe2000f8e02ff */
[----:B------:R-:W-:Y:S01]  /*5b70*/  ISETP.GE.AND P6, PT, R162, UR18, PT ;  /* 0x00000012a2007c0c */ /* 0x000fe2000bfc6270 */
[----:B------:R-:W-:Y:S01]  /*5b80*/  ULDC UR6, c[0x0][0x238] ;  /* 0x00008e0000067ab9 */ /* 0x000fe20000000800 */
[----:B------:R-:W-:Y:S01]  /*5b90*/  LOP3.LUT R168, R0, 0x4, RZ, 0xfc, !PT ;  /* 0x0000000400a87812 */ /* 0x000fe200078efcff */
[----:B-----5:R0:W-:Y:S01]  /*5ba0*/  STL [R1+0x158], R3 ;  /* 0x0001580301007387 */ /* 0x0201e20000100800 */
[----:B------:R-:W-:Y:S01]  /*5bb0*/  IADD3 R162, P0, R164, R5, RZ ;  /* 0x00000005a4a27210 */ /* 0x000fe20007f1e0ff */
[----:B------:R-:W-:Y:S01]  /*5bc0*/  ULDC UR9, c[0x0][0x238] ;  /* 0x00008e0000097ab9 */ /* 0x000fe20000000800 */
[----:B------:R-:W-:Y:S01]  /*5bd0*/  LOP3.LUT R166, R0, 0x6, RZ, 0xfc, !PT ;  /* 0x0000000600a67812 */ /* 0x000fe200078efcff */
[----:B------:R-:W-:Y:S01]  /*5be0*/  IMAD R168, R168, UR8, RZ ;  /* 0x00000008a8a87c24 */ /* 0x000fe2000f8e02ff */
[----:B------:R-:W-:Y:S01]  /*5bf0*/  ISETP.GE.AND P1, PT, R163, UR18, PT ;  /* 0x00000012a3007c0c */ /* 0x000fe2000bf26270 */
[----:B------:R-:W-:Y:S01]  /*5c00*/  ULDC UR8, c[0x0][0x238] ;  /* 0x00008e0000087ab9 */ /* 0x000fe20000000800 */
[----:B------:R-:W-:Y:S01]  /*5c10*/  LEA.HI.X.SX32 R163, R164, R2, 0x1, P0 ;  /* 0x00000002a4a37211 */ /* 0x000fe200000f0eff */
[----:B------:R-:W-:Y:S01]  /*5c20*/  IMAD R166, R166, UR6, RZ ;  /* 0x00000006a6a67c24 */ /* 0x000fe2000f8e02ff */
[----:B------:R-:W-:Y:S01]  /*5c30*/  PRMT R191, RZ, 0x7610, R191 ;  /* 0x00007610ffbf7816 */ /* 0x000fe200000000bf */
[----:B------:R-:W-:Y:S01]  /*5c40*/  ULDC UR6, c[0x0][0x238] ;  /* 0x00008e0000067ab9 */ /* 0x000fe20000000800 */
[C---:B------:R-:W-:Y:S01]  /*5c50*/  LOP3.LUT R164, R0.reuse, 0x6, RZ, 0xfc, !PT ;  /* 0x0000000600a47812 */ /* 0x040fe200078efcff */
[----:B------:R-:W2:Y:S01]  /*5c60*/  LDL R187, [R1+0x4] ;  /* 0x0000040001bb7983 */ /* 0x000ea20000100800 */
[----:B------:R-:W-:-:S02]  /*5c70*/  LOP3.LUT R165, R0, 0x4, RZ, 0xfc, !PT ;  /* 0x0000000400a57812 */ /* 0x000fc400078efcff */
[----:B------:R-:W-:Y:S01]  /*5c80*/  ISETP.GE.AND P5, PT, R164, UR18, PT ;  /* 0x00000012a4007c0c */ /* 0x000fe2000bfa6270 */
[----:B------:R1:W3:Y:S01]  /*5c90*/  @!P6 LDG.E.U8 R191, desc[UR14][R162.64] ;  /* 0x0000000ea2bfe981 */ /* 0x0002e2000c1e1100 */
[C---:B------:R-:W-:Y:S02]  /*5ca0*/  IADD3 R164, P3, R168.reuse, R5, RZ ;  /* 0x00000005a8a47210 */ /* 0x040fe40007f7e0ff */
[----:B------:R-:W-:Y:S01]  /*5cb0*/  ISETP.GE.AND P4, PT, R165, UR18, PT ;  /* 0x00000012a5007c0c */ /* 0x000fe2000bf86270 */
[----:B------:R-:W4:Y:S01]  /*5cc0*/  LDL R186, [R1] ;  /* 0x0000000001ba7983 */ /* 0x000f220000100800 */
[----:B------:R-:W-:Y:S02]  /*5cd0*/  LEA.HI.X.SX32 R165, R168, R2, 0x1, P3 ;  /* 0x00000002a8a57211 */ /* 0x000fe400018f0eff */
[C---:B------:R-:W-:Y:S01]  /*5ce0*/  LOP3.LUT R167, R0.reuse, 0x8, RZ, 0xfc, !PT ;  /* 0x0000000800a77812 */ /* 0x040fe200078efcff */
[----:B------:R-:W3:Y:S01]  /*5cf0*/  LDL R171, [R1+0xc] ;  /* 0x00000c0001ab7983 */ /* 0x000ee20000100800 */
[----:B------:R-:W-:-:S02]  /*5d00*/  LOP3.LUT R161, R0, 0x20, RZ, 0xfc, !PT ;  /* 0x0000002000a17812 */ /* 0x000fc400078efcff */
[----:B-1----:R-:W-:Y:S01]  /*5d10*/  IADD3 R162, P6, R166, R5, RZ ;  /* 0x00000005a6a27210 */ /* 0x002fe20007fde0ff */
[----:B------:R-:W3:Y:S01]  /*5d20*/  LDL R170, [R1+0x10] ;  /* 0x0000100001aa7983 */ /* 0x000ee20000100800 */
[----:B------:R-:W-:Y:S02]  /*5d30*/  LOP3.LUT R168, R0, 0x8, RZ, 0xfc, !PT ;  /* 0x0000000800a87812 */ /* 0x000fe400078efcff */
[----:B------:R-:W-:Y:S02]  /*5d40*/  LEA.HI.X.SX32 R163, R166, R2, 0x1, P6 ;  /* 0x00000002a6a37211 */ /* 0x000fe400030f0eff */
[----:B------:R-:W-:Y:S02]  /*5d50*/  LOP3.LUT R166, R0, 0xa, RZ, 0xfc, !PT ;  /* 0x0000000a00a67812 */ /* 0x000fe400078efcff */
[----:B------:R-:W-:Y:S01]  /*5d60*/  PRMT R190, RZ, 0x7610, R190 ;  /* 0x00007610ffbe7816 */ /* 0x000fe200000000be */
[----:B------:R-:W-:Y:S01]  /*5d70*/  IMAD R168, R168, UR8, RZ ;  /* 0x00000008a8a87c24 */ /* 0x000fe2000f8e02ff */
[----:B------:R-:W-:-:S02]  /*5d80*/  ISETP.GE.AND P3, PT, R167, UR18, PT ;  /* 0x00000012a7007c0c */ /* 0x000fc4000bf66270 */
[----:B------:R-:W-:Y:S01]  /*5d90*/  PRMT R213, RZ, 0x7610, R213 ;  /* 0x00007610ffd57816 */ /* 0x000fe200000000d5 */
[----:B------:R-:W-:Y:S01]  /*5da0*/  IMAD R166, R166, UR6, RZ ;  /* 0x00000006a6a67c24 */ /* 0x000fe2000f8e02ff */
[C---:B------:R-:W-:Y:S01]  /*5db0*/  LOP3.LUT R167, R0.reuse, 0xa, RZ, 0xfc, !PT ;  /* 0x0000000a00a77812 */ /* 0x040fe200078efcff */
[----:B------:R1:W3:Y:S01]  /*5dc0*/  @!P4 LDG.E.U8 R190, desc[UR14][R164.64] ;  /* 0x0000000ea4bec981 */ /* 0x0002e2000c1e1100 */
[C---:B0-----:R-:W-:Y:S01]  /*5dd0*/  LOP3.LUT R3, R0.reuse, 0xe, RZ, 0xfc, !PT ;  /* 0x0000000e00037812 */ /* 0x041fe200078efcff */
[----:B------:R-:W-:Y:S01]  /*5de0*/  ULDC UR8, c[0x0][0x238] ;  /* 0x00008e0000087ab9 */ /* 0x000fe20000000800 */
[----:B------:R-:W-:Y:S01]  /*5df0*/  ISETP.GE.AND P6, PT, R167, UR18, PT ;  /* 0x00000012a7007c0c */ /* 0x000fe2000bfc6270 */
[----:B------:R0:W3:Y:S01]  /*5e00*/  @!P5 LDG.E.U8 R213, desc[UR14][R162.64] ;  /* 0x0000000ea2d5d981 */ /* 0x0000e2000c1e1100 */
[----:B------:R-:W-:Y:S01]  /*5e10*/  LOP3.LUT R167, R0, 0xc, RZ, 0xfc, !PT ;  /* 0x0000000c00a77812 */ /* 0x000fe200078efcff */
[----:B------:R-:W-:Y:S01]  /*5e20*/  ULDC UR6, c[0x0][0x238] ;  /* 0x00008e0000067ab9 */ /* 0x000fe20000000800 */
[----:B------:R-:W-:-:S02]  /*5e30*/  PRMT R192, RZ, 0x7610, R192 ;  /* 0x00007610ffc07816 */ /* 0x000fc400000000c0 */
[----:B------:R-:W-:Y:S02]  /*5e40*/  PRMT R194, RZ, 0x7610, R194 ;  /* 0x00007610ffc27816 */ /* 0x000fe400000000c2 */
[-C--:B-1----:R-:W-:Y:S02]  /*5e50*/  IADD3 R164, P4, R168, R5.reuse, RZ ;  /* 0x00000005a8a47210 */ /* 0x082fe40007f9e0ff */
[----:B------:R-:W-:Y:S02]  /*5e60*/  PRMT R212, RZ, 0x7610, R212 ;  /* 0x00007610ffd47816 */ /* 0x000fe400000000d4 */
[----:B0-----:R-:W-:Y:S02]  /*5e70*/  IADD3 R162, P5, R166, R5, RZ ;  /* 0x00000005a6a27210 */ /* 0x001fe40007fbe0ff */
[-C--:B------:R-:W-:Y:S02]  /*5e80*/  LEA.HI.X.SX32 R165, R168, R2.reuse, 0x1, P4 ;  /* 0x00000002a8a57211 */ /* 0x080fe400020f0eff */
[C---:B------:R-:W-:Y:S01]  /*5e90*/  ISETP.GE.AND P4, PT, R167.reuse, UR18, PT ;  /* 0x00000012a7007c0c */ /* 0x040fe2000bf86270 */
[----:B------:R-:W-:Y:S01]  /*5ea0*/  IMAD R167, R167, UR8, RZ ;  /* 0x00000008a7a77c24 */ /* 0x000fe2000f8e02ff */
[----:B------:R-:W-:Y:S01]  /*5eb0*/  LEA.HI.X.SX32 R163, R166, R2, 0x1, P5 ;  /* 0x00000002a6a37211 */ /* 0x000fe200028f0eff */
[----:B------:R-:W-:Y:S01]  /*5ec0*/  IMAD R3, R3, UR6, RZ ;  /* 0x0000000603037c24 */ /* 0x000fe2000f8e02ff */
[----:B------:R-:W-:Y:S01]  /*5ed0*/  LOP3.LUT R166, R0, 0xe, RZ, 0xfc, !PT ;  /* 0x0000000e00a67812 */ /* 0x000fe200078efcff */
[----:B------:R0:W3:Y:S01]  /*5ee0*/  @!P3 LDG.E.U8 R192, desc[UR14][R164.64] ;  /* 0x0000000ea4c0b981 */ /* 0x0000e2000c1e1100 */
[----:B------:R-:W-:Y:S01]  /*5ef0*/  ULDC UR8, c[0x0][0x238] ;  /* 0x00008e0000087ab9 */ /* 0x000fe20000000800 */
[----:B------:R-:W-:Y:S01]  /*5f00*/  ISETP.GE.AND P2, PT, R161, UR18, PT ;  /* 0x00000012a1007c0c */ /* 0x000fe2000bf46270 */
[----:B------:R-:W-:Y:S01]  /*5f10*/  ULDC UR6, c[0x0][0x238] ;  /* 0x00008e0000067ab9 */ /* 0x000fe20000000800 */
[----:B------:R-:W-:Y:S01]  /*5f20*/  ISETP.GE.AND P5, PT, R166, UR18, PT ;  /* 0x00000012a6007c0c */ /* 0x000fe2000bfa6270 */
[----:B------:R1:W3:Y:S01]  /*5f30*/  @!P6 LDG.E.U8 R194, desc[UR14][R162.64] ;  /* 0x0000000ea2c2e981 */ /* 0x0002e2000c1e1100 */
[----:B------:R-:W-:-:S02]  /*5f40*/  LOP3.LUT R166, R0, 0x10, RZ, 0xfc, !PT ;  /* 0x0000001000a67812 */ /* 0x000fc400078efcff */
[----:B------:R-:W-:Y:S02]  /*5f50*/  LOP3.LUT R161, R0, 0x24, RZ, 0xfc, !PT ;  /* 0x0000002400a17812 */ /* 0x000fe400078efcff */
[-C--:B0-----:R-:W-:Y:S02]  /*5f60*/  IADD3 R164, P3, R167, R5.reuse, RZ ;  /* 0x00000005a7a47210 */ /* 0x081fe40007f7e0ff */
[----:B------:R-:W-:Y:S02]  /*5f70*/  PRMT R211, RZ, 0x7610, R211 ;  /* 0x00007610ffd37816 */ /* 0x000fe400000000d3 */
[-C--:B-1----:R-:W-:Y:S02]  /*5f80*/  IADD3 R162, P6, R3, R5.reuse, RZ ;  /* 0x0000000503a27210 */ /* 0x082fe40007fde0ff */
[-C--:B------:R-:W-:Y:S02]  /*5f90*/  LEA.HI.X.SX32 R165, R167, R2.reuse, 0x1, P3 ;  /* 0x00000002a7a57211 */ /* 0x080fe400018f0eff */
[C---:B------:R-:W-:Y:S01]  /*5fa0*/  ISETP.GE.AND P3, PT, R166.reuse, UR18, PT ;  /* 0x00000012a6007c0c */ /* 0x040fe2000bf66270 */
[----:B------:R-:W-:Y:S01]  /*5fb0*/  IMAD R166, R166, UR8, RZ ;  /* 0x00000008a6a67c24 */ /* 0x000fe2000f8e02ff */
[----:B------:R-:W-:Y:S01]  /*5fc0*/  LEA.HI.X.SX32 R163, R3, R2, 0x1, P6 ;  /* 0x0000000203a37211 */ /* 0x000fe200030f0eff */
[----:B------:R0:W3:Y:S01]  /*5fd0*/  @!P4 LDG.E.U8 R212, desc[UR14][R164.64] ;  /* 0x0000000ea4d4c981 */ /* 0x0000e2000c1e1100 */
[C---:B------:R-:W-:Y:S01]  /*5fe0*/  LOP3.LUT R3, R0.reuse, 0x12, RZ, 0xfc, !PT ;  /* 0x0000001200037812 */ /* 0x040fe200078efcff */
[----:B------:R-:W-:Y:S01]  /*5ff0*/  ULDC UR8, c[0x0][0x238] ;  /* 0x00008e0000087ab9 */ /* 0x000fe20000000800 */
[----:B------:R-:W-:Y:S01]  /*6000*/  ISETP.GE.AND P0, PT, R161, UR18, PT ;  /* 0x00000012a1007c0c */ /* 0x000fe2000bf06270 */
[----:B------:R1:W3:Y:S02]  /*6010*/  @!P5 LDG.E.U8 R211, desc[UR14][R162.64] ;  /* 0x0000000ea2d3d981 */ /* 0x0002e4000c1e1100 */
[----:B------:R-:W-:Y:S01]  /*6020*/  IMAD R3, R3, UR6, RZ ;  /* 0x0000000603037c24 */ /* 0x000fe2000f8e02ff */
[----:B------:R-:W-:Y:S01]  /*6030*/  LOP3.LUT R161, R0, 0x12, RZ, 0xfc, !PT ;  /* 0x0000001200a17812 */ /* 0x000fe200078efcff */
[----:B------:R-:W-:Y:S01]  /*6040*/  ULDC UR6, c[0x0][0x238] ;  /* 0x00008e0000067ab9 */ /* 0x000fe20000000800 */
[----:B0-----:R-:W-:-:S04]  /*6050*/  IADD3 R164, P4, R166, R5, RZ ;  /* 0x00000005a6a47210 */ /* 0x001fc80007f9e0ff */
[-C--:B------:R-:W-:Y:S02]  /*6060*/  LEA.HI.X.SX32 R165, R166, R2.reuse, 0x1, P4 ;  /* 0x00000002a6a57211 */ /* 0x080fe400020f0eff */
[----:B------:R-:W-:Y:S02]  /*6070*/  LOP3.LUT R166, R0, 0x14, RZ, 0xfc, !PT ;  /* 0x0000001400a67812 */ /* 0x000fe400078efcff */
[----:B-1----:R-:W-:Y:S02]  /*6080*/  IADD3 R162, P5, R3, R5, RZ ;  /* 0x0000000503a27210 */ /* 0x002fe40007fbe0ff */
[----:B------:R-:W-:Y:S02]  /*6090*/  ISETP.GE.AND P6, PT, R161, UR18, PT ;  /* 0x00000012a1007c0c */ /* 0x000fe4000bfc6270 */
[----:B------:R-:W-:Y:S01]  /*60a0*/  PRMT R210, RZ, 0x7610, R210 ;  /* 0x00007610ffd27816 */ /* 0x000fe200000000d2 */
[----:B------:R-:W-:Y:S01]  /*60b0*/  IMAD R166, R166, UR8, RZ ;  /* 0x00000008a6a67c24 */ /* 0x000fe2000f8e02ff */
[----:B------:R-:W-:Y:S01]  /*60c0*/  LEA.HI.X.SX32 R163, R3, R2, 0x1, P5 ;  /* 0x0000000203a37211 */ /* 0x000fe200028f0eff */
[----:B------:R-:W-:Y:S01]  /*60d0*/  ULDC UR8, c[0x0][0x238] ;  /* 0x00008e0000087ab9 */ /* 0x000fe20000000800 */
[----:B------:R-:W-:-:S02]  /*60e0*/  LOP3.LUT R161, R0, 0x14, RZ, 0xfc, !PT ;  /* 0x0000001400a17812 */ /* 0x000fc400078efcff */
[C---:B------:R-:W-:Y:S01]  /*60f0*/  LOP3.LUT R3, R0.reuse, 0x16, RZ, 0xfc, !PT ;  /* 0x0000001600037812 */ /* 0x040fe200078efcff */
[----:B------:R0:W3:Y:S01]  /*6100*/  @!P3 LDG.E.U8 R210, desc[UR14][R164.64] ;  /* 0x0000000ea4d2b981 */ /* 0x0000e2000c1e1100 */
[----:B------:R-:W-:Y:S02]  /*6110*/  PRMT R209, RZ, 0x7610, R209 ;  /* 0x00007610ffd17816 */ /* 0x000fe400000000d1 */
[----:B------:R-:W-:Y:S01]  /*6120*/  ISETP.GE.AND P4, PT, R161, UR18, PT ;  /* 0x00000012a1007c0c */ /* 0x000fe2000bf86270 */
[----:B------:R-:W-:Y:S01]  /*6130*/  IMAD R3, R3, UR6, RZ ;  /* 0x0000000603037c24 */ /* 0x000fe2000f8e02ff */
[----:B------:R-:W-:Y:S01]  /*6140*/  LOP3.LUT R161, R0, 0x16, RZ, 0xfc, !PT ;  /* 0x0000001600a17812 */ /* 0x000fe200078efcff */
[----:B------:R-:W-:Y:S01]  /*6150*/  ULDC UR6, c[0x0][0x238] ;  /* 0x00008e0000067ab9 */ /* 0x000fe20000000800 */
[----:B------:R1:W3:Y:S01]  /*6160*/  @!P6 LDG.E.U8 R209, desc[UR14][R162.64] ;  /* 0x0000000ea2d1e981 */ /* 0x0002e2000c1e1100 */
[----:B0-----:R-:W-:Y:S02]  /*6170*/  IADD3 R164, P5, R166, R5, RZ ;  /* 0x00000005a6a47210 */ /* 0x001fe40007fbe0ff */
[----:B------:R-:W-:-:S02]  /*6180*/  ISETP.GE.AND P3, PT, R161, UR18, PT ;  /* 0x00000012a1007c0c */ /* 0x000fc4000bf66270 */
[-C--:B------:R-:W-:Y:S02]  /*6190*/  LEA.HI.X.SX32 R165, R166, R2.reuse, 0x1, P5 ;  /* 0x00000002a6a57211 */ /* 0x080fe400028f0eff */
[C---:B------:R-:W-:Y:S02]  /*61a0*/  LOP3.LUT R166, R0.reuse, 0x18, RZ, 0xfc, !PT ;  /* 0x0000001800a67812 */ /* 0x040fe400078efcff */
[----:B------:R-:W-:Y:S02]  /*61b0*/  LOP3.LUT R161, R0, 0x18, RZ, 0xfc, !PT ;  /* 0x0000001800a17812 */ /* 0x000fe400078efcff */
[----:B-1----:R-:W-:Y:S02]  /*61c0*/  IADD3 R162, P6, R3, R5, RZ ;  /* 0x0000000503a27210 */ /* 0x002fe40007fde0ff */
[----:B------:R-:W-:Y:S01]  /*61d0*/  PRMT R208, RZ, 0x7610, R208 ;  /* 0x00007610ffd07816 */ /* 0x000fe200000000d0 */
[----:B------:R-:W-:Y:S01]  /*61e0*/  IMAD R166, R166, UR6, RZ ;  /* 0x00000006a6a67c24 */ /* 0x000fe2000f8e02ff */
[----:B------:R-:W-:Y:S01]  /*61f0*/  ISETP.GE.AND P5, PT, R161, UR18, PT ;  /* 0x00000012a1007c0c */ /* 0x000fe2000bfa6270 */
[----:B------:R-:W-:Y:S01]  /*6200*/  ULDC UR6, c[0x0][0x238] ;  /* 0x00008e0000067ab9 */ /* 0x000fe20000000800 */
[----:B------:R-:W-:-:S02]  /*6210*/  LEA.HI.X.SX32 R163, R3, R2, 0x1, P6 ;  /* 0x0000000203a37211 */ /* 0x000fc400030f0eff */
[C---:B------:R-:W-:Y:S01]  /*6220*/  LOP3.LUT R3, R0.reuse, 0x1a, RZ, 0xfc, !PT ;  /* 0x0000001a00037812 */ /* 0x040fe200078efcff */
[----:B------:R0:W3:Y:S01]  /*6230*/  @!P4 LDG.E.U8 R208, desc[UR14][R164.64] ;  /* 0x0000000ea4d0c981 */ /* 0x0000e2000c1e1100 */
[C---:B------:R-:W-:Y:S02]  /*6240*/  LOP3.LUT R161, R0.reuse, 0x1a, RZ, 0xfc, !PT ;  /* 0x0000001a00a17812 */ /* 0x040fe400078efcff */
[----:B------:R-:W-:Y:S02]  /*6250*/  PRMT R207, RZ, 0x7610, R207 ;  /* 0x00007610ffcf7816 */ /* 0x000fe400000000cf */
[----:B------:R-:W-:Y:S01]  /*6260*/  ISETP.GE.AND P4, PT, R3, UR18, PT ;  /* 0x0000001203007c0c */ /* 0x000fe2000bf86270 */
[----:B------:R-:W-:Y:S01]  /*6270*/  IMAD R161, R161, UR8, RZ ;  /* 0x00000008a1a17c24 */ /* 0x000fe2000f8e02ff */
[----:B------:R-:W-:Y:S01]  /*6280*/  LOP3.LUT R3, R0, 0x1c, RZ, 0xfc, !PT ;  /* 0x0000001c00037812 */ /* 0x000fe200078efcff */
[----:B------:R-:W-:Y:S01]  /*6290*/  ULDC UR8, c[0x0][0x238] ;  /* 0x00008e0000087ab9 */ /* 0x000fe20000000800 */
[----:B------:R-:W-:Y:S01]  /*62a0*/  PRMT R206, RZ, 0x7610, R206 ;  /* 0x00007610ffce7816 */ /* 0x000fe200000000ce */
[----:B------:R1:W3:Y:S01]  /*62b0*/  @!P3 LDG.E.U8 R207, desc[UR14][R162.64] ;  /* 0x0000000ea2cfb981 */ /* 0x0002e2000c1e1100 */
[----:B0-----:R-:W-:-:S04]  /*62c0*/  IADD3 R164, P6, R166, R5, RZ ;  /* 0x00000005a6a47210 */ /* 0x001fc80007fde0ff */
[-C--:B------:R-:W-:Y:S02]  /*62d0*/  LEA.HI.X.SX32 R165, R166, R2.reuse, 0x1, P6 ;  /* 0x00000002a6a57211 */ /* 0x080fe400030f0eff */
[C---:B------:R-:W-:Y:S01]  /*62e0*/  ISETP.GE.AND P6, PT, R3.reuse, UR18, PT ;  /* 0x0000001203007c0c */ /* 0x040fe2000bfc6270 */
[----:B------:R-:W-:Y:S01]  /*62f0*/  IMAD R3, R3, UR6, RZ ;  /* 0x0000000603037c24 */ /* 0x000fe2000f8e02ff */
[C---:B-1----:R-:W-:Y:S01]  /*6300*/  IADD3 R162, P3, R161.reuse, R5, RZ ;  /* 0x00000005a1a27210 */ /* 0x042fe20007f7e0ff */
[----:B------:R0:W3:Y:S01]  /*6310*/  @!P5 LDG.E.U8 R206, desc[UR14][R164.64] ;  /* 0x0000000ea4ced981 */ /* 0x0000e2000c1e1100 */
[----:B------:R-:W-:Y:S01]  /*6320*/  LOP3.LUT R166, R0, 0x1e, RZ, 0xfc, !PT ;  /* 0x0000001e00a67812 */ /* 0x000fe200078efcff */
[----:B------:R-:W-:Y:S01]  /*6330*/  ULDC UR6, c[0x0][0x238] ;  /* 0x00008e0000067ab9 */ /* 0x000fe20000000800 */
[----:B------:R-:W-:Y:S02]  /*6340*/  LEA.HI.X.SX32 R163, R161, R2, 0x1, P3 ;  /* 0x00000002a1a37211 */ /* 0x000fe400018f0eff */
[----:B------:R-:W-:-:S02]  /*6350*/  PRMT R205, RZ, 0x7610, R205 ;  /* 0x00007610ffcd7816 */ /* 0x000fc400000000cd */
[----:B0-----:R-:W-:-:S04]  /*6360*/  IADD3 R164, P3, R3, R5, RZ ;  /* 0x0000000503a47210 */ /* 0x001fc80007f7e0ff */
[----:B------:R0:W3:Y:S01]  /*6370*/  @!P4 LDG.E.U8 R205, desc[UR14][R162.64] ;  /* 0x0000000ea2cdc981 */ /* 0x0000e2000c1e1100 */
[C---:B------:R-:W-:Y:S01]  /*6380*/  ISETP.GE.AND P5, PT, R166.reuse, UR18, PT ;  /* 0x00000012a6007c0c */ /* 0x040fe2000bfa6270 */
[----:B------:R-:W-:Y:S01]  /*6390*/  IMAD R166, R166, UR8, RZ ;  /* 0x00000008a6a67c24 */ /* 0x000fe2000f8e02ff */
[----:B------:R-:W-:Y:S01]  /*63a0*/  LEA.HI.X.SX32 R165, R3, R2, 0x1, P3 ;  /* 0x0000000203a57211 */ /* 0x000fe200018f0eff */
[----:B------:R-:W-:Y:S01]  /*63b0*/  ULDC UR8, c[0x0][0x238] ;  /* 0x00008e0000087ab9 */ /* 0x000fe20000000800 */
[----:B------:R-:W-:Y:S02]  /*63c0*/  LOP3.LUT R3, R0, 0x20, RZ, 0xfc, !PT ;  /* 0x0000002000037812 */ /* 0x000fe400078efcff */
[----:B------:R-:W-:Y:S02]  /*63d0*/  PRMT R204, RZ, 0x7610, R204 ;  /* 0x00007610ffcc7816 */ /* 0x000fe400000000cc */
[----:B0-----:R-:W-:Y:S01]  /*63e0*/  IADD3 R162, P4, R166, R5, RZ ;  /* 0x00000005a6a27210 */ /* 0x001fe20007f9e0ff */
[----:B------:R-:W-:Y:S01]  /*63f0*/  IMAD R3, R3, UR6, RZ ;  /* 0x0000000603037c24 */ /* 0x000fe2000f8e02ff */
[----:B------:R-:W-:-:S02]  /*6400*/  PRMT R203, RZ, 0x7610, R203 ;  /* 0x00007610ffcb7816 */ /* 0x000fc400000000cb */
[----:B------:R0:W3:Y:S01]  /*6410*/  @!P6 LDG.E.U8 R204, desc[UR14][R164.64] ;  /* 0x0000000ea4cce981 */ /* 0x0000e2000c1e1100 */
[-C--:B------:R-:W-:Y:S01]  /*6420*/  LEA.HI.X.SX32 R163, R166, R2.reuse, 0x1, P4 ;  /* 0x00000002a6a37211 */ /* 0x080fe200020f0eff */
[----:B------:R-:W-:Y:S01]  /*6430*/  ULDC UR6, c[0x0][0x238] ;  /* 0x00008e0000067ab9 */ /* 0x000fe20000000800 */
[----:B------:R-:W-:Y:S02]  /*6440*/  LOP3.LUT R166, R0, 0x22, RZ, 0xfc, !PT ;  /* 0x0000002200a67812 */ /* 0x000fe400078efcff */
[----:B------:R-:W-:Y:S01]  /*6450*/  PRMT R202, RZ, 0x7610, R202 ;  /* 0x00007610ffca7816 */ /* 0x000fe200000000ca */
[----:B------:R1:W3:Y:S01]  /*6460*/  @!P5 LDG.E.U8 R203, desc[UR14][R162.64] ;  /* 0x0000000ea2cbd981 */ /* 0x0002e2000c1e1100 */
[C---:B0-----:R-:W-:Y:S01]  /*6470*/  IADD3 R164, P6, R3.reuse, R5, RZ ;  /* 0x0000000503a47210 */ /* 0x041fe20007fde0ff */
[----:B------:R-:W-:Y:S01]  /*6480*/  IMAD R166, R166, UR8, RZ ;  /* 0x00000008a6a67c24 */ /* 0x000fe2000f8e02ff */
[----:B------:R-:W-:Y:S01]  /*6490*/  PRMT R201, RZ, 0x7610, R201 ;  /* 0x00007610ffc97816 */ /* 0x000fe200000000c9 */
[----:B------:R-:W-:Y:S01]  /*64a0*/  ULDC UR8, c[0x0][0x238] ;  /* 0x00008e0000087ab9 */ /* 0x000fe20000000800 */
[----:B------:R-:W-:-:S02]  /*64b0*/  LEA.HI.X.SX32 R165, R3, R2, 0x1, P6 ;  /* 0x0000000203a57211 */ /* 0x000fc400030f0eff */
[----:B------:R-:W-:Y:S02]  /*64c0*/  LOP3.LUT R3, R0, 0x24, RZ, 0xfc, !PT ;  /* 0x0000002400037812 */ /* 0x000fe400078efcff */
[CC--:B-1----:R-:W-:Y:S01]  /*64d0*/  IADD3 R162, P6, R166.reuse, R5.reuse, RZ ;  /* 0x00000005a6a27210 */ /* 0x0c2fe20007fde0ff */
[----:B------:R0:W3:Y:S02]  /*64e0*/  @!P2 LDG.E.U8 R202, desc[UR14][R164.64] ;  /* 0x0000000ea4caa981 */ /* 0x0000e4000c1e1100 */
[----:B------:R-:W-:Y:S01]  /*64f0*/  IMAD R3, R3, UR6, RZ ;  /* 0x0000000603037c24 */ /* 0x000fe2000f8e02ff */
[-C--:B------:R-:W-:Y:S01]  /*6500*/  LEA.HI.X.SX32 R163, R166, R2.reuse, 0x1, P6 ;  /* 0x00000002a6a37211 */ /* 0x080fe200030f0eff */
[----:B------:R-:W-:Y:S01]  /*6510*/  ULDC UR6, c[0x0][0x238] ;  /* 0x00008e0000067ab9 */ /* 0x000fe20000000800 */
[C---:B------:R-:W-:Y:S02]  /*6520*/  LOP3.LUT R166, R0.reuse, 0x26, RZ, 0xfc, !PT ;  /* 0x0000002600a67812 */ /* 0x040fe400078efcff */
[----:B------:R-:W-:Y:S01]  /*6530*/  LOP3.LUT R161, R0, 0x26, RZ, 0xfc, !PT ;  /* 0x0000002600a17812 */ /* 0x000fe200078efcff */
[----:B------:R1:W3:Y:S01]  /*6540*/  @!P1 LDG.E.U8 R201, desc[UR14][R162.64] ;  /* 0x0000000ea2c99981 */ /* 0x0002e2000c1e1100 */
[C---:B0-----:R-:W-:Y:S01]  /*6550*/  IADD3 R164, P6, R3.reuse, R5, RZ ;  /* 0x0000000503a47210 */ /* 0x041fe20007fde0ff */
[----:B------:R-:W-:Y:S01]  /*6560*/  IMAD R166, R166, UR8, RZ ;  /* 0x00000008a6a67c24 */ /* 0x000fe2000f8e02ff */
[----:B------:R-:W-:Y:S01]  /*6570*/  PRMT R200, RZ, 0x7610, R200 ;  /* 0x00007610ffc87816 */ /* 0x000fe200000000c8 */
[----:B------:R-:W-:Y:S01]  /*6580*/  ULDC UR8, c[0x0][0x238] ;  /* 0x00008e0000087ab9 */ /* 0x000fe20000000800 */
[----:B------:R-:W-:-:S02]  /*6590*/  LEA.HI.X.SX32 R165, R3, R2, 0x1, P6 ;  /* 0x0000000203a57211 */ /* 0x000fc400030f0eff */
[----:B------:R-:W-:Y:S02]  /*65a0*/  LOP3.LUT R3, R0, 0x28, RZ, 0xfc, !PT ;  /* 0x0000002800037812 */ /* 0x000fe400078efcff */
[----:B-1----:R-:W-:Y:S01]  /*65b0*/  IADD3 R162, P6, R166, R5, RZ ;  /* 0x00000005a6a27210 */ /* 0x002fe20007fde0ff */
[----:B------:R0:W3:Y:S01]  /*65c0*/  @!P0 LDG.E.U8 R200, desc[UR14][R164.64] ;  /* 0x0000000ea4c88981 */ /* 0x0000e2000c1e1100 */
[----:B------:R-:W-:Y:S01]  /*65d0*/  ISETP.GE.AND P3, PT, R161, UR18, PT ;  /* 0x00000012a1007c0c */ /* 0x000fe2000bf66270 */
[----:B------:R-:W-:Y:S01]  /*65e0*/  IMAD R3, R3, UR6, RZ ;  /* 0x0000000603037c24 */ /* 0x000fe2000f8e02ff */
[----:B------:R-:W-:Y:S01]  /*65f0*/  LOP3.LUT R161, R0, 0x28, RZ, 0xfc, !PT ;  /* 0x0000002800a17812 */ /* 0x000fe200078efcff */
[----:B------:R-:W-:Y:S01]  /*6600*/  ULDC UR6, c[0x0][0x238] ;  /* 0x00008e0000067ab9 */ /* 0x000fe20000000800 */
[----:B------:R-:W-:Y:S02]  /*6610*/  LEA.HI.X.SX32 R163, R166, R2, 0x1, P6 ;  /* 0x00000002a6a37211 */ /* 0x000fe400030f0eff */
[----:B------:R-:W-:-:S02]  /*6620*/  LOP3.LUT R166, R0, 0x2a, RZ, 0xfc, !PT ;  /* 0x0000002a00a67812 */ /* 0x000fc400078efcff */
[----:B------:R-:W-:Y:S02]  /*6630*/  ISETP.GE.AND P4, PT, R161, UR18, PT ;  /* 0x00000012a1007c0c */ /* 0x000fe4000bf86270 */
[C---:B0-----:R-:W-:Y:S02]  /*6640*/  IADD3 R164, P6, R3.reuse, R5, RZ ;  /* 0x0000000503a47210 */ /* 0x041fe40007fde0ff */
[----:B------:R-:W-:Y:S01]  /*6650*/  PRMT R199, RZ, 0x7610, R199 ;  /* 0x00007610ffc77816 */ /* 0x000fe200000000c7 */
[----:B------:R-:W-:Y:S01]  /*6660*/  IMAD R166, R166, UR8, RZ ;  /* 0x00000008a6a67c24 */ /* 0x000fe2000f8e02ff */
[----:B------:R-:W-:Y:S01]  /*6670*/  LEA.HI.X.SX32 R165, R3, R2, 0x1, P6 ;  /* 0x0000000203a57211 */ /* 0x000fe200030f0eff */
[----:B------:R-:W-:Y:S01]  /*6680*/  ULDC UR8, c[0x0][0x238] ;  /* 0x00008e0000087ab9 */ /* 0x000fe20000000800 */
[C---:B------:R-:W-:Y:S02]  /*6690*/  LOP3.LUT R3, R0.reuse, 0x2c, RZ, 0xfc, !PT ;  /* 0x0000002c00037812 */ /* 0x040fe400078efcff */
[C---:B------:R-:W-:Y:S01]  /*66a0*/  LOP3.LUT R161, R0.reuse, 0x2a, RZ, 0xfc, !PT ;  /* 0x0000002a00a17812 */ /* 0x040fe200078efcff */
[----:B------:R0:W3:Y:S01]  /*66b0*/  @!P3 LDG.E.U8 R199, desc[UR14][R162.64] ;  /* 0x0000000ea2c7b981 */ /* 0x0000e2000c1e1100 */
[----:B------:R-:W-:Y:S01]  /*66c0*/  PRMT R198, RZ, 0x7610, R198 ;  /* 0x00007610ffc67816 */ /* 0x000fe200000000c6 */
[----:B------:R-:W-:Y:S01]  /*66d0*/  IMAD R3, R3, UR6, RZ ;  /* 0x0000000603037c24 */ /* 0x000fe2000f8e02ff */
[----:B------:R-:W-:Y:S01]  /*66e0*/  ISETP.GE.AND P5, PT, R161, UR18, PT ;  /* 0x00000012a1007c0c */ /* 0x000fe2000bfa6270 */
[----:B------:R-:W-:Y:S01]  /*66f0*/  ULDC UR6, c[0x0][0x238] ;  /* 0x00008e0000067ab9 */ /* 0x000fe20000000800 */
[----:B------:R-:W-:-:S02]  /*6700*/  LOP3.LUT R161, R0, 0x2c, RZ, 0xfc, !PT ;  /* 0x0000002c00a17812 */ /* 0x000fc400078efcff */
[----:B------:R1:W3:Y:S01]  /*6710*/  @!P4 LDG.E.U8 R198, desc[UR14][R164.64] ;  /* 0x0000000ea4c6c981 */ /* 0x0002e2000c1e1100 */
[CC--:B0-----:R-:W-:Y:S02]  /*6720*/  IADD3 R162, P6, R166.reuse, R5.reuse, RZ ;  /* 0x00000005a6a27210 */ /* 0x0c1fe40007fde0ff */
[----:B------:R-:W-:Y:S02]  /*6730*/  ISETP.GE.AND P2, PT, R161, UR18, PT ;  /* 0x00000012a1007c0c */ /* 0x000fe4000bf46270 */
[----:B------:R-:W-:Y:S02]  /*6740*/  LEA.HI.X.SX32 R163, R166, R2, 0x1, P6 ;  /* 0x00000002a6a37211 */ /* 0x000fe400030f0eff */
[----:B-1----:R-:W-:Y:S02]  /*6750*/  IADD3 R164, P6, R3, R5, RZ ;  /* 0x0000000503a47210 */ /* 0x002fe40007fde0ff */
[C---:B------:R-:W-:Y:S02]  /*6760*/  LOP3.LUT R161, R0.reuse, 0x2e, RZ, 0xfc, !PT ;  /* 0x0000002e00a17812 */ /* 0x040fe400078efcff */
[----:B------:R-:W-:-:S02]  /*6770*/  LOP3.LUT R166, R0, 0x2e, RZ, 0xfc, !PT ;  /* 0x0000002e00a67812 */ /* 0x000fc400078efcff */
[----:B------:R-:W-:Y:S02]  /*6780*/  LEA.HI.X.SX32 R165, R3, R2, 0x1, P6 ;  /* 0x0000000203a57211 */ /* 0x000fe400030f0eff */
[----:B------:R-:W-:Y:S02]  /*6790*/  LOP3.LUT R3, R0, 0x30, RZ, 0xfc, !PT ;  /* 0x0000003000037812 */ /* 0x000fe400078efcff */
[----:B------:R-:W-:Y:S02]  /*67a0*/  ISETP.GE.AND P1, PT, R161, UR18, PT ;  /* 0x00000012a1007c0c */ /* 0x000fe4000bf26270 */
[----:B------:R-:W-:Y:S01]  /*67b0*/  PRMT R197, RZ, 0x7610, R197 ;  /* 0x00007610ffc57816 */ /* 0x000fe200000000c5 */
[----:B------:R-:W-:Y:S01]  /*67c0*/  IMAD R166, R166, UR8, RZ ;  /* 0x00000008a6a67c24 */ /* 0x000fe2000f8e02ff */
[C---:B------:R-:W-:Y:S02]  /*67d0*/  LOP3.LUT R161, R0.reuse, 0x30, RZ, 0xfc, !PT ;  /* 0x0000003000a17812 */ /* 0x040fe400078efcff */
[----:B------:R-:W-:Y:S01]  /*67e0*/  PRMT R196, RZ, 0x7610, R196 ;  /* 0x00007610ffc47816 */ /* 0x000fe200000000c4 */
[----:B------:R-:W-:Y:S01]  /*67f0*/  IMAD R3, R3, UR6, RZ ;  /* 0x0000000603037c24 */ /* 0x000fe2000f8e02ff */
[----:B------:R-:W-:Y:S01]  /*6800*/  ISETP.GE.AND P0, PT, R161, UR18, PT ;  /* 0x00000012a1007c0c */ /* 0x000fe2000bf06270 */
[----:B------:R0:W3:Y:S01]  /*6810*/  @!P5 LDG.E.U8 R197, desc[UR14][R162.64] ;  /* 0x0000000ea2c5d981 */ /* 0x0000e2000c1e1100 */
[C---:B------:R-:W-:Y:S01]  /*6820*/  LOP3.LUT R169, R0.reuse, 0x32, RZ, 0xfc, !PT ;  /* 0x0000003200a97812 */ /* 0x040fe200078efcff */
[----:B------:R-:W-:Y:S01]  /*6830*/  ULDC UR8, c[0x0][0x238] ;  /* 0x00008e0000087ab9 */ /* 0x000fe20000000800 */
[----:B------:R-:W-:Y:S01]  /*6840*/  LOP3.LUT R168, R0, 0x34, RZ, 0xfc, !PT ;  /* 0x0000003400a87812 */ /* 0x000fe200078efcff */
[----:B------:R1:W3:Y:S01]  /*6850*/  @!P2 LDG.E.U8 R196, desc[UR14][R164.64] ;  /* 0x0000000ea4c4a981 */ /* 0x0002e2000c1e1100 */
[----:B------:R-:W-:Y:S01]  /*6860*/  PRMT R195, RZ, 0x7610, R195 ;  /* 0x00007610ffc37816 */ /* 0x000fe200000000c3 */
[----:B------:R-:W-:Y:S01]  /*6870*/  ULDC UR6, c[0x0][0x238] ;  /* 0x00008e0000067ab9 */ /* 0x000fe20000000800 */
[-C--:B0-----:R-:W-:Y:S01]  /*6880*/  IADD3 R162, P6, R166, R5.reuse, RZ ;  /* 0x00000005a6a27210 */ /* 0x081fe20007fde0ff */
[----:B------:R-:W-:Y:S01]  /*6890*/  IMAD R169, R169, UR9, RZ ;  /* 0x00000009a9a97c24 */ /* 0x000fe2000f8e02ff */
[----:B-1----:R-:W-:-:S02]  /*68a0*/  IADD3 R164, P2, R3, R5, RZ ;  /* 0x0000000503a47210 */ /* 0x002fc40007f5e0ff */
[-C--:B------:R-:W-:Y:S02]  /*68b0*/  LEA.HI.X.SX32 R163, R166, R2.reuse, 0x1, P6 ;  /* 0x00000002a6a37211 */ /* 0x080fe400030f0eff */
[----:B------:R-:W-:Y:S01]  /*68c0*/  PRMT R238, RZ, 0x7610, R238 ;  /* 0x00007610ffee7816 */ /* 0x000fe200000000ee */
[----:B------:R-:W-:Y:S01]  /*68d0*/  IMAD R168, R168, UR8, RZ ;  /* 0x00000008a8a87c24 */ /* 0x000fe2000f8e02ff */
[----:B------:R-:W-:Y:S01]  /*68e0*/  LEA.HI.X.SX32 R165, R3, R2, 0x1, P2 ;  /* 0x0000000203a57211 */ /* 0x000fe200010f0eff */
[----:B------:R0:W3:Y:S04]  /*68f0*/  @!P1 LDG.E.U8 R195, desc[UR14][R162.64] ;  /* 0x0000000ea2c39981 */ /* 0x0000e8000c1e1100 */
[----:B------:R1:W3:Y:S01]  /*6900*/  @!P0 LDG.E.U8 R238, desc[UR14][R164.64] ;  /* 0x0000000ea4ee8981 */ /* 0x0002e2000c1e1100 */
[----:B0-----:R-:W-:-:S02]  /*6910*/  IADD3 R162, P6, R169, R5, RZ ;  /* 0x00000005a9a27210 */ /* 0x001fc40007fde0ff */
[C---:B-1----:R-:W-:Y:S02]  /*6920*/  IADD3 R164, P1, R168.reuse, R5, RZ ;  /* 0x00000005a8a47210 */ /* 0x042fe40007f3e0ff */
[-C--:B------:R-:W-:Y:S02]  /*6930*/  LEA.HI.X.SX32 R163, R169, R2.reuse, 0x1, P6 ;  /* 0x00000002a9a37211 */ /* 0x080fe400030f0eff */
[----:B------:R-:W3:Y:S01]  /*6940*/  LDL R169, [R1+0x8] ;  /* 0x0000080001a97983 */ /* 0x000ee20000100800 */
[----:B------:R-:W-:-:S03]  /*6950*/  LEA.HI.X.SX32 R165, R168, R2, 0x1, P1 ;  /* 0x00000002a8a57211 */ /* 0x000fc600008f0eff */
[----:B------:R-:W3:Y:S01]  /*6960*/  LDL R168, [R1+0x14] ;  /* 0x0000140001a87983 */ /* 0x000ee20000100800 */
[C---:B------:R-:W-:Y:S02]  /*6970*/  LOP3.LUT R3, R0.reuse, 0x36, RZ, 0xfc, !PT ;  /* 0x0000003600037812 */ /* 0x040fe400078efcff */
[----:B------:R-:W-:-:S03]  /*6980*/  LOP3.LUT R161, R0, 0x32, RZ, 0xfc, !PT ;  /* 0x0000003200a17812 */ /* 0x000fc600078efcff */
[----:B------:R-:W-:Y:S01]  /*6990*/  IMAD R3, R3, UR6, RZ ;  /* 0x0000000603037c24 */ /* 0x000fe2000f8e02ff */
[----:B------:R-:W-:Y:S01]  /*69a0*/  ISETP.GE.AND P3, PT, R161, UR18, PT ;  /* 0x00000012a1007c0c */ /* 0x000fe2000bf66270 */
[----:B------:R-:W-:Y:S01]  /*69b0*/  ULDC UR6, c[0x0][0x238] ;  /* 0x00008e0000067ab9 */ /* 0x000fe20000000800 */
[C---:B------:R-:W-:Y:S02]  /*69c0*/  LOP3.LUT R161, R0.reuse, 0x34, RZ, 0xfc, !PT ;  /* 0x0000003400a17812 */ /* 0x040fe400078efcff */
[----:B------:R-:W-:Y:S02]  /*69d0*/  IADD3 R166, P0, R3, R5, RZ ;  /* 0x0000000503a67210 */ /* 0x000fe40007f1e0ff */
[----:B------:R-:W-:Y:S02]  /*69e0*/  ISETP.GE.AND P4, PT, R161, UR18, PT ;  /* 0x00000012a1007c0c */ /* 0x000fe4000bf86270 */
[----:B------:R-:W-:Y:S02]  /*69f0*/  LOP3.LUT R161, R0, 0x36, RZ, 0xfc, !PT ;  /* 0x0000003600a17812 */ /* 0x000fe400078efcff */
[----:B------:R-:W-:-:S02]  /*6a00*/  LEA.HI.X.SX32 R167, R3, R2, 0x1, P0 ;  /* 0x0000000203a77211 */ /* 0x000fc400000f0eff */
[----:B------:R-:W-:Y:S02]  /*6a10*/  ISETP.GE.AND P5, PT, R161, UR18, PT ;  /* 0x00000012a1007c0c */ /* 0x000fe4000bfa6270 */
[C---:B------:R-:W-:Y:S02]  /*6a20*/  LOP3.LUT R3, R0.reuse, 0x38, RZ, 0xfc, !PT ;  /* 0x0000003800037812 */ /* 0x040fe400078efcff */
[----:B------:R-:W-:Y:S02]  /*6a30*/  LOP3.LUT R161, R0, 0x38, RZ, 0xfc, !PT ;  /* 0x0000003800a17812 */ /* 0x000fe400078efcff */
[----:B------:R-:W-:Y:S02]  /*6a40*/  PRMT R242, RZ, 0x7610, R242 ;  /* 0x00007610fff27816 */ /* 0x000fe400000000f2 */
[----:B------:R-:W-:Y:S01]  /*6a50*/  PRMT R237, RZ, 0x7610, R237 ;  /* 0x00007610ffed7816 */ /* 0x000fe200000000ed */
[----:B------:R-:W-:Y:S01]  /*6a60*/  IMAD R3, R3, UR6, RZ ;  /* 0x0000000603037c24 */ /* 0x000fe2000f8e02ff */
[----:B------:R-:W-:-:S02]  /*6a70*/  ISETP.GE.AND P2, PT, R161, UR18, PT ;  /* 0x00000012a1007c0c */ /* 0x000fc4000bf46270 */
[----:B------:R-:W-:Y:S01]  /*6a80*/  PRMT R241, RZ, 0x7610, R241 ;  /* 0x00007610fff17816 */ /* 0x000fe200000000f1 */
[----:B------:R0:W3:Y:S01]  /*6a90*/  @!P4 LDG.E.U8 R242, desc[UR14][R164.64] ;  /* 0x0000000ea4f2c981 */ /* 0x0000e2000c1e1100 */
[C---:B------:R-:W-:Y:S02]  /*6aa0*/  ISETP.GE.AND P0, PT, R0.reuse, UR18, PT ;  /* 0x0000001200007c0c */ /* 0x040fe4000bf06270 */
[----:B------:R-:W-:Y:S01]  /*6ab0*/  LOP3.LUT R161, R0, 0x3e, RZ, 0xfc, !PT ;  /* 0x0000003e00a17812 */ /* 0x000fe200078efcff */
[----:B------:R1:W3:Y:S01]  /*6ac0*/  @!P3 LDG.E.U8 R237, desc[UR14][R162.64] ;  /* 0x0000000ea2edb981 */ /* 0x0002e2000c1e1100 */
[----:B------:R-:W-:-:S03]  /*6ad0*/  PRMT R235, RZ, 0x7610, R235 ;  /* 0x00007610ffeb7816 */ /* 0x000fc600000000eb */
[----:B------:R-:W3:Y:S01]  /*6ae0*/  @!P5 LDG.E.U8 R241, desc[UR14][R166.64] ;  /* 0x0000000ea6f1d981 */ /* 0x000ee2000c1e1100 */
[----:B0-----:R-:W-:Y:S01]  /*6af0*/  IMAD R165, R0, UR16, RZ ;  /* 0x0000001000a57c24 */ /* 0x001fe2000f8e02ff */
[----:B-1----:R-:W-:-:S04]  /*6b00*/  IADD3 R162, P1, R3, R5, RZ ;  /* 0x0000000503a27210 */ /* 0x002fc80007f3e0ff */
[----:B------:R-:W-:Y:S02]  /*6b10*/  IADD3 R164, P3, R165, R5, RZ ;  /* 0x00000005a5a47210 */ /* 0x000fe40007f7e0ff */
[-C--:B------:R-:W-:Y:S02]  /*6b20*/  LEA.HI.X.SX32 R163, R3, R2.reuse, 0x1, P1 ;  /* 0x0000000203a37211 */ /* 0x080fe400008f0eff */
[C---:B------:R-:W-:Y:S01]  /*6b30*/  ISETP.GE.AND P5, PT, R161.reuse, UR18, PT ;  /* 0x00000012a1007c0c */ /* 0x040fe2000bfa6270 */
[----:B------:R-:W-:Y:S01]  /*6b40*/  IMAD R161, R161, UR16, RZ ;  /* 0x00000010a1a17c24 */ /* 0x000fe2000f8e02ff */
[----:B------:R-:W-:Y:S01]  /*6b50*/  PRMT R188, RZ, 0x7610, R188 ;  /* 0x00007610ffbc7816 */ /* 0x000fe200000000bc */
[----:B------:R-:W0:Y:S01]  /*6b60*/  S2R R185, SR_TID.X ;  /* 0x0000000000b97919 */ /* 0x000e220000002100 */
[----:B------:R-:W-:Y:S01]  /*6b70*/  LEA.HI.X.SX32 R165, R165, R2, 0x1, P3 ;  /* 0x00000002a5a57211 */ /* 0x000fe200018f0eff */
[----:B------:R1:W3:Y:S04]  /*6b80*/  @!P2 LDG.E.U8 R235, desc[UR14][R162.64] ;  /* 0x0000000ea2eba981 */ /* 0x0002e8000c1e1100 */
[----:B------:R2:W3:Y:S01]  /*6b90*/  @!P0 LDG.E.U8 R188, desc[UR14][R164.64] ;  /* 0x0000000ea4bc8981 */ /* 0x0004e2000c1e1100 */
[----:B------:R-:W-:-:S02]  /*6ba0*/  PRMT R231, RZ, 0x7610, R231 ;  /* 0x00007610ffe77816 */ /* 0x000fc400000000e7 */
[----:B------:R-:W-:Y:S01]  /*6bb0*/  PRMT R232, RZ, 0x7610, R232 ;  /* 0x00007610ffe87816 */ /* 0x000fe200000000e8 */
[----:B------:R-:W3:Y:S01]  /*6bc0*/  LDL.LU R3, [R1+0x138] ;  /* 0x0001380001037983 */ /* 0x000ee20000300800 */
[C---:B-1----:R-:W-:Y:S02]  /*6bd0*/  IADD3 R162, P1, R161.reuse, R5, RZ ;  /* 0x00000005a1a27210 */ /* 0x042fe40007f3e0ff */
[----:B------:R-:W-:Y:S01]  /*6be0*/  PRMT R233, RZ, 0x7610, R233 ;  /* 0x00007610ffe97816 */ /* 0x000fe200000000e9 */
[----:B------:R-:W3:Y:S01]  /*6bf0*/  LDL R193, [R1+0x24] ;  /* 0x0000240001c17983 */ /* 0x000ee20000100800 */
[C---:B--2---:R-:W-:Y:S02]  /*6c00*/  LOP3.LUT R165, R0.reuse, 0x3c, RZ, 0xfc, !PT ;  /* 0x0000003c00a57812 */ /* 0x044fe400078efcff */
[----:B------:R-:W-:Y:S01]  /*6c10*/  LEA.HI.X.SX32 R163, R161, R2, 0x1, P1 ;  /* 0x00000002a1a37211 */ /* 0x000fe200008f0eff */
[----:B------:R-:W2:Y:S01]  /*6c20*/  LDL R189, [R1+0x20] ;  /* 0x0000200001bd7983 */ /* 0x000ea20000100800 */
[----:B------:R-:W-:-:S02]  /*6c30*/  LOP3.LUT R161, R0, 0x3a, RZ, 0xfc, !PT ;  /* 0x0000003a00a17812 */ /* 0x000fc400078efcff */
[C---:B------:R-:W-:Y:S01]  /*6c40*/  ISETP.GE.AND P4, PT, R165.reuse, UR18, PT ;  /* 0x00000012a5007c0c */ /* 0x040fe2000bf86270 */
[----:B------:R-:W-:Y:S01]  /*6c50*/  IMAD R165, R165, UR16, RZ ;  /* 0x00000010a5a57c24 */ /* 0x000fe2000f8e02ff */
[C---:B------:R-:W-:Y:S01]  /*6c60*/  ISETP.GE.AND P3, PT, R161.reuse, UR18, PT ;  /* 0x00000012a1007c0c */ /* 0x040fe2000bf66270 */
[----:B------:R-:W-:Y:S01]  /*6c70*/  IMAD R161, R161, UR16, RZ ;  /* 0x00000010a1a17c24 */ /* 0x000fe2000f8e02ff */
[----:B------:R1:W2:Y:S04]  /*6c80*/  @!P5 LDG.E.U8 R231, desc[UR14][R162.64] ;  /* 0x0000000ea2e7d981 */ /* 0x0002a8000c1e1100 */
[-C--:B------:R-:W-:Y:S02]  /*6c90*/  IADD3 R164, P2, R161, R5.reuse, RZ ;  /* 0x00000005a1a47210 */ /* 0x080fe40007f5e0ff */
[----:B-1----:R-:W-:-:S04]  /*6ca0*/  IADD3 R162, P1, R165, R5, RZ ;  /* 0x00000005a5a27210 */ /* 0x002fc80007f3e0ff */
[-C--:B------:R-:W-:Y:S02]  /*6cb0*/  LEA.HI.X.SX32 R163, R165, R2.reuse, 0x1, P1 ;  /* 0x00000002a5a37211 */ /* 0x080fe400008f0eff */
[----:B------:R-:W-:-:S03]  /*6cc0*/  LEA.HI.X.SX32 R165, R161, R2, 0x1, P2 ;  /* 0x00000002a1a57211 */ /* 0x000fc600010f0eff */
[----:B------:R1:W2:Y:S04]  /*6cd0*/  @!P4 LDG.E.U8 R232, desc[UR14][R162.64] ;  /* 0x0000000ea2e8c981 */ /* 0x0002a8000c1e1100 */
[----:B------:R4:W2:Y:S01]  /*6ce0*/  @!P3 LDG.E.U8 R233, desc[UR14][R164.64] ;  /* 0x0000000ea4e9b981 */ /* 0x0008a2000c1e1100 */
[----:B0-----:R-:W-:-:S04]  /*6cf0*/  LOP3.LUT R184, R185, 0x3f, RZ, 0xc0, !PT ;  /* 0x0000003fb9b87812 */ /* 0x001fc800078ec0ff */
[C---:B------:R-:W-:Y:S01]  /*6d00*/  ISETP.GE.AND P0, PT, R184.reuse, UR18, PT ;  /* 0x00000012b8007c0c */ /* 0x040fe2000bf06270 */
[----:B------:R-:W-:Y:S01]  /*6d10*/  IMAD R184, R184, UR17, RZ ;  /* 0x00000011b8b87c24 */ /* 0x000fe2000f8e02ff */
[----:B------:R-:W-:-:S04]  /*6d20*/  PRMT R229, RZ, 0x7610, R229 ;  /* 0x00007610ffe57816 */ /* 0x000fc800000000e5 */
[----:B------:R-:W-:Y:S02]  /*6d30*/  SHF.R.S32.HI R172, RZ, 0x1f, R184 ;  /* 0x0000001fffac7819 */ /* 0x000fe400000114b8 */
[C---:B------:R-:W-:Y:S02]  /*6d40*/  IADD3 R166, P1, R184.reuse, R4, RZ ;  /* 0x00000004b8a67210 */ /* 0x040fe40007f3e0ff */
[----:B-1----:R-:W-:-:S03]  /*6d50*/  IADD3 R162, P2, R184, R7, RZ ;  /* 0x00000007b8a27210 */ /* 0x002fc60007f5e0ff */
[C---:B------:R-:W-:Y:S01]  /*6d60*/  IMAD.X R167, R172.reuse, 0x1, R12, P1 ;  /* 0x00000001aca77824 */ /* 0x040fe200008e060c */
[----:B------:R-:W-:Y:S01]  /*6d70*/  BAR.SYNC.DEFER_BLOCKING 0x0 ;  /* 0x0000000000007b1d */ /* 0x000fe20000010000 */
[----:B------:R-:W-:Y:S01]  /*6d80*/  PRMT R230, RZ, 0x7610, R230 ;  /* 0x00007610ffe67816 */ /* 0x000fe200000000e6 */
[----:B------:R-:W-:Y:S01]  /*6d90*/  IMAD.X R163, R172, 0x1, R13, P2 ;  /* 0x00000001aca37824 */ /* 0x000fe200010e060d */
[----:B------:R-:W-:Y:S02]  /*6da0*/  PRMT R224, RZ, 0x7610, R224 ;  /* 0x00007610ffe07816 */ /* 0x000fe400000000e0 */
[----:B------:R-:W-:Y:S02]  /*6db0*/  PRMT R221, RZ, 0x7610, R221 ;  /* 0x00007610ffdd7816 */ /* 0x000fe400000000dd */
[C---:B----4-:R-:W-:Y:S01]  /*6dc0*/  IADD3 R164, P2, R184.reuse, R9, RZ ;  /* 0x00000009b8a47210 */ /* 0x050fe20007f5e0ff */
[----:B------:R0:W4:Y:S04]  /*6dd0*/  @!P0 LDG.E.U8 R229, desc[UR14][R166.64] ;  /* 0x0000000ea6e58981 */ /* 0x000128000c1e1100 */
[----:B------:R1:W4:Y:S01]  /*6de0*/  @!P0 LDG.E.U8 R230, desc[UR14][R162.64] ;  /* 0x0000000ea2e68981 */ /* 0x000322000c1e1100 */
[----:B0-----:R-:W-:-:S05]  /*6df0*/  IADD3 R166, P1, R184, R8, RZ ;  /* 0x00000008b8a67210 */ /* 0x001fca0007f3e0ff */
[----:B------:R-:W-:Y:S01]  /*6e00*/  IMAD.X R167, R172, 0x1, R15, P1 ;  /* 0x00000001aca77824 */ /* 0x000fe200008e060f */
[----:B-1----:R-:W-:-:S04]  /*6e10*/  IADD3 R162, P1, R184, R10, RZ ;  /* 0x0000000ab8a27210 */ /* 0x002fc80007f3e0ff */
[----:B------:R0:W4:Y:S01]  /*6e20*/  @!P0 LDG.E.U8 R224, desc[UR14][R166.64] ;  /* 0x0000000ea6e08981 */ /* 0x000122000c1e1100 */
[C---:B------:R-:W-:Y:S01]  /*6e30*/  IMAD.X R163, R172.reuse, 0x1, R19, P1 ;  /* 0x00000001aca37824 */ /* 0x040fe200008e0613 */
[----:B------:R-:W-:Y:S01]  /*6e40*/  PRMT R225, RZ, 0x7610, R225 ;  /* 0x00007610ffe17816 */ /* 0x000fe200000000e1 */
[----:B------:R-:W-:-:S03]  /*6e50*/  IMAD.X R165, R172, 0x1, R17, P2 ;  /* 0x00000001aca57824 */ /* 0x000fc600010e0611 */
[----:B------:R1:W4:Y:S01]  /*6e60*/  @!P0 LDG.E.U8 R221, desc[UR14][R162.64] ;  /* 0x0000000ea2dd8981 */ /* 0x000322000c1e1100 */
[----:B0-----:R-:W-:-:S03]  /*6e70*/  IADD3 R166, P1, R184, R11, RZ ;  /* 0x0000000bb8a67210 */ /* 0x001fc60007f3e0ff */
[----:B------:R0:W4:Y:S02]  /*6e80*/  @!P0 LDG.E.U8 R225, desc[UR14][R164.64] ;  /* 0x0000000ea4e18981 */ /* 0x000124000c1e1100 */
[----:B------:R-:W-:Y:S01]  /*6e90*/  IMAD.X R167, R172, 0x1, R21, P1 ;  /* 0x00000001aca77824 */ /* 0x000fe200008e0615 */
[----:B-1----:R-:W-:Y:S02]  /*6ea0*/  IADD3 R162, P1, R184, R16, RZ ;  /* 0x00000010b8a27210 */ /* 0x002fe40007f3e0ff */
[----:B------:R-:W-:Y:S02]  /*6eb0*/  PRMT R222, RZ, 0x7610, R222 ;  /* 0x00007610ffde7816 */ /* 0x000fe400000000de */
[----:B------:R-:W-:Y:S01]  /*6ec0*/  PRMT R218, RZ, 0x7610, R218 ;  /* 0x00007610ffda7816 */ /* 0x000fe200000000da */
[----:B------:R-:W-:Y:S01]  /*6ed0*/  IMAD.X R163, R172, 0x1, R153, P1 ;  /* 0x00000001aca37824 */ /* 0x000fe200008e0699 */
[----:B0-----:R-:W-:Y:S02]  /*6ee0*/  IADD3 R164, P2, R184, R14, RZ ;  /* 0x0000000eb8a47210 */ /* 0x001fe40007f5e0ff */
[----:B------:R-:W-:Y:S01]  /*6ef0*/  PRMT R223, RZ, 0x7610, R223 ;  /* 0x00007610ffdf7816 */ /* 0x000fe200000000df */
[----:B------:R0:W4:Y:S02]  /*6f00*/  @!P0 LDG.E.U8 R222, desc[UR14][R166.64] ;  /* 0x0000000ea6de8981 */ /* 0x000124000c1e1100 */
[----:B------:R-:W-:-:S02]  /*6f10*/  IMAD.X R165, R172, 0x1, R23, P2 ;  /* 0x00000001aca57824 */ /* 0x000fc400010e0617 */
[----:B------:R1:W4:Y:S01]  /*6f20*/  @!P0 LDG.E.U8 R218, desc[UR14][R162.64] ;  /* 0x0000000ea2da8981 */ /* 0x000322000c1e1100 */
[----:B------:R-:W-:-:S03]  /*6f30*/  PRMT R220, RZ, 0x7610, R220 ;  /* 0x00007610ffdc7816 */ /* 0x000fc600000000dc */
[----:B------:R1:W4:Y:S01]  /*6f40*/  @!P0 LDG.E.U8 R223, desc[UR14][R164.64] ;  /* 0x0000000ea4df8981 */ /* 0x000322000c1e1100 */
[C---:B0-----:R-:W-:Y:S02]  /*6f50*/  IADD3 R166, P1, R184.reuse, R18, RZ ;  /* 0x00000012b8a67210 */ /* 0x041fe40007f3e0ff */
[----:B-1----:R-:W-:-:S03]  /*6f60*/  IADD3 R162, P2, R184, R20, RZ ;  /* 0x00000014b8a27210 */ /* 0x002fc60007f5e0ff */
[----:B------:R-:W-:Y:S01]  /*6f70*/  IMAD.X R167, R172, 0x1, R155, P1 ;  /* 0x00000001aca77824 */ /* 0x000fe200008e069b */
[----:B------:R-:W-:Y:S01]  /*6f80*/  IADD3 R164, P1, R184, R22, RZ ;  /* 0x00000016b8a47210 */ /* 0x000fe20007f3e0ff */
[----:B------:R-:W-:Y:S01]  /*6f90*/  IMAD.X R163, R172, 0x1, R156, P2 ;  /* 0x00000001aca37824 */ /* 0x000fe200010e069c */
[----:B------:R-:W-:-:S03]  /*6fa0*/  PRMT R161, RZ, 0x7610, R161 ;  /* 0x00007610ffa17816 */ /* 0x000fc600000000a1 */
[----:B------:R-:W-:Y:S01]  /*6fb0*/  IMAD.X R165, R172, 0x1, R157, P1 ;  /* 0x00000001aca57824 */ /* 0x000fe200008e069d */
[----:B------:R0:W4:Y:S01]  /*6fc0*/  @!P0 LDG.E.U8 R220, desc[UR14][R162.64] ;  /* 0x0000000ea2dc8981 */ /* 0x000122000c1e1100 */
[----:B------:R-:W-:-:S03]  /*6fd0*/  PRMT R217, RZ, 0x7610, R217 ;  /* 0x00007610ffd97816 */ /* 0x000fc600000000d9 */
[----:B------:R1:W4:Y:S01]  /*6fe0*/  @!P0 LDG.E.U8 R161, desc[UR14][R164.64] ;  /* 0x0000000ea4a18981 */ /* 0x000322000c1e1100 */
[----:B0-----:R-:W-:-:S05]  /*6ff0*/  IADD3 R162, P1, R184, R152, RZ ;  /* 0x00000098b8a27210 */ /* 0x001fca0007f3e0ff */
[----:B------:R-:W-:Y:S01]  /*7000*/  IMAD.X R163, R172, 0x1, R158, P1 ;  /* 0x00000001aca37824 */ /* 0x000fe200008e069e */
[----:B-1----:R-:W-:-:S04]  /*7010*/  IADD3 R164, P1, R184, R154, RZ ;  /* 0x0000009ab8a47210 */ /* 0x002fc80007f3e0ff */
[----:B------:R0:W4:Y:S01]  /*7020*/  @!P0 LDG.E.U8 R217, desc[UR14][R162.64] ;  /* 0x0000000ea2d98981 */ /* 0x000122000c1e1100 */
[----:B------:R-:W-:Y:S01]  /*7030*/  IMAD.X R165, R172, 0x1, R159, P1 ;  /* 0x00000001aca57824 */ /* 0x000fe200008e069f */
[----:B------:R-:W-:Y:S02]  /*7040*/  PRMT R182, RZ, 0x7610, R182 ;  /* 0x00007610ffb67816 */ /* 0x000fe400000000b6 */
[----:B0-----:R-:W-:-:S05]  /*7050*/  IADD3 R162, P1, R184, R226, RZ ;  /* 0x000000e2b8a27210 */ /* 0x001fca0007f3e0ff */
[----:B------:R-:W-:-:S05]  /*7060*/  IMAD.X R163, R172, 0x1, R160, P1 ;  /* 0x00000001aca37824 */ /* 0x000fca00008e06a0 */
[----:B------:R0:W4:Y:S01]  /*7070*/  @!P0 LDG.E.U8 R182, desc[UR14][R162.64] ;  /* 0x0000000ea2b68981 */ /* 0x000122000c1e1100 */
[----:B------:R-:W-:Y:S02]  /*7080*/  PRMT R215, RZ, 0x7610, R215 ;  /* 0x00007610ffd77816 */ /* 0x000fe400000000d7 */
[----:B0-----:R-:W-:-:S05]  /*7090*/  IADD3 R162, P1, R184, R228, RZ ;  /* 0x000000e4b8a27210 */ /* 0x001fca0007f3e0ff */
[----:B------:R-:W-:Y:S01]  /*70a0*/  IMAD.X R163, R172, 0x1, R227, P1 ;  /* 0x00000001aca37824 */ /* 0x000fe200008e06e3 */
[----:B------:R-:W-:-:S04]  /*70b0*/  PRMT R216, RZ, 0x7610, R216 ;  /* 0x00007610ffd87816 */ /* 0x000fc800000000d8 */
        /* <DEDUP_REMOVED lines=8> */
[----:B0-----:R-:W-:-:S06]  /*7140*/  PRMT R162, RZ, 0x7610, R162 ;  /* 0x00007610ffa27816 */ /* 0x001fcc00000000a2 */
[----:B------:R0:W4:Y:S01]  /*7150*/  @!P0 LDG.E.U8 R162, desc[UR14][R164.64] ;  /* 0x0000000ea4a28981 */ /* 0x000122000c1e1100 */
        /* <DEDUP_REMOVED lines=23> */
[----:B0-----:R-:W-:Y:S02]  /*72d0*/  IADD3 R166, P1, R184, R187, RZ ;  /* 0x000000bbb8a67210 */ /* 0x001fe40007f3e0ff */
[----:B------:R-:W-:Y:S01]  /*72e0*/  PRMT R178, RZ, 0x7610, R178 ;  /* 0x00007610ffb27816 */ /* 0x000fe200000000b2 */
[----:B------:R-:W4:Y:S02]  /*72f0*/  LDL R187, [R1+0x2c] ;  /* 0x00002c0001bb7983 */ /* 0x000f240000100800 */
[----:B------:R-:W-:Y:S02]  /*7300*/  IMAD.X R167, R172, 0x1, R186, P1 ;  /* 0x00000001aca77824 */ /* 0x000fe400008e06ba */
[----:B------:R-:W4:Y:S04]  /*7310*/  LDL R186, [R1+0x30] ;  /* 0x0000300001ba7983 */ /* 0x000f280000100800 */
[----:B------:R3:W4:Y:S02]  /*7320*/  @!P0 LDG.E.U8 R165, desc[UR14][R166.64] ;  /* 0x0000000ea6a58981 */ /* 0x000724000c1e1100 */
[----:B---3--:R-:W-:-:S02]  /*7330*/  IADD3 R166, P1, R184, R171, RZ ;  /* 0x000000abb8a67210 */ /* 0x008fc40007f3e0ff */
[----:B------:R-:W3:Y:S03]  /*7340*/  LDL R171, [R1+0x28] ;  /* 0x0000280001ab7983 */ /* 0x000ee60000100800 */
[----:B------:R-:W-:Y:S01]  /*7350*/  IMAD.X R167, R172, 0x1, R169, P1 ;  /* 0x00000001aca77824 */ /* 0x000fe200008e06a9 */
[----:B------:R-:W-:-:S04]  /*7360*/  IADD3 R168, P1, R184, R168, RZ ;  /* 0x000000a8b8a87210 */ /* 0x000fc80007f3e0ff */
[----:B------:R0:W3:Y:S01]  /*7370*/  @!P0 LDG.E.U8 R178, desc[UR14][R166.64] ;  /* 0x0000000ea6b28981 */ /* 0x0000e2000c1e1100 */
[----:B------:R-:W-:-:S03]  /*7380*/  IMAD.X R169, R172, 0x1, R170, P1 ;  /* 0x00000001aca97824 */ /* 0x000fc600008e06aa */
[----:B------:R-:W3:Y:S01]  /*7390*/  LDL R170, [R1+0x34] ;  /* 0x0000340001aa7983 */ /* 0x000ee20000100800 */
[----:B0-----:R-:W-:-:S06]  /*73a0*/  PRMT R166, RZ, 0x7610, R166 ;  /* 0x00007610ffa67816 */ /* 0x001fcc00000000a6 */
[----:B------:R0:W3:Y:S04]  /*73b0*/  @!P0 LDG.E.U8 R166, desc[UR14][R168.64] ;  /* 0x0000000ea8a68981 */ /* 0x0000e8000c1e1100 */
[----:B------:R-:W0:Y:S02]  /*73c0*/  LDL R169, [R1+0x1c] ;  /* 0x00001c0001a97983 */ /* 0x000e240000100800 */
[----:B0-----:R-:W-:Y:S02]  /*73d0*/  IADD3 R168, P1, R184, R169, RZ ;  /* 0x000000a9b8a87210 */ /* 0x001fe40007f3e0ff */
[----:B------:R-:W2:Y:S01]  /*73e0*/  LDL R169, [R1+0x18] ;  /* 0x0000180001a97983 */ /* 0x000ea20000100800 */
[----:B------:R-:W-:Y:S02]  /*73f0*/  PRMT R177, RZ, 0x7610, R177 ;  /* 0x00007610ffb17816 */ /* 0x000fe400000000b1 */
[----:B------:R-:W-:-:S02]  /*7400*/  PRMT R167, RZ, 0x7610, R167 ;  /* 0x00007610ffa77816 */ /* 0x000fc400000000a7 */
[----:B------:R-:W-:Y:S01]  /*7410*/  PRMT R176, RZ, 0x7610, R176 ;  /* 0x00007610ffb07816 */ /* 0x000fe200000000b0 */
[----:B--2---:R-:W-:-:S05]  /*7420*/  IMAD.X R169, R172, 0x1, R169, P1 ;  /* 0x00000001aca97824 */ /* 0x004fca00008e06a9 */
[----:B------:R0:W2:Y:S02]  /*7430*/  @!P0 LDG.E.U8 R177, desc[UR14][R168.64] ;  /* 0x0000000ea8b18981 */ /* 0x0000a4000c1e1100 */
[----:B0-----:R-:W-:Y:S02]  /*7440*/  IADD3 R168, P1, R184, R193, RZ ;  /* 0x000000c1b8a87210 */ /* 0x001fe40007f3e0ff */
[----:B------:R-:W-:Y:S01]  /*7450*/  PRMT R175, RZ, 0x7610, R175 ;  /* 0x00007610ffaf7816 */ /* 0x000fe200000000af */
[----:B------:R-:W2:Y:S02]  /*7460*/  LDL R193, [R1+0x4c] ;  /* 0x00004c0001c17983 */ /* 0x000ea40000100800 */
[----:B------:R-:W-:Y:S02]  /*7470*/  IMAD.X R169, R172, 0x1, R189, P1 ;  /* 0x00000001aca97824 */ /* 0x000fe400008e06bd */
[----:B------:R-:W2:Y:S04]  /*7480*/  LDL R189, [R1+0x40] ;  /* 0x0000400001bd7983 */ /* 0x000ea80000100800 */
[----:B------:R4:W2:Y:S02]  /*7490*/  @!P0 LDG.E.U8 R167, desc[UR14][R168.64] ;  /* 0x0000000ea8a78981 */ /* 0x0008a4000c1e1100 */
[----:B----4-:R-:W-:-:S02]  /*74a0*/  IADD3 R168, P1, R184, R187, RZ ;  /* 0x000000bbb8a87210 */ /* 0x010fc40007f3e0ff */
[----:B------:R-:W4:Y:S03]  /*74b0*/  LDL R187, [R1+0x48] ;  /* 0x0000480001bb7983 */ /* 0x000f260000100800 */
[----:B---3--:R-:W-:Y:S01]  /*74c0*/  IMAD.X R169, R172, 0x1, R171, P1 ;  /* 0x00000001aca97824 */ /* 0x008fe200008e06ab */
        /* <DEDUP_REMOVED lines=8> */
[----:B------:R-:W2:Y:S03]  /*7550*/  LDL R171, [R1+0x38] ;  /* 0x0000380001ab7983 */ /* 0x000ea60000100800 */
[----:B--2---:R-:W-:-:S05]  /*7560*/  IMAD.X R171, R172, 0x1, R171, P1 ;  /* 0x00000001acab7824 */ /* 0x004fca00008e06ab */
[----:B------:R0:W2:Y:S04]  /*7570*/  @!P0 LDG.E.U8 R175, desc[UR14][R170.64] ;  /* 0x0000000eaaaf8981 */ /* 0x0000a8000c1e1100 */
[----:B------:R-:W0:Y:S01]  /*7580*/  LDL R171, [R1+0x44] ;  /* 0x0000440001ab7983 */ /* 0x000e220000100800 */
[----:B------:R-:W-:Y:S02]  /*7590*/  PRMT R169, RZ, 0x7610, R169 ;  /* 0x00007610ffa97816 */ /* 0x000fe400000000a9 */
[----:B0-----:R-:W-:-:S05]  /*75a0*/  IADD3 R170, P1, R184, R171, RZ ;  /* 0x000000abb8aa7210 */ /* 0x001fca0007f3e0ff */
[----:B------:R-:W-:Y:S01]  /*75b0*/  IMAD.X R171, R172, 0x1, R189, P1 ;  /* 0x00000001acab7824 */ /* 0x000fe200008e06bd */
[----:B------:R-:W-:Y:S01]  /*75c0*/  PRMT R174, RZ, 0x7610, R174 ;  /* 0x00007610ffae7816 */ /* 0x000fe200000000ae */
[----:B------:R-:W2:Y:S04]  /*75d0*/  LDL R189, [R1+0x60] ;  /* 0x0000600001bd7983 */ /* 0x000ea80000100800 */
[----:B------:R0:W2:Y:S02]  /*75e0*/  @!P0 LDG.E.U8 R169, desc[UR14][R170.64] ;  /* 0x0000000eaaa98981 */ /* 0x0000a4000c1e1100 */
[----:B0-----:R-:W-:Y:S02]  /*75f0*/  IADD3 R170, P1, R184, R193, RZ ;  /* 0x000000c1b8aa7210 */ /* 0x001fe40007f3e0ff */
[----:B------:R-:W-:Y:S01]  /*7600*/  PRMT R173, RZ, 0x7610, R173 ;  /* 0x00007610ffad7816 */ /* 0x000fe200000000ad */
[----:B------:R-:W2:Y:S02]  /*7610*/  LDL R193, [R1+0x68] ;  /* 0x0000680001c17983 */ /* 0x000ea40000100800 */
[----:B----4-:R-:W-:-:S02]  /*7620*/  IMAD.X R171, R172, 0x1, R187, P1 ;  /* 0x00000001acab7824 */ /* 0x010fc400008e06bb */
[----:B------:R-:W4:Y:S01]  /*7630*/  LDL R187, [R1+0x50] ;  /* 0x0000500001bb7983 */ /* 0x000f220000100800 */
[----:B---3--:R-:W-:-:S03]  /*7640*/  IADD3 R186, P1, R184, R186, RZ ;  /* 0x000000bab8ba7210 */ /* 0x008fc60007f3e0ff */
[----:B------:R0:W3:Y:S02]  /*7650*/  @!P0 LDG.E.U8 R174, desc[UR14][R170.64] ;  /* 0x0000000eaaae8981 */ /* 0x0000e4000c1e1100 */
[----:B0-----:R-:W-:Y:S01]  /*7660*/  PRMT R170, RZ, 0x7610, R170 ;  /* 0x00007610ffaa7816 */ /* 0x001fe200000000aa */
[----:B----4-:R-:W-:-:S05]  /*7670*/  IMAD.X R187, R172, 0x1, R187, P1 ;  /* 0x00000001acbb7824 */ /* 0x010fca00008e06bb */
[----:B------:R0:W4:Y:S04]  /*7680*/  @!P0 LDG.E.U8 R170, desc[UR14][R186.64] ;  /* 0x0000000ebaaa8981 */ /* 0x000128000c1e1100 */
        /* <DEDUP_REMOVED lines=10> */
[----:B------:R-:W3:Y:S04]  /*7730*/  LDL R189, [R1+0x7c] ;  /* 0x00007c0001bd7983 */ /* 0x000ee80000100800 */
[----:B------:R0:W4:Y:S04]  /*7740*/  @!P0 LDG.E.U8 R171, desc[UR14][R186.64] ;  /* 0x0000000ebaab8981 */ /* 0x000128000c1e1100 */
[----:B------:R-:W0:Y:S02]  /*7750*/  LDL R187, [R1+0x6c] ;  /* 0x00006c0001bb7983 */ /* 0x000e240000100800 */
[----:B0-----:R-:W-:-:S05]  /*7760*/  IADD3 R186, P1, R184, R187, RZ ;  /* 0x000000bbb8ba7210 */ /* 0x001fca0007f3e0ff */
[----:B------:R-:W-:-:S05]  /*7770*/  IMAD.X R187, R172, 0x1, R193, P1 ;  /* 0x00000001acbb7824 */ /* 0x000fca00008e06c1 */
[----:B------:R0:W4:Y:S04]  /*7780*/  @!P0 LDG.E.U8 R183, desc[UR14][R186.64] ;  /* 0x0000000ebab78981 */ /* 0x000128000c1e1100 */
[----:B------:R-:W0:Y:S01]  /*7790*/  LDL R187, [R1+0x74] ;  /* 0x0000740001bb7983 */ /* 0x000e220000100800 */
[C---:B------:R-:W-:Y:S01]  /*77a0*/  IMAD.SHL.U32 R193, R185.reuse, 0x8, RZ ;  /* 0x00000008b9c17824 */ /* 0x040fe200078e00ff */
[----:B------:R-:W-:-:S04]  /*77b0*/  LOP3.LUT R185, R185, 0x7f, RZ, 0xc0, !PT ;  /* 0x0000007fb9b97812 */ /* 0x000fc800078ec0ff */
[----:B------:R-:W-:Y:S02]  /*77c0*/  LOP3.LUT R193, R193, 0x30, RZ, 0xc0, !PT ;  /* 0x00000030c1c17812 */ /* 0x000fe400078ec0ff */
[----:B0-----:R-:W-:Y:S02]  /*77d0*/  IADD3 R186, P1, R184, R187, RZ ;  /* 0x000000bbb8ba7210 */ /* 0x001fe40007f3e0ff */
[----:B------:R-:W2:Y:S01]  /*77e0*/  LDL R187, [R1+0x70] ;  /* 0x0000700001bb7983 */ /* 0x000ea20000100800 */
[----:B------:R-:W-:-:S05]  /*77f0*/  IMAD R193, R185, 0x40, R193 ;  /* 0x00000040b9c17824 */ /* 0x000fca00078e02c1 */
[----:B------:R-:W-:Y:S02]  /*7800*/  LOP3.LUT R193, R193, R0, RZ, 0xfc, !PT ;  /* 0x00000000c1c17212 */ /* 0x000fe400078efcff */
[----:B------:R-:W4:Y:S04]  /*7810*/  LDL.LU R0, [R1+0x140] ;  /* 0x0001400001007983 */ /* 0x000f280000300800 */
[----:B------:R3:W-:Y:S01]  /*7820*/  STS.U8 [R193+UR12+0x4000], R188 ;  /* 0x004000bcc1007988 */ /* 0x0007e2000800000c */
[----:B--2---:R-:W-:Y:S01]  /*7830*/  IMAD.X R187, R172, 0x1, R187, P1 ;  /* 0x00000001acbb7824 */ /* 0x004fe200008e06bb */
[----:B---3--:R-:W-:Y:S02]  /*7840*/  IADD3 R188, P1, R184, R189, RZ ;  /* 0x000000bdb8bc7210 */ /* 0x008fe40007f3e0ff */
[----:B------:R-:W2:Y:S01]  /*7850*/  LDL R189, [R1+0x78] ;  /* 0x0000780001bd7983 */ /* 0x000ea20000100800 */
[----:B------:R-:W-:-:S06]  /*7860*/  PRMT R185, RZ, 0x7610, R185 ;  /* 0x00007610ffb97816 */ /* 0x000fcc00000000b9 */
[----:B------:R0:W3:Y:S02]  /*7870*/  @!P0 LDG.E.U8 R185, desc[UR14][R186.64] ;  /* 0x0000000ebab98981 */ /* 0x0000e4000c1e1100 */
[----:B0-----:R-:W-:Y:S01]  /*7880*/  PRMT R186, RZ, 0x7610, R186 ;  /* 0x00007610ffba7816 */ /* 0x001fe200000000ba */
[----:B--2---:R-:W-:-:S05]  /*7890*/  IMAD.X R189, R172, 0x1, R189, P1 ;  /* 0x00000001acbd7824 */ /* 0x004fca00008e06bd */
[----:B------:R0:W2:Y:S04]  /*78a0*/  @!P0 LDG.E.U8 R186, desc[UR14][R188.64] ;  /* 0x0000000ebcba8981 */ /* 0x0000a8000c1e1100 */
[----:B------:R-:W0:Y:S04]  /*78b0*/  LDL R189, [R1+0x84] ;  /* 0x0000840001bd7983 */ /* 0x000e280000100800 */
[----:B------:R1:W-:Y:S04]  /*78c0*/  STS.U8 [R193+UR12+0x4002], R191 ;  /* 0x004002bfc1007988 */ /* 0x0003e8000800000c */
[----:B-1----:R-:W4:Y:S01]  /*78d0*/  LDL R191, [R1+0x8c] ;  /* 0x00008c0001bf7983 */ /* 0x002f220000100800 */
[----:B0-----:R-:W-:-:S03]  /*78e0*/  IADD3 R188, P1, R184, R189, RZ ;  /* 0x000000bdb8bc7210 */ /* 0x001fc60007f3e0ff */
[----:B------:R-:W3:Y:S04]  /*78f0*/  LDL R189, [R1+0x80] ;  /* 0x0000800001bd7983 */ /* 0x000ee80000100800 */
[----:B------:R4:W-:Y:S01]  /*7900*/  STS.U8 [R193+UR12+0x4004], R190 ;  /* 0x004004bec1007988 */ /* 0x0009e2000800000c */
[----:B------:R-:W-:Y:S01]  /*7910*/  PRMT R187, RZ, 0x7610, R187 ;  /* 0x00007610ffbb7816 */ /* 0x000fe200000000bb */
[----:B---3--:R-:W-:Y:S01]  /*7920*/  IMAD.X R189, R172, 0x1, R189, P1 ;  /* 0x00000001acbd7824 */ /* 0x008fe200008e06bd */
[----:B----4-:R-:W-:Y:S02]  /*7930*/  IADD3 R190, P1, R184, R191, RZ ;  /* 0x000000bfb8be7210 */ /* 0x010fe40007f3e0ff */
[----:B------:R-:W3:Y:S04]  /*7940*/  LDL R191, [R1+0x88] ;  /* 0x0000880001bf7983 */ /* 0x000ee80000100800 */
[----:B------:R0:W4:Y:S02]  /*7950*/  @!P0 LDG.E.U8 R187, desc[UR14][R188.64] ;  /* 0x0000000ebcbb8981 */ /* 0x000124000c1e1100 */
[----:B0-----:R-:W-:Y:S01]  /*7960*/  PRMT R188, RZ, 0x7610, R188 ;  /* 0x00007610ffbc7816 */ /* 0x001fe200000000bc */
[----:B---3--:R-:W-:-:S05]  /*7970*/  IMAD.X R191, R172, 0x1, R191, P1 ;  /* 0x00000001acbf7824 */ /* 0x008fca00008e06bf */
[----:B------:R0:W3:Y:S04]  /*7980*/  @!P0 LDG.E.U8 R188, desc[UR14][R190.64] ;  /* 0x0000000ebebc8981 */ /* 0x0000e8000c1e1100 */
[----:B------:R-:W0:Y:S02]  /*7990*/  LDL R191, [R1+0x94] ;  /* 0x0000940001bf7983 */ /* 0x000e240000100800 */
[----:B0-----:R-:W-:Y:S02]  /*79a0*/  IADD3 R190, P1, R184, R191, RZ ;  /* 0x000000bfb8be7210 */ /* 0x001fe40007f3e0ff */
[----:B------:R-:W2:Y:S01]  /*79b0*/  LDL R191, [R1+0x90] ;  /* 0x0000900001bf7983 */ /* 0x000ea20000100800 */
[----:B------:R-:W-:Y:S02]  /*79c0*/  PRMT R189, RZ, 0x7610, R189 ;  /* 0x00007610ffbd7816 */ /* 0x000fe400000000bd */
[----:B--2---:R-:W-:-:S05]  /*79d0*/  IMAD.X R191, R172, 0x1, R191, P1 ;  /* 0x00000001acbf7824 */ /* 0x004fca00008e06bf */
[----:B------:R0:W2:Y:S04]  /*79e0*/  @!P0 LDG.E.U8 R189, desc[UR14][R190.64] ;  /* 0x0000000ebebd8981 */ /* 0x0000a8000c1e1100 */
[----:B------:R-:W0:Y:S02]  /*79f0*/  LDL R191, [R1+0x9c] ;  /* 0x00009c0001bf7983 */ /* 0x000e240000100800 */
[----:B0-----:R-:W-:Y:S02]  /*7a00*/  IADD3 R190, P1, R184, R191, RZ ;  /* 0x000000bfb8be7210 */ /* 0x001fe40007f3e0ff */
[----:B------:R-:W4:Y:S04]  /*7a10*/  LDL R191, [R1+0x98] ;  /* 0x0000980001bf7983 */ /* 0x000f280000100800 */
[----:B------:R0:W-:Y:S02]  /*7a20*/  STS.U8 [R193+UR12+0x4008], R192 ;  /* 0x004008c0c1007988 */ /* 0x0001e4000800000c */
[----:B0-----:R-:W-:Y:S01]  /*7a30*/  PRMT R192, RZ, 0x7610, R192 ;  /* 0x00007610ffc07816 */ /* 0x001fe200000000c0 */
[----:B----4-:R-:W-:-:S05]  /*7a40*/  IMAD.X R191, R172, 0x1, R191, P1 ;  /* 0x00000001acbf7824 */ /* 0x010fca00008e06bf */
[----:B------:R0:W4:Y:S04]  /*7a50*/  @!P0 LDG.E.U8 R192, desc[UR14][R190.64] ;  /* 0x0000000ebec08981 */ /* 0x000128000c1e1100 */
[----:B------:R-:W0:Y:S02]  /*7a60*/  LDL R191, [R1+0xa4] ;  /* 0x0000a40001bf7983 */ /* 0x000e240000100800 */
[----:B0-----:R-:W-:Y:S02]  /*7a70*/  IADD3 R190, P1, R184, R191, RZ ;  /* 0x000000bfb8be7210 */ /* 0x001fe40007f3e0ff */
[----:B------:R-:W3:Y:S04]  /*7a80*/  LDL R191, [R1+0xa0] ;  /* 0x0000a00001bf7983 */ /* 0x000ee80000100800 */
[----:B------:R0:W-:Y:S02]  /*7a90*/  STS.U8 [R193+UR12+0x400a], R194 ;  /* 0x00400ac2c1007988 */ /* 0x0001e4000800000c */
[----:B0-----:R-:W-:Y:S01]  /*7aa0*/  PRMT R194, RZ, 0x7610, R194 ;  /* 0x00007610ffc27816 */ /* 0x001fe200000000c2 */
[----:B---3--:R-:W-:-:S05]  /*7ab0*/  IMAD.X R191, R172, 0x1, R191, P1 ;  /* 0x00000001acbf7824 */ /* 0x008fca00008e06bf */
[----:B------:R0:W3:Y:S04]  /*7ac0*/  @!P0 LDG.E.U8 R194, desc[UR14][R190.64] ;  /* 0x0000000ebec28981 */ /* 0x0000e8000c1e1100 */
[----:B------:R-:W0:Y:S02]  /*7ad0*/  LDL R191, [R1+0xac] ;  /* 0x0000ac0001bf7983 */ /* 0x000e240000100800 */
[----:B0-----:R-:W-:Y:S02]  /*7ae0*/  IADD3 R190, P1, R184, R191, RZ ;  /* 0x000000bfb8be7210 */ /* 0x001fe40007f3e0ff */
[----:B------:R-:W2:Y:S04]  /*7af0*/  LDL R191, [R1+0xa8] ;  /* 0x0000a80001bf7983 */ /* 0x000ea80000100800 */
[----:B------:R0:W-:Y:S02]  /*7b00*/  STS.U8 [R193+UR12+0x400c], R212 ;  /* 0x00400cd4c1007988 */ /* 0x0001e4000800000c */
[----:B0-----:R-:W-:Y:S01]  /*7b10*/  PRMT R212, RZ, 0x7610, R212 ;  /* 0x00007610ffd47816 */ /* 0x001fe200000000d4 */
[----:B--2---:R-:W-:-:S05]  /*7b20*/  IMAD.X R191, R172, 0x1, R191, P1 ;  /* 0x00000001acbf7824 */ /* 0x004fca00008e06bf */
[----:B------:R0:W2:Y:S04]  /*7b30*/  @!P0 LDG.E.U8 R212, desc[UR14][R190.64] ;  /* 0x0000000ebed48981 */ /* 0x0000a8000c1e1100 */
[----:B------:R-:W0:Y:S04]  /*7b40*/  LDL R191, [R1+0xb4] ;  /* 0x0000b40001bf7983 */ /* 0x000e280000100800 */
[----:B------:R1:W-:Y:S01]  /*7b50*/  STS.U8 [R193+UR12+0x400e], R211 ;  /* 0x00400ed3c1007988 */ /* 0x0003e2000800000c */
[----:B0-----:R-:W-:-:S03]  /*7b60*/  IADD3 R190, P1, R184, R191, RZ ;  /* 0x000000bfb8be7210 */ /* 0x001fc60007f3e0ff */
[----:B------:R-:W4:Y:S01]  /*7b70*/  LDL R191, [R1+0xb0] ;  /* 0x0000b00001bf7983 */ /* 0x000f220000100800 */
[----:B-1----:R-:W-:-:S03]  /*7b80*/  LOP3.LUT R211, R193, 0x10, RZ, 0x3c, !PT ;  /* 0x00000010c1d37812 */ /* 0x002fc600078e3cff */
[----:B------:R-:W-:Y:S04]  /*7b90*/  STS.U8 [R193+UR12+0x4006], R213 ;  /* 0x004006d5c1007988 */ /* 0x000fe8000800000c */
        /* <DEDUP_REMOVED lines=43> */
[----:B0-----:R-:W-:-:S02]  /*7e50*/  PRMT R204, RZ, 0x7610, R204 ;  /* 0x00007610ffcc7816 */ /* 0x001fc400000000cc */
[----:B------:R0:W-:Y:S04]  /*7e60*/  STS.U8 [R211+UR12+0x400e], R203 ;  /* 0x00400ecbd3007988 */ /* 0x0001e8000800000c */
[----:B0-----:R-:W3:Y:S01]  /*7e70*/  LDL R211, [R1+0xe8] ;  /* 0x0000e80001d37983 */ /* 0x001ee20000100800 */
[----:B----4-:R-:W-:-:S05]  /*7e80*/  IMAD.X R191, R172, 0x1, R191, P1 ;  /* 0x00000001acbf7824 */ /* 0x010fca00008e06bf */
[----:B------:R0:W4:Y:S04]  /*7e90*/  @!P0 LDG.E.U8 R204, desc[UR14][R190.64] ;  /* 0x0000000ebecc8981 */ /* 0x000128000c1e1100 */
[----:B------:R-:W0:Y:S01]  /*7ea0*/  LDL R191, [R1+0xec] ;  /* 0x0000ec0001bf7983 */ /* 0x000e220000100800 */
[----:B------:R-:W-:Y:S02]  /*7eb0*/  PRMT R203, RZ, 0x7610, R203 ;  /* 0x00007610ffcb7816 */ /* 0x000fe400000000cb */
[----:B0-----:R-:W-:-:S05]  /*7ec0*/  IADD3 R190, P1, R184, R191, RZ ;  /* 0x000000bfb8be7210 */ /* 0x001fca0007f3e0ff */
[----:B---3--:R-:W-:-:S05]  /*7ed0*/  IMAD.X R191, R172, 0x1, R211, P1 ;  /* 0x00000001acbf7824 */ /* 0x008fca00008e06d3 */
[----:B------:R0:W3:Y:S04]  /*7ee0*/  @!P0 LDG.E.U8 R203, desc[UR14][R190.64] ;  /* 0x0000000ebecb8981 */ /* 0x0000e8000c1e1100 */
[----:B------:R-:W0:Y:S01]  /*7ef0*/  LDL R191, [R1+0xf4] ;  /* 0x0000f40001bf7983 */ /* 0x000e220000100800 */
[----:B------:R-:W-:Y:S02]  /*7f00*/  LOP3.LUT R211, R193, 0x20, RZ, 0x3c, !PT ;  /* 0x00000020c1d37812 */ /* 0x000fe400078e3cff */
        /* <DEDUP_REMOVED lines=57> */
[----:B------:R-:W3:Y:S01]  /*82a0*/  LDL R191, [R1+0x130] ;  /* 0x0001300001bf7983 */ /* 0x000ee20000100800 */
[----:B------:R-:W-:Y:S02]  /*82b0*/  PRMT R211, RZ, 0x7610, R211 ;  /* 0x00007610ffd37816 */ /* 0x000fe400000000d3 */
[----:B---3--:R-:W-:-:S05]  /*82c0*/  IMAD.X R191, R172, 0x1, R191, P1 ;  /* 0x00000001acbf7824 */ /* 0x008fca00008e06bf */
[----:B------:R0:W3:Y:S04]  /*82d0*/  @!P0 LDG.E.U8 R211, desc[UR14][R190.64] ;  /* 0x0000000ebed38981 */ /* 0x0000e8000c1e1100 */
[----:B------:R-:W0:Y:S01]  /*82e0*/  LDL R191, [R1+0x13c] ;  /* 0x00013c0001bf7983 */ /* 0x000e220000100800 */
[----:B------:R-:W-:Y:S02]  /*82f0*/  LOP3.LUT R193, R193, 0x30, RZ, 0x3c, !PT ;  /* 0x00000030c1c17812 */ /* 0x000fe400078e3cff */
[----:B------:R-:W-:-:S03]  /*8300*/  PRMT R213, RZ, 0x7610, R213 ;  /* 0x00007610ffd57816 */ /* 0x000fc600000000d5 */
[----:B------:R1:W-:Y:S04]  /*8310*/  STS.U8 [R193+UR12+0x4000], R238 ;  /* 0x004000eec1007988 */ /* 0x0003e8000800000c */
[----:B-1----:R-:W2:Y:S01]  /*8320*/  LDL.LU R238, [R1+0x148] ;  /* 0x0001480001ee7983 */ /* 0x002ea20000300800 */
[----:B0-----:R-:W-:-:S05]  /*8330*/  IADD3 R190, P1, R184, R191, RZ ;  /* 0x000000bfb8be7210 */ /* 0x001fca0007f3e0ff */
[----:B------:R-:W-:-:S05]  /*8340*/  IMAD.X R191, R172, 0x1, R3, P1 ;  /* 0x00000001acbf7824 */ /* 0x000fca00008e0603 */
[----:B------:R0:W3:Y:S04]  /*8350*/  @!P0 LDG.E.U8 R213, desc[UR14][R190.64] ;  /* 0x0000000ebed58981 */ /* 0x0000e8000c1e1100 */
[----:B------:R-:W0:Y:S04]  /*8360*/  LDL R191, [R1+0x144] ;  /* 0x0001440001bf7983 */ /* 0x000e280000100800 */
[----:B------:R1:W-:Y:S02]  /*8370*/  STS.U8 [R193+UR12+0x4002], R237 ;  /* 0x004002edc1007988 */ /* 0x0003e4000800000c */
[----:B-1----:R-:W-:-:S02]  /*8380*/  PRMT R237, RZ, 0x7610, R237 ;  /* 0x00007610ffed7816 */ /* 0x002fc400000000ed */
[----:B0-----:R-:W-:-:S05]  /*8390*/  IADD3 R190, P1, R184, R191, RZ ;  /* 0x000000bfb8be7210 */ /* 0x001fca0007f3e0ff */
[----:B------:R-:W-:-:S05]  /*83a0*/  IMAD.X R191, R172, 0x1, R0, P1 ;  /* 0x00000001acbf7824 */ /* 0x000fca00008e0600 */
[----:B------:R0:W3:Y:S04]  /*83b0*/  @!P0 LDG.E.U8 R237, desc[UR14][R190.64] ;  /* 0x0000000ebeed8981 */ /* 0x0000e8000c1e1100 */
[----:B------:R-:W0:Y:S04]  /*83c0*/  LDL R191, [R1+0x14c] ;  /* 0x00014c0001bf7983 */ /* 0x000e280000100800 */
[----:B------:R-:W-:Y:S04]  /*83d0*/  STS.U8 [R193+UR12+0x4004], R242 ;  /* 0x004004f2c1007988 */ /* 0x000fe8000800000c */
[----:B------:R-:W-:Y:S04]  /*83e0*/  STS.U8 [R193+UR12+0x4006], R241 ;  /* 0x004006f1c1007988 */ /* 0x000fe8000800000c */
[----:B------:R-:W-:Y:S04]  /*83f0*/  STS.U8 [R193+UR12+0x4008], R235 ;  /* 0x004008ebc1007988 */ /* 0x000fe8000800000c */
[----:B------:R-:W-:Y:S04]  /*8400*/  STS.U8 [R193+UR12+0x400a], R233 ;  /* 0x00400ae9c1007988 */ /* 0x000fe8000800000c */
[----:B------:R-:W-:Y:S04]  /*8410*/  STS.U8 [R193+UR12+0x400c], R232 ;  /* 0x00400ce8c1007988 */ /* 0x000fe8000800000c */
[----:B------:R-:W-:Y:S01]  /*8420*/  STS.U8 [R193+UR12+0x400e], R231 ;  /* 0x00400ee7c1007988 */ /* 0x000fe2000800000c */
[----:B0-----:R-:W-:-:S05]  /*8430*/  IADD3 R190, P1, R184, R191, RZ ;  /* 0x000000bfb8be7210 */ /* 0x001fca0007f3e0ff */
[----:B--2---:R-:W-:Y:S01]  /*8440*/  IMAD.X R191, R172, 0x1, R238, P1 ;  /* 0x00000001acbf7824 */ /* 0x004fe200008e06ee */
[----:B------:R-:W-:-:S06]  /*8450*/  PRMT R172, RZ, 0x7610, R172 ;  /* 0x00007610ffac7816 */ /* 0x000fcc00000000ac */
[----:B------:R0:W2:Y:S02]  /*8460*/  @!P0 LDG.E.U8 R172, desc[UR14][R190.64] ;  /* 0x0000000ebeac8981 */ /* 0x0000a4000c1e1100 */
[----:B0-----:R-:W0:Y:S02]  /*8470*/  S2R R191, SR_TID.X ;  /* 0x0000000000bf7919 */ /* 0x001e240000002100 */
[----:B0-----:R-:W-:-:S04]  /*8480*/  LOP3.LUT P0, RZ, R191, 0x80, RZ, 0xc0, !PT ;  /* 0x00000080bfff7812 */ /* 0x001fc8000780c0ff */
[----:B------:R-:W-:-:S04]  /*8490*/  SEL R184, RZ, 0x90, !P0 ;  /* 0x00000090ffb87807 */ /* 0x000fc80004000000 */
[----:B------:R-:W-:-:S05]  /*84a0*/  LOP3.LUT R184, R184, 0x7f, R191, 0x78, !PT ;  /* 0x0000007fb8b87812 */ /* 0x000fca00078e78bf */
[----:B------:R0:W-:Y:S04]  /*84b0*/  STS.U8 [R184+UR12+0x2c00], R180 ;  /* 0x002c00b4b8007988 */ /* 0x0001e8000800000c */
[----:B------:R1:W-:Y:S04]  /*84c0*/  STS.U8 [R184+UR12+0x2e00], R181 ;  /* 0x002e00b5b8007988 */ /* 0x0003e8000800000c */
[----:B------:R4:W-:Y:S04]  /*84d0*/  STS.U8 [R184+UR12+0x3000], R214 ;  /* 0x003000d6b8007988 */ /* 0x0009e8000800000c */
[----:B0-----:R-:W3:Y:S04]  /*84e0*/  LDL.LU R180, [R1+0x4] ;  /* 0x0000040001b47983 */ /* 0x001ee80000300800 */
[----:B-1----:R-:W2:Y:S04]  /*84f0*/  LDL.LU R181, [R1+0xc] ;  /* 0x00000c0001b57983 */ /* 0x002ea80000300800 */
[----:B------:R0:W-:Y:S04]  /*8500*/  STS.U8 [R184+UR12+0x3200], R182 ;  /* 0x003200b6b8007988 */ /* 0x0001e8000800000c */
[----:B----4-:R-:W4:Y:S04]  /*8510*/  LDL.LU R214, [R1+0x14] ;  /* 0x0000140001d67983 */ /* 0x010f280000300800 */
[----:B------:R1:W-:Y:S04]  /*8520*/  STS.U8 [R184+UR12+0x3400], R217 ;  /* 0x003400d9b8007988 */ /* 0x0003e8000800000c */
[----:B0-----:R-:W4:Y:S04]  /*8530*/  LDL.LU R182, [R1+0x1c] ;  /* 0x00001c0001b67983 */ /* 0x001f280000300800 */
[----:B------:R0:W-:Y:S04]  /*8540*/  STS.U8 [R184+UR12+0x3600], R220 ;  /* 0x003600dcb8007988 */ /* 0x0001e8000800000c */
[----:B-1----:R-:W4:Y:S04]  /*8550*/  LDL.LU R217, [R1+0x24] ;  /* 0x0000240001d97983 */ /* 0x002f280000300800 */
[----:B------:R1:W-:Y:S04]  /*8560*/  STS.U8 [R184+UR12+0x3800], R218 ;  /* 0x003800dab8007988 */ /* 0x0003e8000800000c */
[----:B0-----:R-:W4:Y:S04]  /*8570*/  LDL.LU R220, [R1+0x2c] ;  /* 0x00002c0001dc7983 */ /* 0x001f280000300800 */
[----:B------:R0:W-:Y:S04]  /*8580*/  STS.U8 [R184+UR12+0x3a00], R222 ;  /* 0x003a00deb8007988 */ /* 0x0001e8000800000c */
[----:B-1----:R-:W4:Y:S04]  /*8590*/  LDL.LU R218, [R1] ;  /* 0x0000000001da7983 */ /* 0x002f280000300800 */
[----:B------:R1:W-:Y:S04]  /*85a0*/  STS.U8 [R184+UR12+0x3c00], R225 ;  /* 0x003c00e1b8007988 */ /* 0x0003e8000800000c */
[----:B0-----:R-:W4:Y:S04]  /*85b0*/  LDL.LU R222, [R1+0x34] ;  /* 0x0000340001de7983 */ /* 0x001f280000300800 */
[----:B------:R0:W-:Y:S04]  /*85c0*/  STS.U8 [R184+UR12+0x3e00], R230 ;  /* 0x003e00e6b8007988 */ /* 0x0001e8000800000c */
[----:B-1----:R-:W4:Y:S01]  /*85d0*/  LDL.LU R225, [R1+0x8] ;  /* 0x0000080001e17983 */ /* 0x002f220000300800 */
[----:B------:R-:W-:-:S03]  /*85e0*/  LOP3.LUT P0, RZ, R191, 0x80, RZ, 0xc0, !PT ;  /* 0x00000080bfff7812 */ /* 0x000fc6000780c0ff */
[----:B0-----:R-:W4:Y:S04]  /*85f0*/  LDL.LU R230, [R1+0x3c] ;  /* 0x00003c0001e67983 */ /* 0x001f280000300800 */
[----:B------:R-:W4:Y:S04]  /*8600*/  LDL.LU R231, [R1+0x10] ;  /* 0x0000100001e77983 */ /* 0x000f280000300800 */
[----:B------:R-:W4:Y:S04]  /*8610*/  LDL.LU R193, [R1+0x44] ;  /* 0x0000440001c17983 */ /* 0x000f280000300800 */
[----:B------:R-:W4:Y:S04]  /*8620*/  LDL.LU R232, [R1+0x18] ;  /* 0x0000180001e87983 */ /* 0x000f280000300800 */
[----:B------:R-:W4:Y:S04]  /*8630*/  LDL.LU R233, [R1+0x4c] ;  /* 0x00004c0001e97983 */ /* 0x000f280000300800 */
[----:B------:R-:W4:Y:S04]  /*8640*/  LDL.LU R235, [R1+0x20] ;  /* 0x0000200001eb7983 */ /* 0x000f280000300800 */
[----:B------:R0:W-:Y:S04]  /*8650*/  STS.U8 [R184+UR12+0x1e00], R173 ;  /* 0x001e00adb8007988 */ /* 0x0001e8000800000c */
[----:B------:R-:W4:Y:S04]  /*8660*/  LDL.LU R241, [R1+0x54] ;  /* 0x0000540001f17983 */ /* 0x000f280000300800 */
[----:B------:R-:W4:Y:S01]  /*8670*/  LDL.LU R242, [R1+0x28] ;  /* 0x0000280001f27983 */ /* 0x000f220000300800 */
[----:B0-----:R-:W-:-:S03]  /*8680*/  SEL R173, RZ, 0x90, !P0 ;  /* 0x00000090ffad7807 */ /* 0x001fc60004000000 */
[----:B------:R-:W4:Y:S01]  /*8690*/  LDL.LU R190, [R1+0x5c] ;  /* 0x00005c0001be7983 */ /* 0x000f220000300800 */
[----:B------:R-:W-:-:S03]  /*86a0*/  LOP3.LUT R173, R173, 0x7f, R191, 0x78, !PT ;  /* 0x0000007fadad7812 */ /* 0x000fc600078e78bf */
[----:B------:R-:W4:Y:S01]  /*86b0*/  LDL.LU R191, [R1+0x30] ;  /* 0x0000300001bf7983 */ /* 0x000f220000300800 */
[----:B------:R-:W-:-:S04]  /*86c0*/  USHF.L.U32 UR6, UR20, 0x6, URZ ;  /* 0x0000000614067899 */ /* 0x000fc8000800063f */
[----:B------:R-:W-:-:S04]  /*86d0*/  ULOP3.LUT UR6, UR6, 0x100, URZ, 0xc0, !UPT ;  /* 0x0000010006067892 */ /* 0x000fc8000f8ec03f */
[----:B------:R-:W-:-:S04]  /*86e0*/  ULEA.HI UR6, UR19, UR6, URZ, 0x1c ;  /* 0x0000000613067291 */ /* 0x000fc8000f8fe03f */
[----:B------:R-:W-:Y:S01]  /*86f0*/  ULOP3.LUT UR6, UR6, 0x3fff, URZ, 0xc0, !UPT ;  /* 0x00003fff06067892 */ /* 0x000fe2000f8ec03f */
[----:B------:R-:W-:Y:S01]  /*8700*/  UMOV UR8, 0xfffffffe ;  /* 0xfffffffe00087882 */ /* 0x000fe20000000000 */
[----:B------:R-:W-:Y:S01]  /*8710*/  UMOV UR9, 0x7fffffdf ;  /* 0x7fffffdf00097882 */ /* 0x000fe20000000000 */
[----:B------:R-:W-:Y:S02]  /*8720*/  UMOV UR7, URZ ;  /* 0x0000003f00077c82 */ /* 0x000fe40008000000 */
[----:B------:R-:W-:Y:S02]  /*8730*/  UIADD3.64 UR8, UR6, -UR8, URZ ;  /* 0x8000000806087297 */ /* 0x000fe4000fffe03f */
[----:B------:R-:W-:Y:S01]  /*8740*/  UMOV UR24, UR6 ;  /* 0x0000000600187c82 */ /* 0x000fe20008000000 */
[----:B------:R-:W-:Y:S02]  /*8750*/  USHF.R.S32.HI UR6, URZ, 0x1f, UR13 ;  /* 0x0000001f3f067899 */ /* 0x000fe4000801140d */
[----:B------:R-:W-:-:S02]  /*8760*/  IADD3 R4, P2, R4, UR13, RZ ;  /* 0x0000000d04047c10 */ /* 0x000fc4000ff5e0ff */
[----:B------:R-:W-:Y:S02]  /*8770*/  IADD3 R7, P3, R7, UR13, RZ ;  /* 0x0000000d07077c10 */ /* 0x000fe4000ff7e0ff */
[----:B------:R-:W-:Y:S02]  /*8780*/  IADD3 R8, P4, R8, UR13, RZ ;  /* 0x0000000d08087c10 */ /* 0x000fe4000ff9e0ff */
[----:B------:R-:W-:Y:S02]  /*8790*/  IADD3 R9, P5, R9, UR13, RZ ;  /* 0x0000000d09097c10 */ /* 0x000fe4000ffbe0ff */
[----:B------:R-:W-:Y:S02]  /*87a0*/  IADD3 R10, P6, R10, UR13, RZ ;  /* 0x0000000d0a0a7c10 */ /* 0x000fe4000ffde0ff */
[----:B------:R-:W-:Y:S02]  /*87b0*/  IADD3 R11, P1, R11, UR13, RZ ;  /* 0x0000000d0b0b7c10 */ /* 0x000fe4000ff3e0ff */
[----:B------:R-:W-:-:S02]  /*87c0*/  IADD3.X R12, R12, UR6, RZ, P2, !PT ;  /* 0x000000060c0c7c10 */ /* 0x000fc400097fe4ff */
[----:B------:R-:W-:Y:S02]  /*87d0*/  IADD3 R14, P2, R14, UR13, RZ ;  /* 0x0000000d0e0e7c10 */ /* 0x000fe4000ff5e0ff */
[----:B------:R-:W-:Y:S02]  /*87e0*/  IADD3.X R13, R13, UR6, RZ, P3, !PT ;  /* 0x000000060d0d7c10 */ /* 0x000fe40009ffe4ff */
[----:B------:R-:W-:Y:S02]  /*87f0*/  IADD3 R16, P3, R16, UR13, RZ ;  /* 0x0000000d10107c10 */ /* 0x000fe4000ff7e0ff */
[----:B------:R-:W-:Y:S02]  /*8800*/  IADD3.X R15, R15, UR6, RZ, P4, !PT ;  /* 0x000000060f0f7c10 */ /* 0x000fe4000a7fe4ff */
[----:B------:R-:W-:Y:S02]  /*8810*/  IADD3 R18, P4, R18, UR13, RZ ;  /* 0x0000000d12127c10 */ /* 0x000fe4000ff9e0ff */
[----:B------:R-:W-:-:S02]  /*8820*/  IADD3.X R17, R17, UR6, RZ, P5, !PT ;  /* 0x0000000611117c10 */ /* 0x000fc4000affe4ff */
[----:B------:R-:W-:Y:S02]  /*8830*/  IADD3.X R19, R19, UR6, RZ, P6, !PT ;  /* 0x0000000613137c10 */ /* 0x000fe4000b7fe4ff */
[----:B------:R-:W-:Y:S02]  /*8840*/  IADD3 R20, P5, R20, UR13, RZ ;  /* 0x0000000d14147c10 */ /* 0x000fe4000ffbe0ff */
[----:B------:R-:W-:Y:S02]  /*8850*/  IADD3 R22, P6, R22, UR13, RZ ;  /* 0x0000000d16167c10 */ /* 0x000fe4000ffde0ff */
[----:B------:R-:W-:Y:S02]  /*8860*/  IADD3.X R21, R21, UR6, RZ, P1, !PT ;  /* 0x0000000615157c10 */ /* 0x000fe40008ffe4ff */
        /* <DEDUP_REMOVED lines=22> */
[----:B------:R-:W-:Y:S02]  /*89d0*/  IADD3.X R243, R243, UR6, RZ, P1, !PT ;  /* 0x00000006f3f37c10 */ /* 0x000fe40008ffe4ff */
[----:B------:R-:W-:Y:S02]  /*89e0*/  IADD3.X R245, R245, UR6, RZ, P2, !PT ;  /* 0x00000006f5f57c10 */ /* 0x000fe400097fe4ff */
[----:B------:R-:W-:Y:S02]  /*89f0*/  IADD3.X R247, R247, UR6, RZ, P3, !PT ;  /* 0x00000006f7f77c10 */ /* 0x000fe40009ffe4ff */
[----:B------:R-:W-:-:S02]  /*8a00*/  IADD3.X R249, R249, UR6, RZ, P4, !PT ;  /* 0x00000006f9f97c10 */ /* 0x000fc4000a7fe4ff */
[----:B------:R-:W-:Y:S01]  /*8a10*/  IADD3.X R251, R251, UR6, RZ, P5, !PT ;  /* 0x00000006fbfb7c10 */ /* 0x000fe2000affe4ff */
[----:B------:R0:W-:Y:S04]  /*8a20*/  STS.U8 [R184+UR12+0x1200], R209 ;  /* 0x001200d1b8007988 */ /* 0x0001e8000800000c */
        /* <DEDUP_REMOVED lines=10> */
[----:B------:R1:W-:Y:S01]  /*8ad0*/  STS.U8 [R184+UR12+0x2a00], R179 ;  /* 0x002a00b3b8007988 */ /* 0x0003e2000800000c */
[----:B---3--:R-:W-:-:S02]  /*8ae0*/  IADD3 R180, P6, R180, UR13, RZ ;  /* 0x0000000db4b47c10 */ /* 0x008fc4000ffde0ff */
[----:B--2---:R-:W-:-:S03]  /*8af0*/  IADD3 R181, P1, R181, UR13, RZ ;  /* 0x0000000db5b57c10 */ /* 0x004fc6000ff3e0ff */
[----:B------:R2:W-:Y:S01]  /*8b00*/  STL [R1+0x4], R180 ;  /* 0x000004b401007387 */ /* 0x0005e20000100800 */
[----:B----4-:R-:W-:-:S03]  /*8b10*/  IADD3 R214, P2, R214, UR13, RZ ;  /* 0x0000000dd6d67c10 */ /* 0x010fc6000ff5e0ff */
[----:B------:R3:W-:Y:S01]  /*8b20*/  STL [R1+0xc], R181 ;  /* 0x00000cb501007387 */ /* 0x0007e20000100800 */
[----:B------:R-:W-:-:S03]  /*8b30*/  IADD3 R182, P3, R182, UR13, RZ ;  /* 0x0000000db6b67c10 */ /* 0x000fc6000ff7e0ff */
[----:B------:R4:W-:Y:S01]  /*8b40*/  STL [R1+0x14], R214 ;  /* 0x000014d601007387 */ /* 0x0009e20000100800 */
[----:B------:R-:W-:-:S03]  /*8b50*/  IADD3 R217, P4, R217, UR13, RZ ;  /* 0x0000000dd9d97c10 */ /* 0x000fc6000ff9e0ff */
[----:B------:R4:W-:Y:S01]  /*8b60*/  STL [R1+0x1c], R182 ;  /* 0x00001cb601007387 */ /* 0x0009e20000100800 */
[----:B------:R-:W-:-:S03]  /*8b70*/  IADD3 R220, P5, R220, UR13, RZ ;  /* 0x0000000ddcdc7c10 */ /* 0x000fc6000ffbe0ff */
[----:B------:R4:W-:Y:S01]  /*8b80*/  STL [R1+0x24], R217 ;  /* 0x000024d901007387 */ /* 0x0009e20000100800 */
[----:B------:R-:W-:-:S03]  /*8b90*/  IADD3.X R218, R218, UR6, RZ, P6, !PT ;  /* 0x00000006dada7c10 */ /* 0x000fc6000b7fe4ff */
[----:B------:R4:W-:Y:S01]  /*8ba0*/  STL [R1+0x2c], R220 ;  /* 0x00002cdc01007387 */ /* 0x0009e20000100800 */
[----:B------:R-:W-:-:S03]  /*8bb0*/  IADD3 R222, P6, R222, UR13, RZ ;  /* 0x0000000ddede7c10 */ /* 0x000fc6000ffde0ff */
[----:B------:R4:W-:Y:S01]  /*8bc0*/  STL [R1], R218 ;  /* 0x000000da01007387 */ /* 0x0009e20000100800 */
[----:B------:R-:W-:-:S03]  /*8bd0*/  IADD3.X R225, R225, UR6, RZ, P1, !PT ;  /* 0x00000006e1e17c10 */ /* 0x000fc60008ffe4ff */
[----:B------:R4:W-:Y:S01]  /*8be0*/  STL [R1+0x34], R222 ;  /* 0x000034de01007387 */ /* 0x0009e20000100800 */
[----:B------:R-:W-:-:S03]  /*8bf0*/  IADD3 R230, P1, R230, UR13, RZ ;  /* 0x0000000de6e67c10 */ /* 0x000fc6000ff3e0ff */
[----:B------:R4:W-:Y:S01]  /*8c00*/  STL [R1+0x8], R225 ;  /* 0x000008e101007387 */ /* 0x0009e20000100800 */
        /* <DEDUP_REMOVED lines=15> */
[----:B0-----:R-:W4:Y:S01]  /*8d00*/  LDL.LU R209, [R1+0x64] ;  /* 0x0000640001d17983 */ /* 0x001f220000300800 */
[----:B------:R-:W-:-:S03]  /*8d10*/  IADD3.X R191, R191, UR6, RZ, P6, !PT ;  /* 0x00000006bfbf7c10 */ /* 0x000fc6000b7fe4ff */
[----:B------:R0:W-:Y:S04]  /*8d20*/  STL [R1+0x28], R242 ;  /* 0x000028f201007387 */ /* 0x0001e80000100800 */
[----:B-1----:R-:W4:Y:S04]  /*8d30*/  LDL.LU R212, [R1+0x38] ;  /* 0x0000380001d47983 */ /* 0x002f280000300800 */
[----:B------:R1:W-:Y:S04]  /*8d40*/  STL [R1+0x5c], R190 ;  /* 0x00005cbe01007387 */ /* 0x0003e80000100800 */
[----:B------:R-:W4:Y:S04]  /*8d50*/  LDL.LU R192, [R1+0x6c] ;  /* 0x00006c0001c07983 */ /* 0x000f280000300800 */
[----:B------:R1:W-:Y:S04]  /*8d60*/  STL [R1+0x30], R191 ;  /* 0x000030bf01007387 */ /* 0x0003e80000100800 */
[----:B------:R-:W4:Y:S04]  /*8d70*/  LDL.LU R188, [R1+0x40] ;  /* 0x0000400001bc7983 */ /* 0x000f280000300800 */
        /* <DEDUP_REMOVED lines=8> */
[----:B--2---:R-:W2:Y:S04]  /*8e00*/  LDL.LU R180, [R1+0x94] ;  /* 0x0000940001b47983 */ /* 0x004ea80000300800 */
[----:B---3--:R-:W3:Y:S04]  /*8e10*/  LDL.LU R181, [R1+0x68] ;  /* 0x0000680001b57983 */ /* 0x008ee80000300800 */
[----:B----4-:R-:W4:Y:S04]  /*8e20*/  LDL.LU R214, [R1+0x9c] ;  /* 0x00009c0001d67983 */ /* 0x010f280000300800 */
        /* <DEDUP_REMOVED lines=13> */
[----:B0-----:R-:W4:Y:S04]  /*8f00*/  LDL.LU R242, [R1+0xd4] ;  /* 0x0000d40001f27983 */ /* 0x001f280000300800 */
[----:B-1----:R-:W4:Y:S04]  /*8f10*/  LDL.LU R190, [R1+0xa8] ;  /* 0x0000a80001be7983 */ /* 0x002f280000300800 */
[----:B------:R-:W4:Y:S01]  /*8f20*/  LDL.LU R191, [R1+0xdc] ;  /* 0x0000dc0001bf7983 */ /* 0x000f220000300800 */
[----:B------:R-:W-:-:S03]  /*8f30*/  LOP3.LUT R173, R173, 0x20, RZ, 0x3c, !PT ;  /* 0x00000020adad7812 */ /* 0x000fc600078e3cff */
[----:B------:R-:W-:Y:S04]  /*8f40*/  STS.U8 [R184+UR12+0x1000], R207 ;  /* 0x001000cfb8007988 */ /* 0x000fe8000800000c */
[----:B------:R-:W-:Y:S04]  /*8f50*/  STS.U8 [R184+UR12+0xe00], R205 ;  /* 0x000e00cdb8007988 */ /* 0x000fe8000800000c */
[----:B------:R-:W-:Y:S04]  /*8f60*/  STS.U8 [R184+UR12+0xc00], R203 ;  /* 0x000c00cbb8007988 */ /* 0x000fe8000800000c */
[----:B------:R-:W-:Y:S04]  /*8f70*/  STS.U8 [R184+UR12+0xa00], R201 ;  /* 0x000a00c9b8007988 */ /* 0x000fe8000800000c */
[----:B------:R-:W-:Y:S04]  /*8f80*/  STS.U8 [R184+UR12+0x800], R199 ;  /* 0x000800c7b8007988 */ /* 0x000fe8000800000c */
[----:B------:R-:W-:Y:S04]  /*8f90*/  STS.U8 [R184+UR12+0x600], R197 ;  /* 0x000600c5b8007988 */ /* 0x000fe8000800000c */
[----:B------:R-:W-:Y:S04]  /*8fa0*/  STS.U8 [R184+UR12+0x400], R195 ;  /* 0x000400c3b8007988 */ /* 0x000fe8000800000c */
[----:B------:R-:W-:Y:S04]  /*8fb0*/  STS.U8 [R184+UR12+0x200], R213 ;  /* 0x000200d5b8007988 */ /* 0x000fe8000800000c */
[----:B------:R-:W-:Y:S04]  /*8fc0*/  STS.U8 [R184+UR12], R172 ;  /* 0x000000acb8007988 */ /* 0x000fe8000800000c */
        /* <DEDUP_REMOVED lines=26> */
[----:B------:R0:W-:Y:S04]  /*9170*/  STS.U8 [R173+UR12+0x3500], R161 ;  /* 0x003500a1ad007988 */ /* 0x0001e8000800000c */
[----:B------:R-:W-:Y:S04]  /*9180*/  STS.U8 [R173+UR12+0x3700], R219 ;  /* 0x003700dbad007988 */ /* 0x000fe8000800000c */
[----:B------:R-:W-:Y:S01]  /*9190*/  STS.U8 [R173+UR12+0x3900], R223 ;  /* 0x003900dfad007988 */ /* 0x000fe2000800000c */
[----:B------:R-:W-:Y:S01]  /*91a0*/  UMOV UR26, UR4 ;  /* 0x00000004001a7c82 */ /* 0x000fe20008000000 */
[----:B------:R-:W-:Y:S01]  /*91b0*/  UMOV UR27, 0x80000020 ;  /* 0x80000020001b7882 */ /* 0x000fe20000000000 */
[----:B------:R-:W-:Y:S01]  /*91c0*/  UMOV UR25, 0x80000020 ;  /* 0x8000002000197882 */ /* 0x000fe20000000000 */
[----:B------:R-:W-:Y:S01]  /*91d0*/  STS.U8 [R173+UR12+0x3b00], R221 ;  /* 0x003b00ddad007988 */ /* 0x000fe2000800000c */
[----:B0-----:R-:W0:Y:S01]  /*91e0*/  LDC R161, c[0x0][0x238] ;  /* 0x00008e00ffa17b82 */ /* 0x001e220000000800 */
[----:B------:R-:W-:-:S02]  /*91f0*/  IADD3 R209, P6, R209, UR13, RZ ;  /* 0x0000000dd1d17c10 */ /* 0x000fc4000ffde0ff */
        /* <DEDUP_REMOVED lines=9> */
[----:B------:R-:W-:Y:S01]  /*9290*/  STS.U8 [R173+UR12+0x3d00], R224 ;  /* 0x003d00e0ad007988 */ /* 0x000fe2000800000c */
[----:B------:R-:W-:-:S03]  /*92a0*/  IADD3 R174, P3, R174, UR13, RZ ;  /* 0x0000000daeae7c10 */ /* 0x000fc6000ff7e0ff */
[----:B------:R-:W-:Y:S01]  /*92b0*/  STS.U8 [R173+UR12+0x3f00], R229 ;  /* 0x003f00e5ad007988 */ /* 0x000fe2000800000c */
[----:B------:R-:W-:-:S03]  /*92c0*/  IADD3.X R175, R175, UR6, RZ, P4, !PT ;  /* 0x00000006afaf7c10 */ /* 0x000fc6000a7fe4ff */
[----:B------:R0:W-:Y:S01]  /*92d0*/  STL [R1+0x74], R186 ;  /* 0x000074ba01007387 */ /* 0x0001e20000100800 */
[----:B------:R-:W-:Y:S01]  /*92e0*/  IADD3 R176, P4, R176, UR13, RZ ;  /* 0x0000000db0b07c10 */ /* 0x000fe2000ff9e0ff */
[----:B------:R1:W-:Y:S06]  /*92f0*/  MEMBAR.ALL.CTA ;  /* 0x0000000000007992 */ /* 0x0003ec0000008000 */
[----:B-1----:R-:W1:Y:S01]  /*9300*/  FENCE.VIEW.ASYNC.S ;  /* 0x00000000000073c6 */ /* 0x002e620000000000 */
[----:B------:R-:W-:-:S03]  /*9310*/  IADD3.X R177, R177, UR6, RZ, P5, !PT ;  /* 0x00000006b1b17c10 */ /* 0x000fc6000affe4ff */
[----:B------:R0:W-:Y:S01]  /*9320*/  STL [R1+0x48], R183 ;  /* 0x000048b701007387 */ /* 0x0001e20000100800 */
[----:B------:R-:W-:-:S03]  /*9330*/  IADD3 R178, P5, R178, UR13, RZ ;  /* 0x0000000db2b27c10 */ /* 0x000fc6000ffbe0ff */
[----:B------:R0:W-:Y:S01]  /*9340*/  STL [R1+0x7c], R174 ;  /* 0x00007cae01007387 */ /* 0x0001e20000100800 */
[----:B------:R-:W-:-:S03]  /*9350*/  IADD3.X R179, R179, UR6, RZ, P6, !PT ;  /* 0x00000006b3b37c10 */ /* 0x000fc6000b7fe4ff */
[----:B------:R0:W-:Y:S01]  /*9360*/  STL [R1+0x50], R175 ;  /* 0x000050af01007387 */ /* 0x0001e20000100800 */
[----:B--2---:R-:W-:-:S03]  /*9370*/  IADD3 R180, P6, R180, UR13, RZ ;  /* 0x0000000db4b47c10 */ /* 0x004fc6000ffde0ff */
[----:B------:R2:W-:Y:S01]  /*9380*/  STL [R1+0x84], R176 ;  /* 0x000084b001007387 */ /* 0x0005e20000100800 */
[----:B---3--:R-:W-:-:S03]  /*9390*/  IADD3.X R181, R181, UR6, RZ, P1, !PT ;  /* 0x00000006b5b57c10 */ /* 0x008fc60008ffe4ff */
[----:B------:R3:W-:Y:S01]  /*93a0*/  STL [R1+0x58], R177 ;  /* 0x000058b101007387 */ /* 0x0007e20000100800 */
[----:B----4-:R-:W-:-:S03]  /*93b0*/  IADD3 R214, P1, R214, UR13, RZ ;  /* 0x0000000dd6d67c10 */ /* 0x010fc6000ff3e0ff */
        /* <DEDUP_REMOVED lines=23> */
[----:B-1----:R-:W-:Y:S01]  /*9530*/  BAR.SYNC.DEFER_BLOCKING 0x0 ;  /* 0x0000000000007b1d */ /* 0x002fe20000010000 */
[----:B------:R-:W-:Y:S02]  /*9540*/  IADD3 R235, P1, R235, UR13, RZ ;  /* 0x0000000debeb7c10 */ /* 0x000fe4000ff3e0ff */
[----:B------:R-:W-:-:S03]  /*9550*/  IADD3.X R241, R241, UR6, RZ, P2, !PT ;  /* 0x00000006f1f17c10 */ /* 0x000fc600097fe4ff */
[----:B------:R1:W-:Y:S01]  /*9560*/  STL [R1+0xbc], R231 ;  /* 0x0000bce701007387 */ /* 0x0003e20000100800 */
[----:B------:R-:W-:-:S03]  /*9570*/  IADD3 R242, P2, R242, UR13, RZ ;  /* 0x0000000df2f27c10 */ /* 0x000fc6000ff5e0ff */
[----:B------:R1:W-:Y:S01]  /*9580*/  STL [R1+0x90], R193 ;  /* 0x000090c101007387 */ /* 0x0003e20000100800 */
[----:B------:R-:W-:-:S03]  /*9590*/  IADD3.X R190, R190, UR6, RZ, P3, !PT ;  /* 0x00000006bebe7c10 */ /* 0x000fc60009ffe4ff */
[----:B------:R1:W-:Y:S01]  /*95a0*/  STL [R1+0xc4], R232 ;  /* 0x0000c4e801007387 */ /* 0x0003e20000100800 */
[----:B------:R-:W-:-:S03]  /*95b0*/  IADD3 R191, P3, R191, UR13, RZ ;  /* 0x0000000dbfbf7c10 */ /* 0x000fc6000ff7e0ff */
[----:B------:R1:W-:Y:S04]  /*95c0*/  STL [R1+0x98], R233 ;  /* 0x000098e901007387 */ /* 0x0003e80000100800 */
[----:B------:R1:W-:Y:S04]  /*95d0*/  STL [R1+0xcc], R235 ;  /* 0x0000cceb01007387 */ /* 0x0003e80000100800 */
[----:B------:R1:W-:Y:S04]  /*95e0*/  STL [R1+0xa0], R241 ;  /* 0x0000a0f101007387 */ /* 0x0003e80000100800 */
[----:B------:R-:W4:Y:S04]  /*95f0*/  LDL.LU R209, [R1+0xb0] ;  /* 0x0000b00001d17983 */ /* 0x000f280000300800 */
[----:B------:R1:W-:Y:S04]  /*9600*/  STL [R1+0xd4], R242 ;  /* 0x0000d4f201007387 */ /* 0x0003e80000100800 */
[----:B0-----:R-:W4:Y:S04]  /*9610*/  LDL.LU R212, [R1+0xe4] ;  /* 0x0000e40001d47983 */ /* 0x001f280000300800 */
        /* <DEDUP_REMOVED lines=18> */
[----:B------:R-:W4:Y:S01]  /*9740*/  LDL.LU R218, [R1+0xf8] ;  /* 0x0000f80001da7983 */ /* 0x000f220000300800 */
[----:B------:R-:W-:-:S03]  /*9750*/  WARPGROUP.ARRIVE ;  /* 0x00000000000079c5 */ /* 0x000fc60000000000 */
[----:B------:R-:W4:Y:S03]  /*9760*/  LDL.LU R222, [R1+0x12c] ;  /* 0x00012c0001de7983 */ /* 0x000f260000300800 */
[----:B------:R-:W-:Y:S01]  /*9770*/  QGMMA.64x256x32.F32.E4M3.E4M3 R24, gdesc[UR24], R24 ;  /* 0x03e00000181879f3 */ /* 0x000fe20008700818 */
[----:B------:R-:W4:Y:S04]  /*9780*/  LDL.LU R225, [R1+0x100] ;  /* 0x0001000001e17983 */ /* 0x000f280000300800 */
[----:B------:R-:W4:Y:S04]  /*9790*/  LDL.LU R230, [R1+0x134] ;  /* 0x0001340001e67983 */ /* 0x000f280000300800 */
[----:B-1----:R-:W4:Y:S04]  /*97a0*/  LDL.LU R231, [R1+0x108] ;  /* 0x0001080001e77983 */ /* 0x002f280000300800 */
[----:B------:R-:W4:Y:S04]  /*97b0*/  LDL.LU R193, [R1+0x13c] ;  /* 0x00013c0001c17983 */ /* 0x000f280000300800 */
[----:B------:R-:W4:Y:S04]  /*97c0*/  LDL.LU R232, [R1+0x110] ;  /* 0x0001100001e87983 */ /* 0x000f280000300800 */
[----:B------:R-:W4:Y:S04]  /*97d0*/  LDL.LU R233, [R1+0x144] ;  /* 0x0001440001e97983 */ /* 0x000f280000300800 */
[----:B------:R-:W4:Y:S04]  /*97e0*/  LDL.LU R235, [R1+0x118] ;  /* 0x0001180001eb7983 */ /* 0x000f280000300800 */
[----:B------:R-:W4:Y:S04]  /*97f0*/  LDL.LU R241, [R1+0x14c] ;  /* 0x00014c0001f17983 */ /* 0x000f280000300800 */
[----:B------:R-:W4:Y:S04]  /*9800*/  LDL.LU R242, [R1+0x120] ;  /* 0x0001200001f27983 */ /* 0x000f280000300800 */
[----:B0-----:R-:W4:Y:S04]  /*9810*/  LDL.LU R190, [R1+0x128] ;  /* 0x0001280001be7983 */ /* 0x001f280000300800 */
[----:B------:R-:W4:Y:S01]  /*9820*/  LDL.LU R191, [R1+0x130] ;  /* 0x0001300001bf7983 */ /* 0x000f220000300800 */
[----:B------:R-:W-:Y:S01]  /*9830*/  QGMMA.64x256x32.F32.E4M3.E4M3 R24, gdesc[UR8], R24, gsb0 ;  /* 0x03e00000081879f3 */ /* 0x000fe20008000818 */
[----:B------:R-:W-:-:S02]  /*9840*/  IADD3.X R209, R209, UR6, RZ, P4, !PT ;  /* 0x00000006d1d17c10 */ /* 0x000fc4000a7fe4ff */
[----:B------:R-:W-:-:S03]  /*9850*/  IADD3 R212, P4, R212, UR13, RZ ;  /* 0x0000000dd4d47c10 */ /* 0x000fc6000ff9e0ff */
[----:B------:R-:W-:Y:S01]  /*9860*/  STL [R1+0xb0], R209 ;  /* 0x0000b0d101007387 */ /* 0x000fe20000100800 */
[----:B------:R-:W-:-:S03]  /*9870*/  IADD3.X R192, R192, UR6, RZ, P5, !PT ;  /* 0x00000006c0c07c10 */ /* 0x000fc6000affe4ff */
[----:B------:R-:W-:Y:S01]  /*9880*/  STL [R1+0xe4], R212 ;  /* 0x0000e4d401007387 */ /* 0x000fe20000100800 */
        /* <DEDUP_REMOVED lines=10> */
[----:B--2---:R-:W-:-:S03]  /*9930*/  IADD3.X R176, R176, UR6, RZ, P2, !PT ;  /* 0x00000006b0b07c10 */ /* 0x004fc600097fe4ff */
[----:B------:R-:W-:Y:S01]  /*9940*/  STL [R1+0xfc], R175 ;  /* 0x0000fcaf01007387 */ /* 0x000fe20000100800 */
[----:B---3--:R-:W-:-:S03]  /*9950*/  IADD3 R177, P2, R177, UR13, RZ ;  /* 0x0000000db1b17c10 */ /* 0x008fc6000ff5e0ff */
[----:B------:R-:W-:Y:S01]  /*9960*/  STL [R1+0xd0], R176 ;  /* 0x0000d0b001007387 */ /* 0x000fe20000100800 */
[----:B----4-:R-:W-:-:S03]  /*9970*/  IADD3.X R178, R178, UR6, RZ, P3, !PT ;  /* 0x00000006b2b27c10 */ /* 0x010fc60009ffe4ff */
        /* <DEDUP_REMOVED lines=33> */
[----:B------:R-:W-:Y:S02]  /*9b90*/  IADD3.X R3, R3, UR6, RZ, P3, !PT ;  /* 0x0000000603037c10 */ /* 0x000fe40009ffe4ff */
[----:B------:R-:W-:Y:S01]  /*9ba0*/  IADD3 R241, P5, R241, UR13, RZ ;  /* 0x0000000df1f17c10 */ /* 0x000fe2000ffbe0ff */
[----:B------:R-:W-:Y:S01]  /*9bb0*/  STL [R1+0x118], R235 ;  /* 0x000118eb01007387 */ /* 0x000fe20000100800 */
[----:B------:R-:W-:-:S03]  /*9bc0*/  IADD3.X R242, R242, UR6, RZ, P6, !PT ;  /* 0x00000006f2f27c10 */ /* 0x000fc6000b7fe4ff */
[----:B------:R-:W-:Y:S01]  /*9bd0*/  STL [R1+0x14c], R241 ;  /* 0x00014cf101007387 */ /* 0x000fe20000100800 */
[----:B------:R-:W-:-:S03]  /*9be0*/  IADD3.X R190, R190, UR6, RZ, P1, !PT ;  /* 0x00000006bebe7c10 */ /* 0x000fc60008ffe4ff */
[----:B------:R-:W-:Y:S01]  /*9bf0*/  STL [R1+0x120], R242 ;  /* 0x000120f201007387 */ /* 0x000fe20000100800 */
[----:B------:R-:W-:Y:S02]  /*9c00*/  IADD3.X R0, R0, UR6, RZ, P4, !PT ;  /* 0x0000000600007c10 */ /* 0x000fe4000a7fe4ff */
[----:B------:R-:W-:Y:S01]  /*9c10*/  IADD3.X R191, R191, UR6, RZ, P2, !PT ;  /* 0x00000006bfbf7c10 */ /* 0x000fe200097fe4ff */
[----:B------:R0:W-:Y:S04]  /*9c20*/  STL [R1+0x138], R3 ;  /* 0x0001380301007387 */ /* 0x0001e80000100800 */
[----:B------:R-:W-:Y:S04]  /*9c30*/  STL [R1+0x128], R190 ;  /* 0x000128be01007387 */ /* 0x000fe80000100800 */
[----:B0-----:R0:W5:Y:S04]  /*9c40*/  LDL.LU R3, [R1+0x158] ;  /* 0x0001580001037983 */ /* 0x0011680000300800 */
[----:B------:R-:W-:Y:S04]  /*9c50*/  STL [R1+0x130], R191 ;  /* 0x000130bf01007387 */ /* 0x000fe80000100800 */
[----:B------:R1:W-:Y:S02]  /*9c60*/  STL [R1+0x140], R0 ;  /* 0x0001400001007387 */ /* 0x0003e40000100800 */
[----:B-1----:R-:W1:Y:S01]  /*9c70*/  S2R R0, SR_TID.X ;  /* 0x0000000000007919 */ /* 0x002e620000002100 */
[----:B------:R-:W-:Y:S01]  /*9c80*/  IMAD.SHL.U32 R161, R161, 0x40, RZ ;  /* 0x00000040a1a17824 */ /* 0x000fe200078e00ff */
[----:B------:R-:W-:Y:S01]  /*9c90*/  IADD3.X R238, R238, UR6, RZ, P5, !PT ;  /* 0x00000006eeee7c10 */ /* 0x000fe2000affe4ff */
[----:B------:R-:W-:-:S03]  /*9ca0*/  VIADD R6, R6, 0xffffffff ;  /* 0xffffffff06067836 */ /* 0x000fc60000000000 */
[C---:B------:R-:W-:Y:S01]  /*9cb0*/  IADD3 R5, P0, R161.reuse, R5, RZ ;  /* 0x00000005a1057210 */ /* 0x040fe20007f1e0ff */
[----:B------:R0:W-:Y:S03]  /*9cc0*/  STL [R1+0x148], R238 ;  /* 0x000148ee01007387 */ /* 0x0001e60000100800 */
[----:B------:R-:W-:Y:S02]  /*9cd0*/  LEA.HI.X.SX32 R2, R161, R2, 0x1, P0 ;  /* 0x00000002a1027211 */ /* 0x000fe400000f0eff */
[----:B------:R-:W-:Y:S01]  /*9ce0*/  ISETP.NE.U32.AND P0, PT, R6, RZ, PT ;  /* 0x000000ff0600720c */ /* 0x000fe20003f05070 */
[----:B------:R-:W-:Y:S01]  /*9cf0*/  UIADD3 UR18, UR18, -0x40, URZ ;  /* 0xffffffc012127890 */ /* 0x000fe2000fffe03f */
[----:B-1----:R-:W-:-:S04]  /*9d00*/  SHF.R.U32.HI R0, RZ, 0x7, R0 ;  /* 0x00000007ff007819 */ /* 0x002fc80000011600 */
[----:B------:R-:W-:Y:S01]  /*9d10*/  SGXT.U32 R0, R0, 0x1 ;  /* 0x000000010000781a */ /* 0x000fe20000000000 */
[----:B------:R-:W-:-:S06]  /*9d20*/  WARPGROUP.DEPBAR.LE gsb0, 0x0 ;  /* 0x00008000000079c5 */ /* 0x000fcc0000010000 */
[----:B0-----:R-:W-:Y:S05]  /*9d30*/  @P0 BRA `(.L_x_2) ;  /* 0xffffffbc00740947 */ /* 0x001fea000383ffff */
.L_x_1:
[----:B------:R-:W2:Y:S01]  /*9d40*/  LDL.LU R198, [R1+0x154] ;  /* 0x0001540001c67983 */ /* 0x000ea20000300800 */
[----:B------:R-:W-:Y:S01]  /*9d50*/  F2FP.SATFINITE.E4M3.F32.PACK_AB_MERGE_C R24, R25, R24, RZ ;  /* 0x000000181918723e */ /* 0x000fe200048070ff */
[----:B------:R-:W-:Y:S01]  /*9d60*/  ULDC UR4, c[0x0][0x244] ;  /* 0x0000910000047ab9 */ /* 0x000fe20000000800 */
[----:B------:R-:W-:Y:S01]  /*9d70*/  F2FP.SATFINITE.E4M3.F32.PACK_AB_MERGE_C R28, R29, R28, RZ ;  /* 0x0000001c1d1c723e */ /* 0x000fe200048070ff */
[----:B------:R-:W0:Y:S01]  /*9d80*/  S2R R161, SR_TID.X ;  /* 0x0000000000a17919 */ /* 0x000e220000002100 */
[----:B------:R-:W-:Y:S01]  /*9d90*/  F2FP.SATFINITE.E4M3.F32.PACK_AB_MERGE_C R32, R33, R32, RZ ;  /* 0x000000202120723e */ /* 0x000fe200048070ff */
[----:B------:R-:W-:Y:S01]  /*9da0*/  ULDC.64 UR6, c[0x0][0x228] ;  /* 0x00008a0000067ab9 */ /* 0x000fe20000000a00 */
[----:B------:R-:W-:Y:S01]  /*9db0*/  F2FP.SATFINITE.E4M3.F32.PACK_AB_MERGE_C R40, R41, R40, RZ ;  /* 0x000000282928723e */ /* 0x000fe200048070ff */
[----:B------:R-:W3:Y:S01]  /*9dc0*/  LDL.LU R217, [R1+0x150] ;  /* 0x0001500001d97983 */ /* 0x000ee20000300800 */
[----:B------:R-:W-:Y:S01]  /*9dd0*/  F2FP.SATFINITE.E4M3.F32.PACK_AB_MERGE_C R44, R45, R44, RZ ;  /* 0x0000002c2d2c723e */ /* 0x000fe200048070ff */
[----:B------:R-:W-:Y:S01]  /*9de0*/  ULDC UR8, c[0x0][0x22c] ;  /* 0x00008b0000087ab9 */ /* 0x000fe20000000800 */
[----:B------:R-:W-:Y:S01]  /*9df0*/  F2FP.SATFINITE.E4M3.F32.PACK_AB_MERGE_C R48, R49, R48, RZ ;  /* 0x000000303130723e */ /* 0x000fe200048070ff */
[----:B------:R-:W-:Y:S01]  /*9e00*/  ULDC UR9, c[0x0][0x22c] ;  /* 0x00008b0000097ab9 */ /* 0x000fe20000000800 */
[----:B------:R-:W-:Y:S01]  /*9e10*/  LOP3.LUT R24, R24, 0xffff, RZ, 0xc0, !PT ;  /* 0x0000ffff18187812 */ /* 0x000fe200078ec0ff */
[----:B------:R-:W-:Y:S01]  /*9e20*/  ULDC UR10, c[0x0][0x22c] ;  /* 0x00008b00000a7ab9 */ /* 0x000fe20000000800 */
[----:B------:R-:W-:Y:S01]  /*9e30*/  LOP3.LUT R32, R32, 0xffff, RZ, 0xc0, !PT ;  /* 0x0000ffff20207812 */ /* 0x000fe200078ec0ff */
[----:B------:R-:W-:Y:S01]  /*9e40*/  ULDC UR11, c[0x0][0x22c] ;  /* 0x00008b00000b7ab9 */ /* 0x000fe20000000800 */
[----:B------:R-:W-:-:S02]  /*9e50*/  LOP3.LUT R195, R28, 0xffff, RZ, 0xc0, !PT ;  /* 0x0000ffff1cc37812 */ /* 0x000fc400078ec0ff */
[----:B------:R-:W-:Y:S02]  /*9e60*/  LOP3.LUT R200, R40, 0xffff, RZ, 0xc0, !PT ;  /* 0x0000ffff28c87812 */ /* 0x000fe400078ec0ff */
[----:B------:R-:W-:Y:S02]  /*9e70*/  LOP3.LUT R203, R44, 0xffff, RZ, 0xc0, !PT ;  /* 0x0000ffff2ccb7812 */ /* 0x000fe400078ec0ff */
[----:B------:R-:W-:Y:S02]  /*9e80*/  LOP3.LUT R204, R48, 0xffff, RZ, 0xc0, !PT ;  /* 0x0000ffff30cc7812 */ /* 0x000fe400078ec0ff */
[----:B------:R-:W-:Y:S02]  /*9e90*/  F2FP.SATFINITE.E4M3.F32.PACK_AB_MERGE_C R42, R43, R42, RZ ;  /* 0x0000002a2b2a723e */ /* 0x000fe400048070ff */
[----:B------:R-:W-:Y:S02]  /*9ea0*/  F2FP.SATFINITE.E4M3.F32.PACK_AB_MERGE_C R46, R47, R46, RZ ;  /* 0x0000002e2f2e723e */ /* 0x000fe400048070ff */
[----:B------:R-:W-:-:S02]  /*9eb0*/  F2FP.SATFINITE.E4M3.F32.PACK_AB_MERGE_C R50, R51, R50, RZ ;  /* 0x000000323332723e */ /* 0x000fc400048070ff */
[----:B------:R-:W-:Y:S02]  /*9ec0*/  PRMT R199, R32, 0x3340, R1 ;  /* 0x0000334020c77816 */ /* 0x000fe40000000001 */
[----:B------:R-:W-:Y:S02]  /*9ed0*/  F2FP.SATFINITE.E4M3.F32.PACK_AB_MERGE_C R26, R27, R26, RZ ;  /* 0x0000001a1b1a723e */ /* 0x000fe400048070ff */
[----:B------:R-:W-:Y:S01]  /*9ee0*/  F2FP.SATFINITE.E4M3.F32.PACK_AB_MERGE_C R30, R31, R30, RZ ;  /* 0x0000001e1f1e723e */ /* 0x000fe200048070ff */
[----:B0-----:R-:W-:Y:S01]  /*9ef0*/  IMAD.SHL.U32 R191, R161, 0x10, RZ ;  /* 0x00000010a1bf7824 */ /* 0x001fe200078e00ff */
[----:B------:R-:W-:Y:S01]  /*9f00*/  F2FP.SATFINITE.E4M3.F32.PACK_AB_MERGE_C R34, R35, R34, RZ ;  /* 0x000000222322723e */ /* 0x000fe200048070ff */
[----:B------:R-:W-:Y:S01]  /*9f10*/  IMAD.SHL.U32 R183, R161, 0x100, RZ ;  /* 0x00000100a1b77824 */ /* 0x000fe200078e00ff */
[----:B------:R-:W-:Y:S02]  /*9f20*/  PRMT R196, R24, 0x3340, R195 ;  /* 0x0000334018c47816 */ /* 0x000fe400000000c3 */
[----:B------:R-:W-:-:S02]  /*9f30*/  LOP3.LUT R28, R191, 0x70, RZ, 0xc0, !PT ;  /* 0x00000070bf1c7812 */ /* 0x000fc400078ec0ff */
[----:B------:R-:W-:Y:S02]  /*9f40*/  LOP3.LUT R197, R183, 0x800, RZ, 0xc0, !PT ;  /* 0x00000800b7c57812 */ /* 0x000fe400078ec0ff */
[----:B------:R-:W-:Y:S02]  /*9f50*/  PRMT R209, R204, 0x3340, R1 ;  /* 0x00003340ccd17816 */ /* 0x000fe40000000001 */
[----:B------:R-:W-:Y:S02]  /*9f60*/  PRMT R48, R200, 0x3340, R203 ;  /* 0x00003340c8307816 */ /* 0x000fe400000000cb */
[----:B------:R-:W-:Y:S02]  /*9f70*/  F2FP.SATFINITE.E4M3.F32.PACK_AB_MERGE_C R36, R37, R36, RZ ;  /* 0x000000242524723e */ /* 0x000fe400048070ff */
[----:B------:R-:W-:Y:S02]  /*9f80*/  F2FP.SATFINITE.E4M3.F32.PACK_AB_MERGE_C R38, R39, R38, RZ ;  /* 0x000000262726723e */ /* 0x000fe400048070ff */
[----:B------:R-:W-:-:S02]  /*9f90*/  F2FP.SATFINITE.E4M3.F32.PACK_AB_MERGE_C R52, R53, R52, RZ ;  /* 0x000000343534723e */ /* 0x000fc400048070ff */
[----:B------:R-:W-:Y:S02]  /*9fa0*/  F2FP.SATFINITE.E4M3.F32.PACK_AB_MERGE_C R54, R55, R54, RZ ;  /* 0x000000363736723e */ /* 0x000fe400048070ff */
[----:B------:R-:W-:Y:S02]  /*9fb0*/  F2FP.SATFINITE.E4M3.F32.PACK_AB_MERGE_C R56, R57, R56, RZ ;  /* 0x000000383938723e */ /* 0x000fe400048070ff */
[----:B------:R-:W-:Y:S02]  /*9fc0*/  F2FP.SATFINITE.E4M3.F32.PACK_AB_MERGE_C R58, R59, R58, RZ ;  /* 0x0000003a3b3a723e */ /* 0x000fe400048070ff */
        /* <DEDUP_REMOVED lines=46> */
[----:B------:R-:W-:Y:S02]  /*a2b0*/  LOP3.LUT R201, R42, 0xffff, RZ, 0xc0, !PT ;  /* 0x0000ffff2ac97812 */ /* 0x000fe400078ec0ff */
[----:B------:R-:W-:Y:S02]  /*a2c0*/  LOP3.LUT R206, R46, 0xffff, RZ, 0xc0, !PT ;  /* 0x0000ffff2ece7812 */ /* 0x000fe400078ec0ff */
[----:B------:R-:W-:Y:S02]  /*a2d0*/  LOP3.LUT R205, R50, 0xffff, RZ, 0xc0, !PT ;  /* 0x0000ffff32cd7812 */ /* 0x000fe400078ec0ff */
[C---:B-----5:R-:W-:Y:S02]  /*a2e0*/  LOP3.LUT R83, R3.reuse, 0xfe, R0, 0xfe, !PT ;  /* 0x000000fe03537812 */ /* 0x060fe400078efe00 */
[----:B------:R-:W-:-:S02]  /*a2f0*/  LOP3.LUT R185, R3, R0, RZ, 0xfc, !PT ;  /* 0x0000000003b97212 */ /* 0x000fc400078efcff */
[C-C-:B------:R-:W-:Y:S02]  /*a300*/  LOP3.LUT R186, R3.reuse, 0x2, R0.reuse, 0xfe, !PT ;  /* 0x0000000203ba7812 */ /* 0x140fe400078efe00 */
[C-C-:B------:R-:W-:Y:S02]  /*a310*/  LOP3.LUT R37, R3.reuse, 0x4, R0.reuse, 0xfe, !PT ;  /* 0x0000000403257812 */ /* 0x140fe400078efe00 */
[C-C-:B------:R-:W-:Y:S02]  /*a320*/  LOP3.LUT R184, R3.reuse, 0x6, R0.reuse, 0xfe, !PT ;  /* 0x0000000603b87812 */ /* 0x140fe400078efe00 */
[C-C-:B------:R-:W-:Y:S02]  /*a330*/  LOP3.LUT R181, R3.reuse, 0x8, R0.reuse, 0xfe, !PT ;  /* 0x0000000803b57812 */ /* 0x140fe400078efe00 */
[C-C-:B------:R-:W-:Y:S02]  /*a340*/  LOP3.LUT R182, R3.reuse, 0xa, R0.reuse, 0xfe, !PT ;  /* 0x0000000a03b67812 */ /* 0x140fe400078efe00 */
[----:B------:R-:W-:-:S02]  /*a350*/  LOP3.LUT R79, R3, 0xc, R0, 0xfe, !PT ;  /* 0x0000000c034f7812 */ /* 0x000fc400078efe00 */
        /* <DEDUP_REMOVED lines=120> */
[----:B------:R-:W-:Y:S02]  /*aae0*/  PRMT R196, R196, 0x5410, R199 ;  /* 0x00005410c4c47816 */ /* 0x000fe400000000c7 */
[----:B------:R-:W-:Y:S02]  /*aaf0*/  IADD3 R28, R197, UR12, R28 ;  /* 0x0000000cc51c7c10 */ /* 0x000fe4000fffe01c */
[----:B--2---:R-:W-:Y:S02]  /*ab00*/  LOP3.LUT R3, R198, 0x780, RZ, 0xc0, !PT ;  /* 0x00000780c6037812 */ /* 0x004fe400078ec0ff */
[----:B------:R-:W-:Y:S02]  /*ab10*/  LOP3.LUT R199, R34, 0xffff, RZ, 0xc0, !PT ;  /* 0x0000ffff22c77812 */ /* 0x000fe400078ec0ff */
[----:B------:R-:W-:Y:S02]  /*ab20*/  PRMT R48, R48, 0x5410, R209 ;  /* 0x0000541030307816 */ /* 0x000fe400000000d1 */
[----:B------:R-:W-:-:S02]  /*ab30*/  LOP3.LUT R197, R26, 0xffff, RZ, 0xc0, !PT ;  /* 0x0000ffff1ac57812 */ /* 0x000fc400078ec0ff */
[----:B------:R-:W-:Y:S02]  /*ab40*/  LOP3.LUT R198, R30, 0xffff, RZ, 0xc0, !PT ;  /* 0x0000ffff1ec67812 */ /* 0x000fe400078ec0ff */
[----:B------:R-:W-:Y:S02]  /*ab50*/  PRMT R211, R205, 0x3340, R208 ;  /* 0x00003340cdd37816 */ /* 0x000fe400000000d0 */
[----:B------:R-:W-:Y:S02]  /*ab60*/  PRMT R42, R201, 0x3340, R206 ;  /* 0x00003340c92a7816 */ /* 0x000fe400000000ce */
[----:B------:R-:W-:Y:S02]  /*ab70*/  LOP3.LUT R209, R4, 0xffff, RZ, 0xc0, !PT ;  /* 0x0000ffff04d17812 */ /* 0x000fe400078ec0ff */
[----:B------:R-:W-:Y:S02]  /*ab80*/  LOP3.LUT R208, R58, 0xffff, RZ, 0xc0, !PT ;  /* 0x0000ffff3ad07812 */ /* 0x000fe400078ec0ff */
[----:B------:R-:W-:-:S02]  /*ab90*/  LOP3.LUT R4, R67, 0xffff, RZ, 0xc0, !PT ;  /* 0x0000ffff43047812 */ /* 0x000fc400078ec0ff */
[----:B------:R-:W-:Y:S02]  /*aba0*/  PRMT R207, R199, 0x3340, R202 ;  /* 0x00003340c7cf7816 */ /* 0x000fe400000000ca */
[----:B------:R-:W-:Y:S02]  /*abb0*/  PRMT R202, R197, 0x3340, R198 ;  /* 0x00003340c5ca7816 */ /* 0x000fe400000000c6 */
[----:B------:R-:W-:Y:S02]  /*abc0*/  PRMT R42, R42, 0x5410, R211 ;  /* 0x000054102a2a7816 */ /* 0x000fe400000000d3 */
[----:B------:R-:W-:Y:S02]  /*abd0*/  PRMT R211, R4, 0x3340, R1 ;  /* 0x0000334004d37816 */ /* 0x000fe40000000001 */
[----:B------:R-:W-:Y:S02]  /*abe0*/  PRMT R50, R208, 0x3340, R209 ;  /* 0x00003340d0327816 */ /* 0x000fe400000000d1 */
[----:B------:R-:W-:-:S02]  /*abf0*/  PRMT R202, R202, 0x5410, R207 ;  /* 0x00005410caca7816 */ /* 0x000fc400000000cf */
[----:B------:R-:W-:Y:S02]  /*ac00*/  LOP3.LUT R207, R56, 0xffff, RZ, 0xc0, !PT ;  /* 0x0000ffff38cf7812 */ /* 0x000fe400078ec0ff */
[----:B------:R-:W-:Y:S02]  /*ac10*/  LOP3.LUT R210, R2, 0xffff, RZ, 0xc0, !PT ;  /* 0x0000ffff02d27812 */ /* 0x000fe400078ec0ff */
[----:B------:R-:W-:Y:S02]  /*ac20*/  LOP3.LUT R5, R5, 0xffff, RZ, 0xc0, !PT ;  /* 0x0000ffff05057812 */ /* 0x000fe400078ec0ff */
[----:B------:R-:W-:Y:S02]  /*ac30*/  PRMT R50, R50, 0x5410, R211 ;  /* 0x0000541032327816 */ /* 0x000fe400000000d3 */
[----:B------:R-:W-:Y:S02]  /*ac40*/  LOP3.LUT R8, R8, 0xffff, RZ, 0xc0, !PT ;  /* 0x0000ffff08087812 */ /* 0x000fe400078ec0ff */
[----:B------:R-:W-:-:S02]  /*ac50*/  LOP3.LUT R211, R10, 0xffff, RZ, 0xc0, !PT ;  /* 0x0000ffff0ad37812 */ /* 0x000fc400078ec0ff */
[----:B------:R-:W-:Y:S02]  /*ac60*/  LOP3.LUT R12, R12, 0xffff, RZ, 0xc0, !PT ;  /* 0x0000ffff0c0c7812 */ /* 0x000fe400078ec0ff */
[----:B------:R-:W-:Y:S02]  /*ac70*/  LOP3.LUT R10, R11, 0xffff, RZ, 0xc0, !PT ;  /* 0x0000ffff0b0a7812 */ /* 0x000fe400078ec0ff */
[----:B------:R-:W-:Y:S02]  /*ac80*/  LOP3.LUT R212, R7, 0xffff, RZ, 0xc0, !PT ;  /* 0x0000ffff07d47812 */ /* 0x000fe400078ec0ff */
[----:B------:R-:W-:Y:S02]  /*ac90*/  LOP3.LUT R11, R16, 0xffff, RZ, 0xc0, !PT ;  /* 0x0000ffff100b7812 */ /* 0x000fe400078ec0ff */
[----:B------:R-:W-:Y:S02]  /*aca0*/  LOP3.LUT R6, R6, 0xffff, RZ, 0xc0, !PT ;  /* 0x0000ffff06067812 */ /* 0x000fe400078ec0ff */
[----:B------:R-:W-:-:S02]  /*acb0*/  LOP3.LUT R7, R78, 0xffff, RZ, 0xc0, !PT ;  /* 0x0000ffff4e077812 */ /* 0x000fc400078ec0ff */
[----:B------:R-:W-:Y:S02]  /*acc0*/  LOP3.LUT R82, R82, 0xffff, RZ, 0xc0, !PT ;  /* 0x0000ffff52527812 */ /* 0x000fe400078ec0ff */
[----:B------:R-:W-:Y:S02]  /*acd0*/  PRMT R67, R5, 0x3340, R214 ;  /* 0x0000334005437816 */ /* 0x000fe400000000d6 */
[----:B------:R-:W-:Y:S02]  /*ace0*/  PRMT R58, R207, 0x3340, R210 ;  /* 0x00003340cf3a7816 */ /* 0x000fe400000000d2 */
[----:B------:R-:W-:Y:S02]  /*acf0*/  LOP3.LUT R16, R17, 0xffff, RZ, 0xc0, !PT ;  /* 0x0000ffff11107812 */ /* 0x000fe400078ec0ff */
[----:B------:R-:W-:Y:S02]  /*ad00*/  LOP3.LUT R33, R33, 0xffff, RZ, 0xc0, !PT ;  /* 0x0000ffff21217812 */ /* 0x000fe400078ec0ff */
[----:B------:R-:W-:-:S02]  /*ad10*/  LOP3.LUT R190, R190, 0xffff, RZ, 0xc0, !PT ;  /* 0x0000ffffbebe7812 */ /* 0x000fc400078ec0ff */
[----:B------:R-:W-:Y:S02]  /*ad20*/  LOP3.LUT R216, R193, 0xffff, RZ, 0xc0, !PT ;  /* 0x0000ffffc1d87812 */ /* 0x000fe400078ec0ff */
[----:B------:R-:W-:Y:S02]  /*ad30*/  LOP3.LUT R9, R9, 0xffff, RZ, 0xc0, !PT ;  /* 0x0000ffff09097812 */ /* 0x000fe400078ec0ff */
[----:B------:R-:W-:Y:S02]  /*ad40*/  LOP3.LUT R13, R13, 0xffff, RZ, 0xc0, !PT ;  /* 0x0000ffff0d0d7812 */ /* 0x000fe400078ec0ff */
[----:B------:R-:W-:Y:S02]  /*ad50*/  PRMT R17, R12, 0x3340, R1 ;  /* 0x000033400c117816 */ /* 0x000fe40000000001 */
[----:B------:R-:W-:Y:S02]  /*ad60*/  PRMT R46, R8, 0x3340, R211 ;  /* 0x00003340082e7816 */ /* 0x000fe400000000d3 */
[----:B------:R-:W-:-:S02]  /*ad70*/  LOP3.LUT R78, R25, 0xffff, RZ, 0xc0, !PT ;  /* 0x0000ffff194e7812 */ /* 0x000fc400078ec0ff */
[----:B------:R-:W-:Y:S02]  /*ad80*/  PRMT R215, R82, 0x3340, R1 ;  /* 0x0000334052d77816 */ /* 0x000fe40000000001 */
[----:B------:R-:W-:Y:S02]  /*ad90*/  PRMT R26, R6, 0x3340, R7 ;  /* 0x00003340061a7816 */ /* 0x000fe40000000007 */
[----:B------:R-:W-:Y:S02]  /*ada0*/  PRMT R58, R58, 0x5410, R67 ;  /* 0x000054103a3a7816 */ /* 0x000fe40000000043 */
[----:B------:R-:W-:Y:S02]  /*adb0*/  PRMT R25, R216, 0x3340, R1 ;  /* 0x00003340d8197816 */ /* 0x000fe40000000001 */
[----:B------:R-:W-:Y:S02]  /*adc0*/  PRMT R40, R33, 0x3340, R190 ;  /* 0x0000334021287816 */ /* 0x000fe400000000be */
[----:B------:R-:W-:-:S02]  /*add0*/  LOP3.LUT R19, R19, 0xffff, RZ, 0xc0, !PT ;  /* 0x0000ffff13137812 */ /* 0x000fc400078ec0ff */
[----:B------:R-:W-:Y:S02]  /*ade0*/  PRMT R67, R13, 0x3340, R214 ;  /* 0x000033400d437816 */ /* 0x000fe400000000d6 */
[----:B------:R-:W-:Y:S02]  /*adf0*/  PRMT R44, R9, 0x3340, R10 ;  /* 0x00003340092c7816 */ /* 0x000fe4000000000a */
[----:B------:R-:W-:Y:S02]  /*ae00*/  PRMT R46, R46, 0x5410, R17 ;  /* 0x000054102e2e7816 */ /* 0x000fe40000000011 */
[----:B------:R-:W-:Y:S02]  /*ae10*/  SHF.R.U32.HI R198, RZ, 0x8, R198 ;  /* 0x00000008ffc67819 */ /* 0x000fe400000116c6 */
[----:B------:R-:W-:Y:S02]  /*ae20*/  LOP3.LUT R20, R20, 0xffff, RZ, 0xc0, !PT ;  /* 0x0000ffff14147812 */ /* 0x000fe400078ec0ff */
[----:B------:R-:W-:-:S02]  /*ae30*/  LOP3.LUT R17, R22, 0xffff, RZ, 0xc0, !PT ;  /* 0x0000ffff16117812 */ /* 0x000fc400078ec0ff */
[----:B------:R-:W-:Y:S02]  /*ae40*/  SHF.R.U32.HI R197, RZ, 0x8, R197 ;  /* 0x00000008ffc57819 */ /* 0x000fe400000116c5 */
[----:B------:R-:W-:Y:S02]  /*ae50*/  LOP3.LUT R189, R189, 0xffff, RZ, 0xc0, !PT ;  /* 0x0000ffffbdbd7812 */ /* 0x000fe400078ec0ff */
[----:B------:R-:W-:Y:S02]  /*ae60*/  LOP3.LUT R192, R192, 0xffff, RZ, 0xc0, !PT ;  /* 0x0000ffffc0c07812 */ /* 0x000fe400078ec0ff */
[----:B------:R-:W-:Y:S02]  /*ae70*/  LOP3.LUT R194, R194, 0xffff, RZ, 0xc0, !PT ;  /* 0x0000ffffc2c27812 */ /* 0x000fe400078ec0ff */
[----:B------:R-:W-:Y:S02]  /*ae80*/  PRMT R26, R26, 0x5410, R215 ;  /* 0x000054101a1a7816 */ /* 0x000fe400000000d7 */
[----:B------:R-:W-:-:S02]  /*ae90*/  PRMT R40, R40, 0x5410, R25 ;  /* 0x0000541028287816 */ /* 0x000fc40000000019 */
[----:B------:R-:W-:Y:S02]  /*aea0*/  PRMT R215, R19, 0x3340, R214 ;  /* 0x0000334013d77816 */ /* 0x000fe400000000d6 */
[----:B------:R-:W-:Y:S02]  /*aeb0*/  PRMT R44, R44, 0x5410, R67 ;  /* 0x000054102c2c7816 */ /* 0x000fe40000000043 */
[----:B------:R-:W-:Y:S02]  /*aec0*/  LOP3.LUT R25, R198, 0xffff, RZ, 0xc0, !PT ;  /* 0x0000ffffc6197812 */ /* 0x000fe400078ec0ff */
[----:B------:R-:W-:Y:S02]  /*aed0*/  LOP3.LUT R214, R27, 0xffff, RZ, 0xc0, !PT ;  /* 0x0000ffff1bd67812 */ /* 0x000fe400078ec0ff */
[----:B------:R-:W-:Y:S02]  /*aee0*/  PRMT R2, R78, 0x3340, R1 ;  /* 0x000033404e027816 */ /* 0x000fe40000000001 */
[----:B------:R-:W-:-:S02]  /*aef0*/  PRMT R67, R20, 0x3340, R17 ;  /* 0x0000334014437816 */ /* 0x000fc40000000011 */
[----:B------:R-:W-:Y:S02]  /*af00*/  LOP3.LUT R198, R197, 0xffff, RZ, 0xc0, !PT ;  /* 0x0000ffffc5c67812 */ /* 0x000fe400078ec0ff */
[----:B------:R-:W-:Y:S02]  /*af10*/  PRMT R218, R194, 0x3340, R1 ;  /* 0x00003340c2da7816 */ /* 0x000fe40000000001 */
[----:B------:R-:W-:Y:S02]  /*af20*/  PRMT R27, R189, 0x3340, R192 ;  /* 0x00003340bd1b7816 */ /* 0x000fe400000000c0 */
[----:B------:R-:W-:Y:S02]  /*af30*/  SHF.R.U32.HI R204, RZ, 0x8, R204 ;  /* 0x00000008ffcc7819 */ /* 0x000fe400000116cc */
[----:B------:R-:W-:Y:S02]  /*af40*/  SHF.R.U32.HI R200, RZ, 0x8, R200 ;  /* 0x00000008ffc87819 */ /* 0x000fe400000116c8 */
[----:B------:R-:W-:-:S02]  /*af50*/  SHF.R.U32.HI R203, RZ, 0x8, R203 ;  /* 0x00000008ffcb7819 */ /* 0x000fc400000116cb */
[----:B------:R-:W-:Y:S02]  /*af60*/  SHF.R.U32.HI R201, RZ, 0x8, R201 ;  /* 0x00000008ffc97819 */ /* 0x000fe400000116c9 */
[----:B------:R-:W-:Y:S02]  /*af70*/  SHF.R.U32.HI R206, RZ, 0x8, R206 ;  /* 0x00000008ffce7819 */ /* 0x000fe400000116ce */
[----:B------:R-:W-:Y:S02]  /*af80*/  SHF.R.U32.HI R205, RZ, 0x8, R205 ;  /* 0x00000008ffcd7819 */ /* 0x000fe400000116cd */
[----:B------:R-:W-:Y:S02]  /*af90*/  PRMT R67, R67, 0x5410, R2 ;  /* 0x0000541043437816 */ /* 0x000fe40000000002 */
[----:B------:R-:W-:Y:S02]  /*afa0*/  PRMT R25, R198, 0x3340, R25 ;  /* 0x00003340c6197816 */ /* 0x000fe40000000019 */
[----:B------:R-:W-:-:S02]  /*afb0*/  PRMT R2, R27, 0x5410, R218 ;  /* 0x000054101b027816 */ /* 0x000fc400000000da */
[----:B------:R-:W-:Y:S02]  /*afc0*/  LOP3.LUT R198, R204, 0xffff, RZ, 0xc0, !PT ;  /* 0x0000ffffccc67812 */ /* 0x000fe400078ec0ff */
[----:B------:R-:W-:Y:S02]  /*afd0*/  LOP3.LUT R73, R73, 0xffff, RZ, 0xc0, !PT ;  /* 0x0000ffff49497812 */ /* 0x000fe400078ec0ff */
[----:B------:R-:W-:Y:S02]  /*afe0*/  LOP3.LUT R80, R80, 0xffff, RZ, 0xc0, !PT ;  /* 0x0000ffff50507812 */ /* 0x000fe400078ec0ff */
[----:B------:R-:W-:Y:S02]  /*aff0*/  LOP3.LUT R27, R203, 0xffff, RZ, 0xc0, !PT ;  /* 0x0000ffffcb1b7812 */ /* 0x000fe400078ec0ff */
[----:B------:R-:W-:Y:S02]  /*b000*/  LOP3.LUT R200, R200, 0xffff, RZ, 0xc0, !PT ;  /* 0x0000ffffc8c87812 */ /* 0x000fe400078ec0ff */
[----:B------:R-:W-:-:S02]  /*b010*/  LOP3.LUT R193, R206, 0xffff, RZ, 0xc0, !PT ;  /* 0x0000ffffcec17812 */ /* 0x000fc400078ec0ff */
[----:B------:R-:W-:Y:S02]  /*b020*/  LOP3.LUT R204, R201, 0xffff, RZ, 0xc0, !PT ;  /* 0x0000ffffc9cc7812 */ /* 0x000fe400078ec0ff */
[----:B------:R-:W-:Y:S02]  /*b030*/  LOP3.LUT R206, R205, 0xffff, RZ, 0xc0, !PT ;  /* 0x0000ffffcdce7812 */ /* 0x000fe400078ec0ff */
[----:B------:R-:W-:Y:S02]  /*b040*/  SHF.R.U32.HI R5, RZ, 0x8, R5 ;  /* 0x00000008ff057819 */ /* 0x000fe40000011605 */
[----:B------:R-:W-:Y:S02]  /*b050*/  SHF.R.U32.HI R4, RZ, 0x8, R4 ;  /* 0x00000008ff047819 */ /* 0x000fe40000011604 */
[----:B------:R-:W-:Y:S02]  /*b060*/  PRMT R213, R80, 0x3340, R1 ;  /* 0x0000334050d57816 */ /* 0x000fe40000000001 */
[----:B------:R-:W-:-:S02]  /*b070*/  PRMT R30, R73, 0x3340, R212 ;  /* 0x00003340491e7816 */ /* 0x000fc400000000d4 */
[----:B------:R-:W-:Y:S02]  /*b080*/  PRMT R27, R200, 0x3340, R27 ;  /* 0x00003340c81b7816 */ /* 0x000fe4000000001b */
[----:B------:R-:W-:Y:S02]  /*b090*/  PRMT R193, R204, 0x3340, R193 ;  /* 0x00003340ccc17816 */ /* 0x000fe400000000c1 */
[----:B------:R-:W-:Y:S02]  /*b0a0*/  LOP3.LUT R14, R14, 0xffff, RZ, 0xc0, !PT ;  /* 0x0000ffff0e0e7812 */ /* 0x000fe400078ec0ff */
[----:B------:R-:W-:Y:S02]  /*b0b0*/  LOP3.LUT R18, R18, 0xffff, RZ, 0xc0, !PT ;  /* 0x0000ffff12127812 */ /* 0x000fe400078ec0ff */
[----:B------:R-:W-:Y:S02]  /*b0c0*/  LOP3.LUT R21, R21, 0xffff, RZ, 0xc0, !PT ;  /* 0x0000ffff15157812 */ /* 0x000fe400078ec0ff */
[----:B------:R-:W-:-:S02]  /*b0d0*/  LOP3.LUT R22, R23, 0xffff, RZ, 0xc0, !PT ;  /* 0x0000ffff17167812 */ /* 0x000fc400078ec0ff */
[----:B------:R-:W-:Y:S02]  /*b0e0*/  PRMT R200, R206, 0x3340, R1 ;  /* 0x00003340cec87816 */ /* 0x000fe40000000001 */
[----:B------:R-:W-:Y:S02]  /*b0f0*/  LOP3.LUT R204, R5, 0xffff, RZ, 0xc0, !PT ;  /* 0x0000ffff05cc7812 */ /* 0x000fe400078ec0ff */
[----:B------:R-:W-:Y:S02]  /*b100*/  LOP3.LUT R206, R4, 0xffff, RZ, 0xc0, !PT ;  /* 0x0000ffff04ce7812 */ /* 0x000fe400078ec0ff */
[----:B------:R-:W-:Y:S02]  /*b110*/  SHF.R.U32.HI R73, RZ, 0x8, R73 ;  /* 0x00000008ff497819 */ /* 0x000fe40000011649 */
[----:B------:R-:W-:Y:S02]  /*b120*/  SHF.R.U32.HI R212, RZ, 0x8, R212 ;  /* 0x00000008ffd47819 */ /* 0x000fe400000116d4 */
[----:B------:R-:W-:Y:S01]  /*b130*/  SHF.R.U32.HI R80, RZ, 0x8, R80 ;  /* 0x00000008ff507819 */ /* 0x000fe20000011650 */
[----:B------:R-:W-:Y:S01]  /*b140*/  IMAD.IADD R3, R3, 0x1, R28 ;  /* 0x0000000103037824 */ /* 0x000fe200078e021c */
[----:B------:R-:W-:-:S02]  /*b150*/  LOP3.LUT R15, R15, 0xffff, RZ, 0xc0, !PT ;  /* 0x0000ffff0f0f7812 */ /* 0x000fc400078ec0ff */
[----:B------:R-:W-:Y:S02]  /*b160*/  SHF.R.U32.HI R6, RZ, 0x8, R6 ;  /* 0x00000008ff067819 */ /* 0x000fe40000011606 */
[----:B------:R-:W-:Y:S02]  /*b170*/  SHF.R.U32.HI R7, RZ, 0x8, R7 ;  /* 0x00000008ff077819 */ /* 0x000fe40000011607 */
[----:B------:R-:W-:Y:S02]  /*b180*/  SHF.R.U32.HI R82, RZ, 0x8, R82 ;  /* 0x00000008ff527819 */ /* 0x000fe40000011652 */
[----:B------:R-:W-:Y:S02]  /*b190*/  PRMT R30, R30, 0x5410, R213 ;  /* 0x000054101e1e7816 */ /* 0x000fe400000000d5 */
[----:B------:R-:W-:Y:S02]  /*b1a0*/  PRMT R213, R18, 0x3340, R1 ;  /* 0x0000334012d57816 */ /* 0x000fe40000000001 */
[----:B------:R-:W-:-:S02]  /*b1b0*/  PRMT R28, R14, 0x3340, R11 ;  /* 0x000033400e1c7816 */ /* 0x000fc4000000000b */
[--C-:B------:R-:W-:Y:S02]  /*b1c0*/  PRMT R23, R214, 0x3340, R1.reuse ;  /* 0x00003340d6177816 */ /* 0x100fe40000000001 */
[----:B------:R-:W-:Y:S02]  /*b1d0*/  PRMT R56, R21, 0x3340, R22 ;  /* 0x0000334015387816 */ /* 0x000fe40000000016 */
[----:B------:R-:W-:Y:S02]  /*b1e0*/  PRMT R5, R204, 0x3340, R1 ;  /* 0x00003340cc057816 */ /* 0x000fe40000000001 */
[----:B------:R-:W-:Y:S02]  /*b1f0*/  SHF.R.U32.HI R12, RZ, 0x8, R12 ;  /* 0x00000008ff0c7819 */ /* 0x000fe4000001160c */
[----:B------:R-:W-:Y:S02]  /*b200*/  SHF.R.U32.HI R24, RZ, 0x8, R24 ;  /* 0x00000008ff187819 */ /* 0x000fe40000011618 */
[----:B------:R-:W-:-:S02]  /*b210*/  SHF.R.U32.HI R195, RZ, 0x8, R195 ;  /* 0x00000008ffc37819 */ /* 0x000fc400000116c3 */
[----:B------:R-:W-:Y:S02]  /*b220*/  PRMT R204, R206, 0x3340, R1 ;  /* 0x00003340cecc7816 */ /* 0x000fe40000000001 */
[----:B------:R-:W-:Y:S02]  /*b230*/  LOP3.LUT R212, R212, 0xffff, RZ, 0xc0, !PT ;  /* 0x0000ffffd4d47812 */ /* 0x000fe400078ec0ff */
[----:B------:R-:W-:Y:S02]  /*b240*/  LOP3.LUT R73, R73, 0xffff, RZ, 0xc0, !PT ;  /* 0x0000ffff49497812 */ /* 0x000fe400078ec0ff */
[----:B------:R-:W-:Y:S02]  /*b250*/  LOP3.LUT R80, R80, 0xffff, RZ, 0xc0, !PT ;  /* 0x0000ffff50507812 */ /* 0x000fe400078ec0ff */
[----:B------:R-:W-:Y:S02]  /*b260*/  SHF.R.U32.HI R8, RZ, 0x8, R8 ;  /* 0x00000008ff087819 */ /* 0x000fe40000011608 */
[----:B------:R-:W-:-:S02]  /*b270*/  SHF.R.U32.HI R211, RZ, 0x8, R211 ;  /* 0x00000008ffd37819 */ /* 0x000fc400000116d3 */
[----:B------:R-:W-:Y:S02]  /*b280*/  SHF.R.U32.HI R14, RZ, 0x8, R14 ;  /* 0x00000008ff0e7819 */ /* 0x000fe4000001160e */
[----:B------:R-:W-:Y:S02]  /*b290*/  SHF.R.U32.HI R11, RZ, 0x8, R11 ;  /* 0x00000008ff0b7819 */ /* 0x000fe4000001160b */
[----:B------:R-:W-:Y:S02]  /*b2a0*/  SHF.R.U32.HI R18, RZ, 0x8, R18 ;  /* 0x00000008ff127819 */ /* 0x000fe40000011612 */
[----:B------:R-:W-:Y:S02]  /*b2b0*/  PRMT R34, R15, 0x3340, R16 ;  /* 0x000033400f227816 */ /* 0x000fe40000000010 */
[----:B------:R-:W-:Y:S02]  /*b2c0*/  SHF.R.U32.HI R32, RZ, 0x8, R32 ;  /* 0x00000008ff207819 */ /* 0x000fe40000011620 */
[----:B------:R-:W-:-:S02]  /*b2d0*/  LOP3.LUT R197, R7, 0xffff, RZ, 0xc0, !PT ;  /* 0x0000ffff07c57812 */ /* 0x000fc400078ec0ff */
[----:B------:R-:W-:Y:S02]  /*b2e0*/  LOP3.LUT R206, R6, 0xffff, RZ, 0xc0, !PT ;  /* 0x0000ffff06ce7812 */ /* 0x000fe400078ec0ff */
[----:B------:R-:W-:Y:S02]  /*b2f0*/  LOP3.LUT R82, R82, 0xffff, RZ, 0xc0, !PT ;  /* 0x0000ffff52527812 */ /* 0x000fe400078ec0ff */
[----:B------:R-:W-:Y:S02]  /*b300*/  SHF.R.U32.HI R199, RZ, 0x8, R199 ;  /* 0x00000008ffc77819 */ /* 0x000fe400000116c7 */
[----:B------:R-:W-:Y:S02]  /*b310*/  SHF.R.U32.HI R9, RZ, 0x8, R9 ;  /* 0x00000008ff097819 */ /* 0x000fe40000011609 */
[----:B------:R-:W-:Y:S02]  /*b320*/  SHF.R.U32.HI R13, RZ, 0x8, R13 ;  /* 0x00000008ff0d7819 */ /* 0x000fe4000001160d */
[----:B------:R-:W-:-:S02]  /*b330*/  SHF.R.U32.HI R15, RZ, 0x8, R15 ;  /* 0x00000008ff0f7819 */ /* 0x000fc4000001160f */
[----:B------:R-:W-:Y:S02]  /*b340*/  SHF.R.U32.HI R16, RZ, 0x8, R16 ;  /* 0x00000008ff107819 */ /* 0x000fe40000011610 */
[----:B------:R-:W-:Y:S02]  /*b350*/  PRMT R56, R56, 0x5410, R23 ;  /* 0x0000541038387816 */ /* 0x000fe40000000017 */
[----:B------:R-:W-:Y:S02]  /*b360*/  LOP3.LUT R12, R12, 0xffff, RZ, 0xc0, !PT ;  /* 0x0000ffff0c0c7812 */ /* 0x000fe400078ec0ff */
[----:B------:R-:W-:Y:S02]  /*b370*/  SHF.R.U32.HI R78, RZ, 0x8, R78 ;  /* 0x00000008ff4e7819 */ /* 0x000fe4000001164e */
[----:B------:R-:W-:Y:S02]  /*b380*/  SHF.R.U32.HI R33, RZ, 0x8, R33 ;  /* 0x00000008ff217819 */ /* 0x000fe40000011621 */
[----:B------:R-:W-:-:S02]  /*b390*/  SHF.R.U32.HI R190, RZ, 0x8, R190 ;  /* 0x00000008ffbe7819 */ /* 0x000fc400000116be */
[----:B------:R-:W-:Y:S02]  /*b3a0*/  LOP3.LUT R23, R195, 0xffff, RZ, 0xc0, !PT ;  /* 0x0000ffffc3177812 */ /* 0x000fe400078ec0ff */
[----:B------:R-:W-:Y:S02]  /*b3b0*/  LOP3.LUT R24, R24, 0xffff, RZ, 0xc0, !PT ;  /* 0x0000ffff18187812 */ /* 0x000fe400078ec0ff */
[----:B------:R-:W-:Y:S02]  /*b3c0*/  PRMT R6, R73, 0x3340, R212 ;  /* 0x0000334049067816 */ /* 0x000fe400000000d4 */
[----:B------:R-:W-:Y:S02]  /*b3d0*/  PRMT R7, R80, 0x3340, R1 ;  /* 0x0000334050077816 */ /* 0x000fe40000000001 */
[----:B------:R-:W-:Y:S02]  /*b3e0*/  SHF.R.U32.HI R10, RZ, 0x8, R10 ;  /* 0x00000008ff0a7819 */ /* 0x000fe4000001160a */
[----:B------:R-:W-:-:S02]  /*b3f0*/  LOP3.LUT R211, R211, 0xffff, RZ, 0xc0, !PT ;  /* 0x0000ffffd3d37812 */ /* 0x000fc400078ec0ff */
[----:B------:R-:W-:Y:S02]  /*b400*/  LOP3.LUT R8, R8, 0xffff, RZ, 0xc0, !PT ;  /* 0x0000ffff08087812 */ /* 0x000fe400078ec0ff */
[----:B------:R-:W-:Y:S02]  /*b410*/  LOP3.LUT R11, R11, 0xffff, RZ, 0xc0, !PT ;  /* 0x0000ffff0b0b7812 */ /* 0x000fe400078ec0ff */
[----:B------:R-:W-:Y:S02]  /*b420*/  LOP3.LUT R14, R14, 0xffff, RZ, 0xc0, !PT ;  /* 0x0000ffff0e0e7812 */ /* 0x000fe400078ec0ff */
[----:B------:R-:W-:Y:S02]  /*b430*/  LOP3.LUT R18, R18, 0xffff, RZ, 0xc0, !PT ;  /* 0x0000ffff12127812 */ /* 0x000fe400078ec0ff */
[----:B------:R-:W-:Y:S02]  /*b440*/  LOP3.LUT R32, R32, 0xffff, RZ, 0xc0, !PT ;  /* 0x0000ffff20207812 */ /* 0x000fe400078ec0ff */
[----:B------:R-:W-:-:S02]  /*b450*/  PRMT R73, R206, 0x3340, R197 ;  /* 0x00003340ce497816 */ /* 0x000fc400000000c5 */
[----:B------:R-:W-:Y:S02]  /*b460*/  PRMT R80, R82, 0x3340, R1 ;  /* 0x0000334052507816 */ /* 0x000fe40000000001 */
[----:B------:R-:W-:Y:S02]  /*b470*/  LOP3.LUT R218, R199, 0xffff, RZ, 0xc0, !PT ;  /* 0x0000ffffc7da7812 */ /* 0x000fe400078ec0ff */
[----:B------:R-:W-:Y:S02]  /*b480*/  LOP3.LUT R197, R9, 0xffff, RZ, 0xc0, !PT ;  /* 0x0000ffff09c57812 */ /* 0x000fe400078ec0ff */
[----:B------:R-:W-:Y:S02]  /*b490*/  LOP3.LUT R82, R13, 0xffff, RZ, 0xc0, !PT ;  /* 0x0000ffff0d527812 */ /* 0x000fe400078ec0ff */
[----:B------:R-:W-:Y:S02]  /*b4a0*/  LOP3.LUT R16, R16, 0xffff, RZ, 0xc0, !PT ;  /* 0x0000ffff10107812 */ /* 0x000fe400078ec0ff */
[----:B------:R-:W-:-:S02]  /*b4b0*/  LOP3.LUT R15, R15, 0xffff, RZ, 0xc0, !PT ;  /* 0x0000ffff0f0f7812 */ /* 0x000fc400078ec0ff */
[----:B------:R-:W-:Y:S02]  /*b4c0*/  PRMT R9, R12, 0x3340, R1 ;  /* 0x000033400c097816 */ /* 0x000fe40000000001 */
[----:B------:R-:W-:Y:S02]  /*b4d0*/  SHF.R.U32.HI R19, RZ, 0x8, R19 ;  /* 0x00000008ff137819 */ /* 0x000fe40000011613 */
[----:B------:R-:W-:Y:S02]  /*b4e0*/  LOP3.LUT R78, R78, 0xffff, RZ, 0xc0, !PT ;  /* 0x0000ffff4e4e7812 */ /* 0x000fe400078ec0ff */
[----:B------:R-:W-:Y:S02]  /*b4f0*/  LOP3.LUT R190, R190, 0xffff, RZ, 0xc0, !PT ;  /* 0x0000ffffbebe7812 */ /* 0x000fe400078ec0ff */
[----:B------:R-:W-:Y:S02]  /*b500*/  LOP3.LUT R33, R33, 0xffff, RZ, 0xc0, !PT ;  /* 0x0000ffff21217812 */ /* 0x000fe400078ec0ff */
[----:B------:R-:W-:-:S02]  /*b510*/  PRMT R23, R24, 0x3340, R23 ;  /* 0x0000334018177816 */ /* 0x000fc40000000017 */
[----:B------:R-:W-:Y:S02]  /*b520*/  LOP3.LUT R10, R10, 0xffff, RZ, 0xc0, !PT ;  /* 0x0000ffff0a0a7812 */ /* 0x000fe400078ec0ff */
[----:B------:R-:W-:Y:S02]  /*b530*/  PRMT R8, R8, 0x3340, R211 ;  /* 0x0000334008087816 */ /* 0x000fe400000000d3 */
[----:B------:R-:W-:Y:S02]  /*b540*/  PRMT R11, R14, 0x3340, R11 ;  /* 0x000033400e0b7816 */ /* 0x000fe4000000000b */
[--C-:B------:R-:W-:Y:S02]  /*b550*/  PRMT R12, R18, 0x3340, R1.reuse ;  /* 0x00003340120c7816 */ /* 0x100fe40000000001 */
[--C-:B------:R-:W-:Y:S02]  /*b560*/  PRMT R24, R32, 0x3340, R1.reuse ;  /* 0x0000334020187816 */ /* 0x100fe40000000001 */
[----:B------:R-:W-:-:S02]  /*b570*/  PRMT R32, R218, 0x3340, R1 ;  /* 0x00003340da207816 */ /* 0x000fc40000000001 */
[--C-:B------:R-:W-:Y:S02]  /*b580*/  PRMT R13, R82, 0x3340, R1.reuse ;  /* 0x00003340520d7816 */ /* 0x100fe40000000001 */
[----:B------:R-:W-:Y:S02]  /*b590*/  PRMT R15, R15, 0x3340, R16 ;  /* 0x000033400f0f7816 */ /* 0x000fe40000000010 */
[----:B------:R-:W-:Y:S02]  /*b5a0*/  LOP3.LUT R82, R19, 0xffff, RZ, 0xc0, !PT ;  /* 0x0000ffff13527812 */ /* 0x000fe400078ec0ff */
[----:B------:R-:W-:Y:S02]  /*b5b0*/  PRMT R16, R78, 0x3340, R1 ;  /* 0x000033404e107816 */ /* 0x000fe40000000001 */
        /* <DEDUP_REMOVED lines=8> */
[----:B------:R-:W-:Y:S02]  /*b640*/  PRMT R14, R82, 0x3340, R1 ;  /* 0x00003340520e7816 */ /* 0x000fe40000000001 */
[----:B------:R-:W-:Y:S02]  /*b650*/  PRMT R82, R10, 0x5410, R13 ;  /* 0x000054100a527816 */ /* 0x000fe4000000000d */
[----:B------:R-:W-:Y:S02]  /*b660*/  PRMT R8, R196, 0x4210, R9 ;  /* 0x00004210c4087816 */ /* 0x000fe40000000009 */
[----:B------:R-:W-:Y:S02]  /*b670*/  PRMT R10, R202, 0x4210, R11 ;  /* 0x00004210ca0a7816 */ /* 0x000fe4000000000b */
[----:B------:R-:W-:Y:S02]  /*b680*/  PRMT R9, R24, 0x5210, R9 ;  /* 0x0000521018097816 */ /* 0x000fe40000000009 */
[----:B------:R-:W-:Y:S01]  /*b690*/  PRMT R11, R32, 0x5210, R11 ;  /* 0x00005210200b7816 */ /* 0x000fe2000000000b */
[----:B------:R-:W-:Y:S01]  /*b6a0*/  BAR.SYNC.DEFER_BLOCKING 0x0 ;  /* 0x0000000000007b1d */ /* 0x000fe20000010000 */
[----:B------:R-:W-:-:S02]  /*b6b0*/  SHF.R.U32.HI R207, RZ, 0x8, R207 ;  /* 0x00000008ffcf7819 */ /* 0x000fc400000116cf */
[----:B------:R-:W-:Y:S02]  /*b6c0*/  SHF.R.U32.HI R210, RZ, 0x8, R210 ;  /* 0x00000008ffd27819 */ /* 0x000fe400000116d2 */
[----:B------:R-:W-:Y:S02]  /*b6d0*/  LOP3.LUT R207, R207, 0xffff, RZ, 0xc0, !PT ;  /* 0x0000ffffcfcf7812 */ /* 0x000fe400078ec0ff */
[----:B------:R-:W-:Y:S02]  /*b6e0*/  LOP3.LUT R210, R210, 0xffff, RZ, 0xc0, !PT ;  /* 0x0000ffffd2d27812 */ /* 0x000fe400078ec0ff */
[----:B------:R-:W-:Y:S01]  /*b6f0*/  SHF.R.U32.HI R21, RZ, 0x8, R21 ;  /* 0x00000008ff157819 */ /* 0x000fe20000011615 */
[----:B------:R-:W-:Y:S01]  /*b700*/  STSM.16.M88.4 [R3], R8 ;  /* 0x0000000803007844 */ /* 0x000fe20000000200 */
[----:B------:R-:W-:Y:S02]  /*b710*/  SHF.R.U32.HI R22, RZ, 0x8, R22 ;  /* 0x00000008ff167819 */ /* 0x000fe40000011616 */
[----:B------:R-:W-:-:S02]  /*b720*/  PRMT R4, R207, 0x3340, R210 ;  /* 0x00003340cf047816 */ /* 0x000fc400000000d2 */
[----:B------:R-:W-:Y:S02]  /*b730*/  LOP3.LUT R22, R22, 0xffff, RZ, 0xc0, !PT ;  /* 0x0000ffff16167812 */ /* 0x000fe400078ec0ff */
[----:B------:R-:W-:Y:S02]  /*b740*/  LOP3.LUT R21, R21, 0xffff, RZ, 0xc0, !PT ;  /* 0x0000ffff15157812 */ /* 0x000fe400078ec0ff */
[----:B------:R-:W-:Y:S01]  /*b750*/  LOP3.LUT R191, R191, 0xff0, RZ, 0xc0, !PT ;  /* 0x00000ff0bfbf7812 */ /* 0x000fe200078ec0ff */
[----:B------:R-:W-:Y:S01]  /*b760*/  BAR.SYNC.DEFER_BLOCKING 0x0 ;  /* 0x0000000000007b1d */ /* 0x000fe20000010000 */
[----:B------:R-:W-:Y:S02]  /*b770*/  PRMT R21, R21, 0x3340, R22 ;  /* 0x0000334015157816 */ /* 0x000fe40000000016 */
[----:B------:R-:W-:Y:S02]  /*b780*/  PRMT R18, R4, 0x5410, R5 ;  /* 0x0000541004127816 */ /* 0x000fe40000000005 */
[----:B------:R-:W-:-:S02]  /*b790*/  PRMT R22, R6, 0x5410, R7 ;  /* 0x0000541006167816 */ /* 0x000fc40000000007 */
[----:B------:R-:W-:Y:S02]  /*b7a0*/  SHF.R.U32.HI R189, RZ, 0x8, R189 ;  /* 0x00000008ffbd7819 */ /* 0x000fe400000116bd */
[----:B------:R-:W-:Y:S02]  /*b7b0*/  SHF.R.U32.HI R192, RZ, 0x8, R192 ;  /* 0x00000008ffc07819 */ /* 0x000fe400000116c0 */
[----:B------:R-:W-:Y:S02]  /*b7c0*/  LOP3.LUT R189, R189, 0xffff, RZ, 0xc0, !PT ;  /* 0x0000ffffbdbd7812 */ /* 0x000fe400078ec0ff */
[----:B------:R-:W-:Y:S01]  /*b7d0*/  LOP3.LUT R192, R192, 0xffff, RZ, 0xc0, !PT ;  /* 0x0000ffffc0c07812 */ /* 0x000fe200078ec0ff */
[----:B------:R-:W0:Y:S01]  /*b7e0*/  LDS.128 R4, [R191+UR12] ;  /* 0x0000000cbf047984 */ /* 0x000e220008000c00 */
[----:B------:R-:W-:Y:S02]  /*b7f0*/  PRMT R198, R198, 0x3340, R1 ;  /* 0x00003340c6c67816 */ /* 0x000fe40000000001 */
[----:B------:R-:W-:-:S02]  /*b800*/  PRMT R19, R189, 0x3340, R192 ;  /* 0x00003340bd137816 */ /* 0x000fc400000000c0 */
[----:B------:R-:W-:Y:S02]  /*b810*/  PRMT R192, R15, 0x5410, R14 ;  /* 0x000054100fc07816 */ /* 0x000fe4000000000e */
[----:B------:R-:W-:Y:S02]  /*b820*/  LOP3.LUT R13, R52, 0xffff, RZ, 0xc0, !PT ;  /* 0x0000ffff340d7812 */ /* 0x000fe400078ec0ff */
[----:B------:R-:W-:Y:S02]  /*b830*/  LOP3.LUT R15, R54, 0xffff, RZ, 0xc0, !PT ;  /* 0x0000ffff360f7812 */ /* 0x000fe400078ec0ff */
[----:B------:R-:W-:Y:S02]  /*b840*/  PRMT R198, R27, 0x5410, R198 ;  /* 0x000054101bc67816 */ /* 0x000fe400000000c6 */
[----:B------:R-:W-:Y:S02]  /*b850*/  PRMT R200, R193, 0x5410, R200 ;  /* 0x00005410c1c87816 */ /* 0x000fe400000000c8 */
[----:B------:R-:W-:-:S02]  /*b860*/  PRMT R12, R48, 0x4210, R13 ;  /* 0x00004210300c7816 */ /* 0x000fc4000000000d */
[----:B------:R-:W-:Y:S02]  /*b870*/  PRMT R14, R42, 0x4210, R15 ;  /* 0x000042102a0e7816 */ /* 0x000fe4000000000f */
[----:B------:R-:W-:Y:S02]  /*b880*/  PRMT R13, R198, 0x5210, R13 ;  /* 0x00005210c60d7816 */ /* 0x000fe4000000000d */
[----:B------:R-:W-:Y:S01]  /*b890*/  PRMT R15, R200, 0x5210, R15 ;  /* 0x00005210c80f7816 */ /* 0x000fe2000000000f */
[----:B------:R-:W-:Y:S06]  /*b8a0*/  BAR.SYNC.DEFER_BLOCKING 0x0 ;  /* 0x0000000000007b1d */ /* 0x000fec0000010000 */
[----:B------:R-:W-:Y:S02]  /*b8b0*/  STSM.16.M88.4 [R3], R12 ;  /* 0x0000000c03007844 */ /* 0x000fe40000000200 */
[----:B------:R-:W-:Y:S01]  /*b8c0*/  BAR.SYNC.DEFER_BLOCKING 0x0 ;  /* 0x0000000000007b1d */ /* 0x000fe20000010000 */
[----:B------:R-:W-:-:S02]  /*b8d0*/  SHF.R.U32.HI R20, RZ, 0x8, R20 ;  /* 0x00000008ff147819 */ /* 0x000fc40000011614 */
[----:B------:R-:W-:Y:S02]  /*b8e0*/  SHF.R.U32.HI R17, RZ, 0x8, R17 ;  /* 0x00000008ff117819 */ /* 0x000fe40000011611 */
[----:B------:R-:W-:Y:S02]  /*b8f0*/  SHF.R.U32.HI R194, RZ, 0x8, R194 ;  /* 0x00000008ffc27819 */ /* 0x000fe400000116c2 */
[----:B------:R-:W-:Y:S02]  /*b900*/  SHF.R.U32.HI R208, RZ, 0x8, R208 ;  /* 0x00000008ffd07819 */ /* 0x000fe400000116d0 */
[----:B------:R-:W-:Y:S02]  /*b910*/  SHF.R.U32.HI R209, RZ, 0x8, R209 ;  /* 0x00000008ffd17819 */ /* 0x000fe400000116d1 */
[----:B------:R-:W-:Y:S02]  /*b920*/  LOP3.LUT R17, R17, 0xffff, RZ, 0xc0, !PT ;  /* 0x0000ffff11117812 */ /* 0x000fe400078ec0ff */
[----:B------:R-:W-:-:S02]  /*b930*/  LOP3.LUT R20, R20, 0xffff, RZ, 0xc0, !PT ;  /* 0x0000ffff14147812 */ /* 0x000fc400078ec0ff */
[----:B------:R-:W-:Y:S01]  /*b940*/  LOP3.LUT R194, R194, 0xffff, RZ, 0xc0, !PT ;  /* 0x0000ffffc2c27812 */ /* 0x000fe200078ec0ff */
[----:B------:R-:W1:Y:S01]  /*b950*/  LDS.128 R8, [R191+UR12] ;  /* 0x0000000cbf087984 */ /* 0x000e620008000c00 */
[----:B------:R-:W-:Y:S02]  /*b960*/  LOP3.LUT R195, R209, 0xffff, RZ, 0xc0, !PT ;  /* 0x0000ffffd1c37812 */ /* 0x000fe400078ec0ff */
[----:B------:R-:W-:Y:S02]  /*b970*/  LOP3.LUT R208, R208, 0xffff, RZ, 0xc0, !PT ;  /* 0x0000ffffd0d07812 */ /* 0x000fe400078ec0ff */
[----:B------:R-:W-:Y:S02]  /*b980*/  PRMT R17, R20, 0x3340, R17 ;  /* 0x0000334014117816 */ /* 0x000fe40000000011 */
[----:B------:R-:W-:Y:S02]  /*b990*/  PRMT R194, R194, 0x3340, R1 ;  /* 0x00003340c2c27816 */ /* 0x000fe40000000001 */
[----:B------:R-:W-:-:S02]  /*b9a0*/  PRMT R195, R208, 0x3340, R195 ;  /* 0x00003340d0c37816 */ /* 0x000fc400000000c3 */
[----:B------:R-:W-:Y:S02]  /*b9b0*/  PRMT R189, R17, 0x5410, R16 ;  /* 0x0000541011bd7816 */ /* 0x000fe40000000010 */
[----:B------:R-:W-:Y:S02]  /*b9c0*/  LOP3.LUT R17, R68, 0xffff, RZ, 0xc0, !PT ;  /* 0x0000ffff44117812 */ /* 0x000fe400078ec0ff */
[----:B------:R-:W-:Y:S02]  /*b9d0*/  PRMT R194, R19, 0x5410, R194 ;  /* 0x0000541013c27816 */ /* 0x000fe400000000c2 */
[----:B------:R-:W-:Y:S02]  /*b9e0*/  LOP3.LUT R19, R70, 0xffff, RZ, 0xc0, !PT ;  /* 0x0000ffff46137812 */ /* 0x000fe400078ec0ff */
[----:B------:R-:W-:Y:S02]  /*b9f0*/  PRMT R204, R195, 0x5410, R204 ;  /* 0x00005410c3cc7816 */ /* 0x000fe400000000cc */
[----:B------:R-:W-:-:S02]  /*ba00*/  PRMT R16, R58, 0x4210, R17 ;  /* 0x000042103a107816 */ /* 0x000fc40000000011 */
[----:B------:R-:W-:Y:S02]  /*ba10*/  PRMT R17, R18, 0x5210, R17 ;  /* 0x0000521012117816 */ /* 0x000fe40000000011 */
[--C-:B------:R-:W-:Y:S02]  /*ba20*/  PRMT R18, R50, 0x4210, R19.reuse ;  /* 0x0000421032127816 */ /* 0x100fe40000000013 */
[----:B------:R-:W-:Y:S01]  /*ba30*/  PRMT R19, R204, 0x5210, R19 ;  /* 0x00005210cc137816 */ /* 0x000fe20000000013 */
[----:B------:R-:W-:Y:S06]  /*ba40*/  BAR.SYNC.DEFER_BLOCKING 0x0 ;  /* 0x0000000000007b1d */ /* 0x000fec0000010000 */
[----:B------:R-:W-:Y:S02]  /*ba50*/  STSM.16.M88.4 [R3], R16 ;  /* 0x0000001003007844 */ /* 0x000fe40000000200 */
[----:B------:R-:W-:Y:S01]  /*ba60*/  BAR.SYNC.DEFER_BLOCKING 0x0 ;  /* 0x0000000000007b1d */ /* 0x000fe20000010000 */
[----:B------:R-:W-:-:S04]  /*ba70*/  SHF.R.U32.HI R214, RZ, 0x8, R214 ;  /* 0x00000008ffd67819 */ /* 0x000fc800000116d6 */
[----:B------:R-:W-:-:S04]  /*ba80*/  LOP3.LUT R214, R214, 0xffff, RZ, 0xc0, !PT ;  /* 0x0000ffffd6d67812 */ /* 0x000fc800078ec0ff */
[----:B------:R-:W-:Y:S01]  /*ba90*/  PRMT R214, R214, 0x3340, R1 ;  /* 0x00003340d6d67816 */ /* 0x000fe20000000001 */
[----:B------:R-:W2:Y:S03]  /*baa0*/  LDS.128 R12, [R191+UR12] ;  /* 0x0000000cbf0c7984 */ /* 0x000ea60008000c00 */
[----:B------:R-:W-:Y:S02]  /*bab0*/  PRMT R214, R21, 0x5410, R214 ;  /* 0x0000541015d67816 */ /* 0x000fe400000000d6 */
[----:B------:R-:W-:Y:S02]  /*bac0*/  LOP3.LUT R21, R84, 0xffff, RZ, 0xc0, !PT ;  /* 0x0000ffff54157812 */ /* 0x000fe400078ec0ff */
[----:B------:R-:W-:Y:S02]  /*bad0*/  LOP3.LUT R23, R86, 0xffff, RZ, 0xc0, !PT ;  /* 0x0000ffff56177812 */ /* 0x000fe400078ec0ff */
[----:B------:R-:W-:-:S02]  /*bae0*/  PRMT R80, R73, 0x5410, R80 ;  /* 0x0000541049507816 */ /* 0x000fc40000000050 */
[--C-:B------:R-:W-:Y:S02]  /*baf0*/  PRMT R20, R30, 0x4210, R21.reuse ;  /* 0x000042101e147816 */ /* 0x100fe40000000015 */
[----:B------:R-:W-:Y:S02]  /*bb00*/  PRMT R21, R22, 0x5210, R21 ;  /* 0x0000521016157816 */ /* 0x000fe40000000015 */
[--C-:B------:R-:W-:Y:S02]  /*bb10*/  PRMT R22, R26, 0x4210, R23.reuse ;  /* 0x000042101a167816 */ /* 0x100fe40000000017 */
[----:B------:R-:W-:Y:S01]  /*bb20*/  PRMT R23, R80, 0x5210, R23 ;  /* 0x0000521050177816 */ /* 0x000fe20000000017 */
[----:B------:R-:W-:Y:S06]  /*bb30*/  BAR.SYNC.DEFER_BLOCKING 0x0 ;  /* 0x0000000000007b1d */ /* 0x000fec0000010000 */
[----:B------:R4:W-:Y:S02]  /*bb40*/  STSM.16.M88.4 [R3], R20 ;  /* 0x0000001403007844 */ /* 0x0009e40000000200 */
[----:B------:R-:W-:Y:S01]  /*bb50*/  BAR.SYNC.DEFER_BLOCKING 0x0 ;  /* 0x0000000000007b1d */ /* 0x000fe20000010000 */
[----:B------:R-:W-:-:S02]  /*bb60*/  LOP3.LUT R25, R100, 0xffff, RZ, 0xc0, !PT ;  /* 0x0000ffff64197812 */ /* 0x000fc400078ec0ff */
[----:B------:R-:W-:Y:S02]  /*bb70*/  LOP3.LUT R27, R102, 0xffff, RZ, 0xc0, !PT ;  /* 0x0000ffff661b7812 */ /* 0x000fe400078ec0ff */
[----:B------:R-:W-:Y:S01]  /*bb80*/  PRMT R24, R46, 0x4210, R25 ;  /* 0x000042102e187816 */ /* 0x000fe20000000019 */
[----:B------:R-:W2:Y:S01]  /*bb90*/  LDS.128 R16, [R191+UR12] ;  /* 0x0000000cbf107984 */ /* 0x000ea20008000c00 */
[----:B------:R-:W-:Y:S02]  /*bba0*/  PRMT R26, R44, 0x4210, R27 ;  /* 0x000042102c1a7816 */ /* 0x000fe4000000001b */
[----:B------:R-:W-:Y:S02]  /*bbb0*/  PRMT R25, R78, 0x5210, R25 ;  /* 0x000052104e197816 */ /* 0x000fe40000000019 */
[----:B------:R-:W-:Y:S01]  /*bbc0*/  PRMT R27, R82, 0x5210, R27 ;  /* 0x00005210521b7816 */ /* 0x000fe2000000001b */
[----:B------:R-:W-:Y:S01]  /*bbd0*/  BAR.SYNC.DEFER_BLOCKING 0x0 ;  /* 0x0000000000007b1d */ /* 0x000fe20000010000 */
[----:B------:R-:W-:-:S04]  /*bbe0*/  SHF.R.U32.HI R216, RZ, 0x8, R216 ;  /* 0x00000008ffd87819 */ /* 0x000fc800000116d8 */
[----:B------:R-:W-:Y:S01]  /*bbf0*/  LOP3.LUT R216, R216, 0xffff, RZ, 0xc0, !PT ;  /* 0x0000ffffd8d87812 */ /* 0x000fe200078ec0ff */
[----:B------:R-:W-:Y:S02]  /*bc00*/  STSM.16.M88.4 [R3], R24 ;  /* 0x0000001803007844 */ /* 0x000fe40000000200 */
[----:B------:R-:W-:Y:S01]  /*bc10*/  BAR.SYNC.DEFER_BLOCKING 0x0 ;  /* 0x0000000000007b1d */ /* 0x000fe20000010000 */
[----:B------:R-:W-:Y:S02]  /*bc20*/  PRMT R216, R216, 0x3340, R1 ;  /* 0x00003340d8d87816 */ /* 0x000fe40000000001 */
[----:B------:R-:W-:Y:S02]  /*bc30*/  PRMT R28, R28, 0x5410, R213 ;  /* 0x000054101c1c7816 */ /* 0x000fe400000000d5 */
[----:B------:R-:W-:Y:S02]  /*bc40*/  LOP3.LUT R29, R29, 0xffff, RZ, 0xc0, !PT ;  /* 0x0000ffff1d1d7812 */ /* 0x000fe400078ec0ff */
[----:B----4-:R-:W-:-:S02]  /*bc50*/  LOP3.LUT R20, R31, 0xffff, RZ, 0xc0, !PT ;  /* 0x0000ffff1f147812 */ /* 0x010fc400078ec0ff */
[----:B------:R-:W-:Y:S02]  /*bc60*/  PRMT R216, R33, 0x5410, R216 ;  /* 0x0000541021d87816 */ /* 0x000fe400000000d8 */
[--C-:B------:R-:W-:Y:S02]  /*bc70*/  PRMT R32, R28, 0x4210, R29.reuse ;  /* 0x000042101c207816 */ /* 0x100fe4000000001d */
[----:B------:R-:W-:Y:S02]  /*bc80*/  PRMT R33, R190, 0x5210, R29 ;  /* 0x00005210be217816 */ /* 0x000fe4000000001d */
[--C-:B------:R-:W-:Y:S02]  /*bc90*/  PRMT R28, R67, 0x4210, R20.reuse ;  /* 0x00004210431c7816 */ /* 0x100fe40000000014 */
[----:B------:R-:W-:Y:S02]  /*bca0*/  PRMT R29, R189, 0x5210, R20 ;  /* 0x00005210bd1d7816 */ /* 0x000fe40000000014 */
[----:B------:R-:W4:Y:S01]  /*bcb0*/  LDS.128 R20, [R191+UR12] ;  /* 0x0000000cbf147984 */ /* 0x000f220008000c00 */
[----:B------:R-:W-:-:S02]  /*bcc0*/  PRMT R34, R34, 0x5410, R215 ;  /* 0x0000541022227816 */ /* 0x000fc400000000d7 */
[----:B------:R-:W-:Y:S02]  /*bcd0*/  LOP3.LUT R73, R118, 0xffff, RZ, 0xc0, !PT ;  /* 0x0000ffff76497812 */ /* 0x000fe400078ec0ff */
[----:B------:R-:W-:Y:S02]  /*bce0*/  LOP3.LUT R31, R35, 0xffff, RZ, 0xc0, !PT ;  /* 0x0000ffff231f7812 */ /* 0x000fe400078ec0ff */
[--C-:B------:R-:W-:Y:S02]  /*bcf0*/  PRMT R34, R34, 0x4210, R73.reuse ;  /* 0x0000421022227816 */ /* 0x100fe40000000049 */
[----:B------:R-:W-:Y:S01]  /*bd00*/  PRMT R35, R192, 0x5210, R73 ;  /* 0x00005210c0237816 */ /* 0x000fe20000000049 */
[----:B------:R-:W-:Y:S06]  /*bd10*/  BAR.SYNC.DEFER_BLOCKING 0x0 ;  /* 0x0000000000007b1d */ /* 0x000fec0000010000 */
[----:B------:R3:W-:Y:S02]  /*bd20*/  STSM.16.M88.4 [R3], R32 ;  /* 0x0000002003007844 */ /* 0x0007e40000000200 */
[----:B------:R-:W-:Y:S01]  /*bd30*/  BAR.SYNC.DEFER_BLOCKING 0x0 ;  /* 0x0000000000007b1d */ /* 0x000fe20000010000 */
[----:B------:R-:W-:-:S02]  /*bd40*/  PRMT R30, R56, 0x4210, R31 ;  /* 0x00004210381e7816 */ /* 0x000fc4000000001f */
[----:B------:R-:W-:-:S03]  /*bd50*/  PRMT R31, R214, 0x5210, R31 ;  /* 0x00005210d61f7816 */ /* 0x000fc6000000001f */
[----:B------:R-:W4:Y:S02]  /*bd60*/  LDS.128 R24, [R191+UR12] ;  /* 0x0000000cbf187984 */ /* 0x000f240008000c00 */
[----:B------:R-:W-:Y:S06]  /*bd70*/  BAR.SYNC.DEFER_BLOCKING 0x0 ;  /* 0x0000000000007b1d */ /* 0x000fec0000010000 */
[----:B------:R-:W-:Y:S02]  /*bd80*/  STSM.16.M88.4 [R3], R28 ;  /* 0x0000001c03007844 */ /* 0x000fe40000000200 */
[----:B------:R-:W-:Y:S01]  /*bd90*/  BAR.SYNC.DEFER_BLOCKING 0x0 ;  /* 0x0000000000007b1d */ /* 0x000fe20000010000 */
[----:B------:R-:W-:-:S02]  /*bda0*/  LOP3.LUT R187, R187, 0xffff, RZ, 0xc0, !PT ;  /* 0x0000ffffbbbb7812 */ /* 0x000fc400078ec0ff */
[----:B------:R-:W-:-:S03]  /*bdb0*/  LOP3.LUT R67, R188, 0xffff, RZ, 0xc0, !PT ;  /* 0x0000ffffbc437812 */ /* 0x000fc600078ec0ff */
[----:B------:R-:W4:Y:S02]  /*bdc0*/  LDS.128 R28, [R191+UR12] ;  /* 0x0000000cbf1c7984 */ /* 0x000f240008000c00 */
[----:B------:R-:W-:Y:S01]  /*bdd0*/  BAR.SYNC.DEFER_BLOCKING 0x0 ;  /* 0x0000000000007b1d */ /* 0x000fe20000010000 */
[--C-:B---3--:R-:W-:Y:S02]  /*bde0*/  PRMT R32, R40, 0x4210, R187.reuse ;  /* 0x0000421028207816 */ /* 0x108fe400000000bb */
[----:B------:R-:W-:Y:S02]  /*bdf0*/  PRMT R33, R216, 0x5210, R187 ;  /* 0x00005210d8217816 */ /* 0x000fe400000000bb */
[--C-:B------:R-:W-:Y:S02]  /*be00*/  PRMT R34, R2, 0x4210, R67.reuse ;  /* 0x0000421002227816 */ /* 0x100fe40000000043 */
[----:B------:R-:W-:Y:S01]  /*be10*/  PRMT R35, R194, 0x5210, R67 ;  /* 0x00005210c2237816 */ /* 0x000fe20000000043 */
[C---:B------:R-:W-:Y:S01]  /*be20*/  IMAD R36, R217.reuse, UR4, RZ ;  /* 0x00000004d9247c24 */ /* 0x040fe2000f8e02ff */
[----:B------:R-:W-:Y:S01]  /*be30*/  ISETP.GE.AND P0, PT, R217, UR6, PT ;  /* 0x00000006d9007c0c */ /* 0x000fe2000bf06270 */
[----:B------:R-:W-:Y:S01]  /*be40*/  ULDC.64 UR4, c[0x0][0x220] ;  /* 0x0000880000047ab9 */ /* 0x000fe20000000a00 */
[----:B------:R-:W-:-:S02]  /*be50*/  ULDC UR6, c[0x0][0x248] ;  /* 0x0000920000067ab9 */ /* 0x000fc40000000800 */
[C---:B------:R-:W-:Y:S01]  /*be60*/  IADD3 R38, P2, R36.reuse, UR4, RZ ;  /* 0x0000000424267c10 */ /* 0x040fe2000ff5e0ff */
[----:B------:R-:W-:Y:S01]  /*be70*/  ULDC UR4, c[0x0][0x248] ;  /* 0x0000920000047ab9 */ /* 0x000fe20000000800 */
[----:B------:R3:W-:Y:S01]  /*be80*/  STSM.16.M88.4 [R3], R32 ;  /* 0x0000002003007844 */ /* 0x0007e20000000200 */
[----:B------:R-:W-:Y:S01]  /*be90*/  BAR.SYNC.DEFER_BLOCKING 0x0 ;  /* 0x0000000000007b1d */ /* 0x000fe20000010000 */
[C---:B------:R-:W-:Y:S01]  /*bea0*/  ISETP.LT.AND P1, PT, R185.reuse, UR7, !P0 ;  /* 0x00000007b9007c0c */ /* 0x040fe2000c721270 */
[----:B------:R-:W-:Y:S01]  /*beb0*/  IMAD R185, R185, UR4, RZ ;  /* 0x00000004b9b97c24 */ /* 0x000fe2000f8e02ff */
[----:B------:R-:W-:Y:S02]  /*bec0*/  LEA.HI.X.SX32 R40, R36, UR5, 0x1, P2 ;  /* 0x0000000524287c11 */ /* 0x000fe400090f0eff */
[C---:B------:R-:W-:Y:S01]  /*bed0*/  ISETP.LT.AND P3, PT, R37.reuse, UR8, !P0 ;  /* 0x0000000825007c0c */ /* 0x040fe2000c761270 */
[----:B------:R-:W-:Y:S01]  /*bee0*/  ULDC UR4, c[0x0][0x248] ;  /* 0x0000920000047ab9 */ /* 0x000fe20000000800 */
[----:B------:R-:W-:Y:S01]  /*bef0*/  ULDC UR5, c[0x0][0x248] ;  /* 0x0000920000057ab9 */ /* 0x000fe20000000800 */
[----:B------:R-:W-:Y:S01]  /*bf00*/  IMAD R37, R37, UR6, RZ ;  /* 0x0000000625257c24 */ /* 0x000fe2000f8e02ff */
[----:B0-----:R-:W-:Y:S01]  /*bf10*/  PRMT R187, R4, 0x7770, RZ ;  /* 0x0000777004bb7816 */ /* 0x001fe200000000ff */
[----:B------:R-:W-:Y:S01]  /*bf20*/  ULDC UR7, c[0x0][0x22c] ;  /* 0x00008b0000077ab9 */ /* 0x000fe20000000800 */
[C---:B---3--:R-:W-:Y:S01]  /*bf30*/  IADD3 R34, P5, R185.reuse, R38, RZ ;  /* 0x00000026b9227210 */ /* 0x048fe20007fbe0ff */
[----:B------:R-:W-:Y:S01]  /*bf40*/  IMAD R67, R184, UR4, RZ ;  /* 0x00000004b8437c24 */ /* 0x000fe2000f8e02ff */
[C---:B------:R-:W-:Y:S01]  /*bf50*/  ISETP.LT.AND P2, PT, R186.reuse, UR7, !P0 ;  /* 0x00000007ba007c0c */ /* 0x040fe2000c741270 */
[----:B------:R-:W-:Y:S01]  /*bf60*/  IMAD R3, R186, UR5, RZ ;  /* 0x00000005ba037c24 */ /* 0x000fe2000f8e02ff */
[----:B------:R-:W-:Y:S01]  /*bf70*/  LEA.HI.X.SX32 R35, R185, R40, 0x1, P5 ;  /* 0x00000028b9237211 */ /* 0x000fe200028f0eff */
[----:B------:R-:W-:Y:S01]  /*bf80*/  ULDC UR7, c[0x0][0x22c] ;  /* 0x00008b0000077ab9 */ /* 0x000fe20000000800 */
[-C--:B------:R-:W-:Y:S01]  /*bf90*/  IADD3 R32, P5, R37, R38.reuse, RZ ;  /* 0x0000002625207210 */ /* 0x080fe20007fbe0ff */
[----:B------:R-:W-:Y:S01]  /*bfa0*/  ULDC UR4, c[0x0][0x248] ;  /* 0x0000920000047ab9 */ /* 0x000fe20000000800 */
[-C--:B------:R-:W-:Y:S01]  /*bfb0*/  IADD3 R2, P6, R3, R38.reuse, RZ ;  /* 0x0000002603027210 */ /* 0x080fe20007fde0ff */
[----:B------:R-:W-:Y:S01]  /*bfc0*/  ULDC UR6, c[0x0][0x248] ;  /* 0x0000920000067ab9 */ /* 0x000fe20000000800 */
[----:B------:R-:W-:Y:S01]  /*bfd0*/  ISETP.LT.AND P4, PT, R184, UR9, !P0 ;  /* 0x00000009b8007c0c */ /* 0x000fe2000c781270 */
[----:B------:R-:W-:Y:S01]  /*bfe0*/  ULDC UR9, c[0x0][0x22c] ;  /* 0x00008b0000097ab9 */ /* 0x000fe20000000800 */
[----:B------:R-:W-:Y:S01]  /*bff0*/  @P1 STG.E.U8 desc[UR14][R34.64], R187 ;  /* 0x000000bb22001986 */ /* 0x000fe2000c10110e */
[----:B------:R-:W-:Y:S01]  /*c000*/  IADD3 R36, P1, R67, R38, RZ ;  /* 0x0000002643247210 */ /* 0x000fe20007f3e0ff */
[----:B------:R-:W-:Y:S01]  /*c010*/  ULDC UR5, c[0x0][0x248] ;  /* 0x0000920000057ab9 */ /* 0x000fe20000000800 */
[-C--:B------:R-:W-:Y:S01]  /*c020*/  LEA.HI.X.SX32 R33, R37, R40.reuse, 0x1, P5 ;  /* 0x0000002825217211 */ /* 0x080fe200028f0eff */
[----:B------:R-:W-:Y:S01]  /*c030*/  ULDC UR8, c[0x0][0x22c] ;  /* 0x00008b0000087ab9 */ /* 0x000fe20000000800 */
[-C--:B------:R-:W-:Y:S01]  /*c040*/  LEA.HI.X.SX32 R37, R67, R40.reuse, 0x1, P1 ;  /* 0x0000002843257211 */ /* 0x080fe200008f0eff */
[----:B------:R-:W0:Y:S01]  /*c050*/  LDS.128 R188, [R191+UR12] ;  /* 0x0000000cbfbc7984 */ /* 0x000e220008000c00 */
[----:B------:R-:W-:-:S02]  /*c060*/  LEA.HI.X.SX32 R3, R3, R40, 0x1, P6 ;  /* 0x0000002803037211 */ /* 0x000fc400030f0eff */
[----:B------:R-:W-:Y:S02]  /*c070*/  PRMT R185, R5, 0x7770, RZ ;  /* 0x0000777005b97816 */ /* 0x000fe400000000ff */
[C---:B------:R-:W-:Y:S01]  /*c080*/  ISETP.LT.AND P1, PT, R181.reuse, UR7, !P0 ;  /* 0x00000007b5007c0c */ /* 0x040fe2000c721270 */
[----:B------:R-:W-:Y:S01]  /*c090*/  IMAD R181, R181, UR4, RZ ;  /* 0x00000004b5b57c24 */ /* 0x000fe2000f8e02ff */
[----:B------:R-:W-:Y:S01]  /*c0a0*/  PRMT R73, R6, 0x7770, RZ ;  /* 0x0000777006497816 */ /* 0x000fe200000000ff */
[----:B------:R3:W-:Y:S01]  /*c0b0*/  @P2 STG.E.U8 desc[UR14][R2.64], R185 ;  /* 0x000000b902002986 */ /* 0x0007e2000c10110e */
[----:B------:R-:W-:Y:S01]  /*c0c0*/  PRMT R67, R7, 0x7770, RZ ;  /* 0x0000777007437816 */ /* 0x000fe200000000ff */
[----:B------:R-:W-:Y:S01]  /*c0d0*/  ULDC UR7, c[0x0][0x22c] ;  /* 0x00008b0000077ab9 */ /* 0x000fe20000000800 */
[----:B------:R-:W-:Y:S01]  /*c0e0*/  ULDC UR4, c[0x0][0x248] ;  /* 0x0000920000047ab9 */ /* 0x000fe20000000800 */
[----:B------:R1:W-:Y:S01]  /*c0f0*/  @P3 STG.E.U8 desc[UR14][R32.64], R73 ;  /* 0x0000004920003986 */ /* 0x0003e2000c10110e */
[C---:B------:R-:W-:Y:S01]  /*c100*/  ISETP.LT.AND P3, PT, R79.reuse, UR9, !P0 ;  /* 0x000000094f007c0c */ /* 0x040fe2000c761270 */
[----:B------:R-:W-:Y:S01]  /*c110*/  IMAD R79, R79, UR6, RZ ;  /* 0x000000064f4f7c24 */ /* 0x000fe2000f8e02ff */
[----:B---3--:R-:W-:Y:S01]  /*c120*/  IADD3 R2, P5, R181, R38, RZ ;  /* 0x00000026b5027210 */ /* 0x008fe20007fbe0ff */
[----:B------:R3:W-:Y:S01]  /*c130*/  @P4 STG.E.U8 desc[UR14][R36.64], R67 ;  /* 0x0000004324004986 */ /* 0x0007e2000c10110e */
[----:B------:R-:W-:Y:S01]  /*c140*/  ISETP.LT.AND P4, PT, R81, UR7, !P0 ;  /* 0x0000000751007c0c */ /* 0x000fe2000c781270 */
[----:B------:R-:W-:Y:S01]  /*c150*/  ULDC UR6, c[0x0][0x248] ;  /* 0x0000920000067ab9 */ /* 0x000fe20000000800 */
[----:B------:R-:W-:Y:S01]  /*c160*/  LEA.HI.X.SX32 R3, R181, R40, 0x1, P5 ;  /* 0x00000028b5037211 */ /* 0x000fe200028f0eff */
[----:B-1----:R-:W-:Y:S01]  /*c170*/  IMAD R33, R182, UR5, RZ ;  /* 0x00000005b6217c24 */ /* 0x002fe2000f8e02ff */
[----:B------:R-:W-:Y:S01]  /*c180*/  PRMT R181, R4, 0x7771, RZ ;  /* 0x0000777104b57816 */ /* 0x000fe200000000ff */
[----:B------:R-:W-:Y:S01]  /*c190*/  IMAD R81, R81, UR4, RZ ;  /* 0x0000000451517c24 */ /* 0x000fe2000f8e02ff */
[----:B------:R-:W-:Y:S01]  /*c1a0*/  ISETP.LT.AND P2, PT, R182, UR8, !P0 ;  /* 0x00000008b6007c0c */ /* 0x000fe2000c741270 */
[----:B------:R-:W-:Y:S01]  /*c1b0*/  ULDC UR4, c[0x0][0x248] ;  /* 0x0000920000047ab9 */ /* 0x000fe20000000800 */
[-C--:B------:R-:W-:Y:S01]  /*c1c0*/  IADD3 R34, P5, R79, R38.reuse, RZ ;  /* 0x000000264f227210 */ /* 0x080fe20007fbe0ff */
[----:B------:R1:W-:Y:S01]  /*c1d0*/  @P1 STG.E.U8 desc[UR14][R2.64], R181 ;  /* 0x000000b502001986 */ /* 0x0003e2000c10110e */
[-C--:B------:R-:W-:Y:S01]  /*c1e0*/  IADD3 R32, P6, R33, R38.reuse, RZ ;  /* 0x0000002621207210 */ /* 0x080fe20007fde0ff */
[----:B------:R-:W-:Y:S01]  /*c1f0*/  ULDC UR7, c[0x0][0x22c] ;  /* 0x00008b0000077ab9 */ /* 0x000fe20000000800 */
[----:B---3--:R-:W-:Y:S01]  /*c200*/  IADD3 R36, P1, R81, R38, RZ ;  /* 0x0000002651247210 */ /* 0x008fe20007f3e0ff */
[----:B------:R-:W-:Y:S01]  /*c210*/  ULDC UR8, c[0x0][0x22c] ;  /* 0x00008b0000087ab9 */ /* 0x000fe20000000800 */
[-C--:B------:R-:W-:Y:S01]  /*c220*/  LEA.HI.X.SX32 R35, R79, R40.reuse, 0x1, P5 ;  /* 0x000000284f237211 */ /* 0x080fe200028f0eff */
[----:B------:R-:W-:Y:S01]  /*c230*/  ULDC UR5, c[0x0][0x248] ;  /* 0x0000920000057ab9 */ /* 0x000fe20000000800 */
[----:B------:R-:W-:Y:S01]  /*c240*/  LEA.HI.X.SX32 R33, R33, R40, 0x1, P6 ;  /* 0x0000002821217211 */ /* 0x000fe200030f0eff */
[----:B------:R-:W-:Y:S01]  /*c250*/  ULDC UR9, c[0x0][0x22c] ;  /* 0x00008b0000097ab9 */ /* 0x000fe20000000800 */
[----:B------:R-:W-:-:S02]  /*c260*/  PRMT R79, R5, 0x7771, RZ ;  /* 0x00007771054f7816 */ /* 0x000fc400000000ff */
[----:B------:R-:W-:Y:S01]  /*c270*/  LEA.HI.X.SX32 R37, R81, R40, 0x1, P1 ;  /* 0x0000002851257211 */ /* 0x000fe200008f0eff */
[C---:B-1----:R-:W-:Y:S01]  /*c280*/  IMAD R3, R76.reuse, UR4, RZ ;  /* 0x000000044c037c24 */ /* 0x042fe2000f8e02ff */
[----:B------:R-:W-:Y:S02]  /*c290*/  ISETP.LT.AND P1, PT, R76, UR7, !P0 ;  /* 0x000000074c007c0c */ /* 0x000fe4000c721270 */
[----:B------:R-:W-:Y:S02]  /*c2a0*/  PRMT R73, R6, 0x7771, RZ ;  /* 0x0000777106497816 */ /* 0x000fe400000000ff */
[----:B------:R-:W-:Y:S01]  /*c2b0*/  PRMT R67, R7, 0x7771, RZ ;  /* 0x0000777107437816 */ /* 0x000fe200000000ff */
[----:B------:R1:W-:Y:S01]  /*c2c0*/  @P2 STG.E.U8 desc[UR14][R32.64], R79 ;  /* 0x0000004f20002986 */ /* 0x0003e2000c10110e */
[----:B------:R-:W-:Y:S01]  /*c2d0*/  IADD3 R2, P5, R3, R38, RZ ;  /* 0x0000002603027210 */ /* 0x000fe20007fbe0ff */
[----:B------:R-:W-:Y:S01]  /*c2e0*/  ULDC UR7, c[0x0][0x22c] ;  /* 0x00008b0000077ab9 */ /* 0x000fe20000000800 */
[C---:B------:R-:W-:Y:S01]  /*c2f0*/  ISETP.LT.AND P2, PT, R77.reuse, UR8, !P0 ;  /* 0x000000084d007c0c */ /* 0x040fe2000c741270 */
[----:B------:R3:W-:Y:S01]  /*c300*/  @P3 STG.E.U8 desc[UR14][R34.64], R73 ;  /* 0x0000004922003986 */ /* 0x0007e2000c10110e */
[----:B------:R-:W-:Y:S01]  /*c310*/  IMAD R77, R77, UR5, RZ ;  /* 0x000000054d4d7c24 */ /* 0x000fe2000f8e02ff */
[----:B------:R-:W-:Y:S01]  /*c320*/  ULDC UR4, c[0x0][0x248] ;  /* 0x0000920000047ab9 */ /* 0x000fe20000000800 */
[----:B------:R-:W-:Y:S01]  /*c330*/  LEA.HI.X.SX32 R3, R3, R40, 0x1, P5 ;  /* 0x0000002803037211 */ /* 0x000fe200028f0eff */
[----:B------:R2:W-:Y:S01]  /*c340*/  @P4 STG.E.U8 desc[UR14][R36.64], R67 ;  /* 0x0000004324004986 */ /* 0x0005e2000c10110e */
[C---:B------:R-:W-:Y:S01]  /*c350*/  ISETP.LT.AND P4, PT, R75.reuse, UR7, !P0 ;  /* 0x000000074b007c0c */ /* 0x040fe2000c781270 */
[----:B------:R-:W-:Y:S01]  /*c360*/  IMAD R75, R75, UR4, RZ ;  /* 0x000000044b4b7c24 */ /* 0x000fe2000f8e02ff */
[----:B------:R-:W-:Y:S01]  /*c370*/  ISETP.LT.AND P3, PT, R74, UR9, !P0 ;  /* 0x000000094a007c0c */ /* 0x000fe2000c761270 */
[----:B------:R-:W-:Y:S01]  /*c380*/  ULDC UR8, c[0x0][0x22c] ;  /* 0x00008b0000087ab9 */ /* 0x000fe20000000800 */
[----:B-1----:R-:W-:Y:S01]  /*c390*/  PRMT R79, R4, 0x7772, RZ ;  /* 0x00007772044f7816 */ /* 0x002fe200000000ff */
[----:B------:R-:W-:Y:S01]  /*c3a0*/  ULDC UR4, c[0x0][0x248] ;  /* 0x0000920000047ab9 */ /* 0x000fe20000000800 */
[----:B---3--:R-:W-:Y:S01]  /*c3b0*/  IMAD R35, R74, UR6, RZ ;  /* 0x000000064a237c24 */ /* 0x008fe2000f8e02ff */
[----:B------:R-:W-:-:S02]  /*c3c0*/  IADD3 R32, P6, R77, R38, RZ ;  /* 0x000000264d207210 */ /* 0x000fc40007fde0ff */
[----:B------:R1:W-:Y:S01]  /*c3d0*/  @P1 STG.E.U8 desc[UR14][R2.64], R79 ;  /* 0x0000004f02001986 */ /* 0x0003e2000c10110e */
[----:B------:R-:W-:Y:S01]  /*c3e0*/  PRMT R73, R6, 0x7772, RZ ;  /* 0x0000777206497816 */ /* 0x000fe200000000ff */
[----:B------:R-:W-:Y:S01]  /*c3f0*/  ULDC UR9, c[0x0][0x22c] ;  /* 0x00008b0000097ab9 */ /* 0x000fe20000000800 */
[-C--:B------:R-:W-:Y:S01]  /*c400*/  IADD3 R34, P5, R35, R38.reuse, RZ ;  /* 0x0000002623227210 */ /* 0x080fe20007fbe0ff */
[----:B------:R-:W-:Y:S01]  /*c410*/  ULDC UR5, c[0x0][0x248] ;  /* 0x0000920000057ab9 */ /* 0x000fe20000000800 */
[----:B--2---:R-:W-:Y:S01]  /*c420*/  IADD3 R36, P1, R75, R38, RZ ;  /* 0x000000264b247210 */ /* 0x004fe20007f3e0ff */
[----:B------:R-:W-:Y:S01]  /*c430*/  ULDC UR6, c[0x0][0x248] ;  /* 0x0000920000067ab9 */ /* 0x000fe20000000800 */
[-C--:B------:R-:W-:Y:S01]  /*c440*/  LEA.HI.X.SX32 R33, R77, R40.reuse, 0x1, P6 ;  /* 0x000000284d217211 */ /* 0x080fe200030f0eff */
[----:B------:R-:W-:Y:S01]  /*c450*/  ULDC UR7, c[0x0][0x248] ;  /* 0x0000920000077ab9 */ /* 0x000fe20000000800 */
[----:B------:R-:W-:Y:S02]  /*c460*/  PRMT R77, R5, 0x7772, RZ ;  /* 0x00007772054d7816 */ /* 0x000fe400000000ff */
[----:B------:R-:W-:-:S02]  /*c470*/  LEA.HI.X.SX32 R35, R35, R40, 0x1, P5 ;  /* 0x0000002823237211 */ /* 0x000fc400028f0eff */
[----:B------:R-:W-:Y:S02]  /*c480*/  LEA.HI.X.SX32 R37, R75, R40, 0x1, P1 ;  /* 0x000000284b257211 */ /* 0x000fe400008f0eff */
[C---:B------:R-:W-:Y:S01]  /*c490*/  ISETP.LT.AND P1, PT, R69.reuse, UR8, !P0 ;  /* 0x0000000845007c0c */ /* 0x040fe2000c721270 */
[----:B------:R-:W-:Y:S01]  /*c4a0*/  IMAD R69, R69, UR4, RZ ;  /* 0x0000000445457c24 */ /* 0x000fe2000f8e02ff */
[----:B------:R-:W-:Y:S01]  /*c4b0*/  @P2 STG.E.U8 desc[UR14][R32.64], R77 ;  /* 0x0000004d20002986 */ /* 0x000fe2000c10110e */
[----:B------:R-:W-:Y:S01]  /*c4c0*/  PRMT R67, R7, 0x7772, RZ ;  /* 0x0000777207437816 */ /* 0x000fe200000000ff */
[----:B------:R-:W-:Y:S01]  /*c4d0*/  ULDC UR4, c[0x0][0x248] ;  /* 0x0000920000047ab9 */ /* 0x000fe20000000800 */
[----:B------:R-:W-:Y:S01]  /*c4e0*/  ULDC UR8, c[0x0][0x22c] ;  /* 0x00008b0000087ab9 */ /* 0x000fe20000000800 */
[----:B------:R2:W-:Y:S01]  /*c4f0*/  @P3 STG.E.U8 desc[UR14][R34.64], R73 ;  /* 0x0000004922003986 */ /* 0x0005e2000c10110e */
[C---:B------:R-:W-:Y:S01]  /*c500*/  ISETP.LT.AND P3, PT, R71.reuse, UR9, !P0 ;  /* 0x0000000947007c0c */ /* 0x040fe2000c761270 */
[----:B------:R-:W-:Y:S01]  /*c510*/  IMAD R71, R71, UR5, RZ ;  /* 0x0000000547477c24 */ /* 0x000fe2000f8e02ff */
[----:B-1----:R-:W-:-:S02]  /*c520*/  IADD3 R2, P6, R69, R38, RZ ;  /* 0x0000002645027210 */ /* 0x002fc40007fde0ff */
[C---:B------:R-:W-:Y:S01]  /*c530*/  ISETP.LT.AND P2, PT, R72.reuse, UR10, !P0 ;  /* 0x0000000a48007c0c */ /* 0x040fe2000c741270 */
[----:B------:R1:W-:Y:S01]  /*c540*/  @P4 STG.E.U8 desc[UR14][R36.64], R67 ;  /* 0x0000004324004986 */ /* 0x0003e2000c10110e */
[----:B------:R-:W-:Y:S01]  /*c550*/  LEA.HI.X.SX32 R3, R69, R40, 0x1, P6 ;  /* 0x0000002845037211 */ /* 0x000fe200030f0eff */
[----:B------:R-:W-:Y:S01]  /*c560*/  ULDC UR9, c[0x0][0x22c] ;  /* 0x00008b0000097ab9 */ /* 0x000fe20000000800 */
[----:B--2---:R-:W-:Y:S01]  /*c570*/  IMAD R35, R72, UR6, RZ ;  /* 0x0000000648237c24 */ /* 0x004fe2000f8e02ff */
[-C--:B------:R-:W-:Y:S01]  /*c580*/  IADD3 R32, P5, R71, R38.reuse, RZ ;  /* 0x0000002647207210 */ /* 0x080fe20007fbe0ff */
[----:B------:R-:W-:Y:S01]  /*c590*/  ULDC UR5, c[0x0][0x248] ;  /* 0x0000920000057ab9 */ /* 0x000fe20000000800 */
[----:B------:R-:W-:Y:S01]  /*c5a0*/  PRMT R73, R4, 0x7773, RZ ;  /* 0x0000777304497816 */ /* 0x000fe200000000ff */
[----:B------:R-:W-:Y:S01]  /*c5b0*/  ULDC UR6, c[0x0][0x248] ;  /* 0x0000920000067ab9 */ /* 0x000fe20000000800 */
[----:B------:R-:W-:Y:S01]  /*c5c0*/  IADD3 R34, P6, R35, R38, RZ ;  /* 0x0000002623227210 */ /* 0x000fe20007fde0ff */
[C---:B-1----:R-:W-:Y:S01]  /*c5d0*/  IMAD R37, R66.reuse, UR7, RZ ;  /* 0x0000000742257c24 */ /* 0x042fe2000f8e02ff */
[----:B------:R-:W-:Y:S01]  /*c5e0*/  ISETP.LT.AND P4, PT, R66, UR11, !P0 ;  /* 0x0000000b42007c0c */ /* 0x000fe2000c781270 */
[----:B------:R-:W-:Y:S01]  /*c5f0*/  ULDC UR7, c[0x0][0x22c] ;  /* 0x00008b0000077ab9 */ /* 0x000fe20000000800 */
[----:B------:R-:W-:Y:S01]  /*c600*/  PRMT R69, R5, 0x7773, RZ ;  /* 0x0000777305457816 */ /* 0x000fe200000000ff */
[----:B------:R1:W-:Y:S01]  /*c610*/  @P1 STG.E.U8 desc[UR14][R2.64], R73 ;  /* 0x0000004902001986 */ /* 0x0003e2000c10110e */
[----:B------:R-:W-:Y:S01]  /*c620*/  LEA.HI.X.SX32 R33, R71, R40, 0x1, P5 ;  /* 0x0000002847217211 */ /* 0x000fe200028f0eff */
[----:B------:R-:W2:Y:S01]  /*c630*/  LDC R36, c[0x0][0x248] ;  /* 0x00009200ff247b82 */ /* 0x000ea20000000800 */
[----:B------:R-:W-:-:S02]  /*c640*/  PRMT R67, R6, 0x7773, RZ ;  /* 0x0000777306437816 */ /* 0x000fc400000000ff */
[----:B------:R-:W-:Y:S02]  /*c650*/  LEA.HI.X.SX32 R35, R35, R40, 0x1, P6 ;  /* 0x0000002823237211 */ /* 0x000fe400030f0eff */
[C---:B------:R-:W-:Y:S01]  /*c660*/  ISETP.LT.AND P1, PT, R39.reuse, UR7, !P0 ;  /* 0x0000000727007c0c */ /* 0x040fe2000c721270 */
[----:B------:R-:W-:Y:S01]  /*c670*/  IMAD R39, R39, UR4, RZ ;  /* 0x0000000427277c24 */ /* 0x000fe2000f8e02ff */
[----:B------:R-:W-:Y:S01]  /*c680*/  IADD3 R4, P5, R37, R38, RZ ;  /* 0x0000002625047210 */ /* 0x000fe20007fbe0ff */
[----:B------:R-:W-:Y:S01]  /*c690*/  @P3 STG.E.U8 desc[UR14][R32.64], R69 ;  /* 0x0000004520003986 */ /* 0x000fe2000c10110e */
[----:B------:R-:W-:Y:S01]  /*c6a0*/  PRMT R7, R7, 0x7773, RZ ;  /* 0x0000777307077816 */ /* 0x000fe200000000ff */
[----:B------:R-:W-:Y:S01]  /*c6b0*/  ULDC UR7, c[0x0][0x22c] ;  /* 0x00008b0000077ab9 */ /* 0x000fe20000000800 */
[----:B------:R-:W-:Y:S01]  /*c6c0*/  LEA.HI.X.SX32 R5, R37, R40, 0x1, P5 ;  /* 0x0000002825057211 */ /* 0x000fe200028f0eff */
[----:B------:R3:W-:Y:S01]  /*c6d0*/  @P2 STG.E.U8 desc[UR14][R34.64], R67 ;  /* 0x0000004322002986 */ /* 0x0007e2000c10110e */
[C---:B------:R-:W-:Y:S01]  /*c6e0*/  ISETP.LT.AND P2, PT, R41.reuse, UR8, !P0 ;  /* 0x0000000829007c0c */ /* 0x040fe2000c741270 */
[----:B------:R-:W-:Y:S01]  /*c6f0*/  IMAD R41, R41, UR5, RZ ;  /* 0x0000000529297c24 */ /* 0x000fe2000f8e02ff */
[C---:B------:R-:W-:Y:S01]  /*c700*/  ISETP.LT.AND P3, PT, R43.reuse, UR9, !P0 ;  /* 0x000000092b007c0c */ /* 0x040fe2000c761270 */
[----:B------:R-:W-:Y:S01]  /*c710*/  IMAD R43, R43, UR6, RZ ;  /* 0x000000062b2b7c24 */ /* 0x000fe2000f8e02ff */
[----:B-1----:R-:W-:Y:S01]  /*c720*/  IADD3 R2, P5, R39, R38, RZ ;  /* 0x0000002627027210 */ /* 0x002fe20007fbe0ff */
[----:B------:R1:W-:Y:S01]  /*c730*/  @P4 STG.E.U8 desc[UR14][R4.64], R7 ;  /* 0x0000000704004986 */ /* 0x0003e2000c10110e */
[----:B------:R-:W-:Y:S01]  /*c740*/  ULDC UR4, c[0x0][0x248] ;  /* 0x0000920000047ab9 */ /* 0x000fe20000000800 */
[----:B------:R-:W-:Y:S01]  /*c750*/  ISETP.LT.AND P4, PT, R45, UR7, !P0 ;  /* 0x000000072d007c0c */ /* 0x000fe2000c781270 */
[----:B------:R-:W-:Y:S01]  /*c760*/  ULDC UR6, c[0x0][0x22c] ;  /* 0x00008b0000067ab9 */ /* 0x000fe20000000800 */
[----:B------:R-:W-:Y:S01]  /*c770*/  LEA.HI.X.SX32 R3, R39, R40, 0x1, P5 ;  /* 0x0000002827037211 */ /* 0x000fe200028f0eff */
[----:B------:R-:W-:Y:S01]  /*c780*/  IMAD R45, R45, UR4, RZ ;  /* 0x000000042d2d7c24 */ /* 0x000fe2000f8e02ff */
[----:B---3--:R-:W-:Y:S01]  /*c790*/  PRMT R67, R8, 0x7770, RZ ;  /* 0x0000777008437816 */ /* 0x008fe200000000ff */
[----:B------:R-:W-:Y:S01]  /*c7a0*/  ULDC UR4, c[0x0][0x248] ;  /* 0x0000920000047ab9 */ /* 0x000fe20000000800 */
[-C--:B------:R-:W-:Y:S01]  /*c7b0*/  IADD3 R6, P5, R43, R38.reuse, RZ ;  /* 0x000000262b067210 */ /* 0x080fe20007fbe0ff */
[----:B------:R-:W-:Y:S01]  /*c7c0*/  ULDC UR7, c[0x0][0x22c] ;  /* 0x00008b0000077ab9 */ /* 0x000fe20000000800 */
[----:B------:R-:W-:Y:S01]  /*c7d0*/  PRMT R37, R10, 0x7770, RZ ;  /* 0x000077700a257816 */ /* 0x000fe200000000ff */
[----:B------:R-:W-:Y:S01]  /*c7e0*/  ULDC UR5, c[0x0][0x248] ;  /* 0x0000920000057ab9 */ /* 0x000fe20000000800 */
[----:B-1----:R-:W-:Y:S01]  /*c7f0*/  IADD3 R4, P6, R41, R38, RZ ;  /* 0x0000002629047210 */ /* 0x002fe20007fde0ff */
[----:B------:R1:W-:Y:S01]  /*c800*/  @P1 STG.E.U8 desc[UR14][R2.64], R67 ;  /* 0x0000004302001986 */ /* 0x0003e2000c10110e */
[-C--:B------:R-:W-:Y:S01]  /*c810*/  LEA.HI.X.SX32 R7, R43, R40.reuse, 0x1, P5 ;  /* 0x000000282b077211 */ /* 0x080fe200028f0eff */
[----:B------:R-:W-:Y:S01]  /*c820*/  ULDC UR8, c[0x0][0x22c] ;  /* 0x00008b0000087ab9 */ /* 0x000fe20000000800 */
[----:B------:R-:W-:Y:S01]  /*c830*/  LEA.HI.X.SX32 R5, R41, R40, 0x1, P6 ;  /* 0x0000002829057211 */ /* 0x000fe200030f0eff */
[----:B------:R-:W-:Y:S01]  /*c840*/  ULDC UR9, c[0x0][0x22c] ;  /* 0x00008b0000097ab9 */ /* 0x000fe20000000800 */
[----:B------:R-:W-:Y:S01]  /*c850*/  PRMT R39, R9, 0x7770, RZ ;  /* 0x0000777009277816 */ /* 0x000fe200000000ff */
[----:B------:R-:W3:Y:S01]  /*c860*/  LDC R34, c[0x0][0x248] ;  /* 0x00009200ff227b82 */ /* 0x000ee20000000800 */
[C---:B------:R-:W-:Y:S01]  /*c870*/  ISETP.LT.AND P5, PT, R47.reuse, UR6, !P0 ;  /* 0x000000062f007c0c */ /* 0x040fe2000c7a1270 */
[----:B------:R-:W-:Y:S01]  /*c880*/  IMAD R47, R47, UR4, RZ ;  /* 0x000000042f2f7c24 */ /* 0x000fe2000f8e02ff */
[----:B------:R-:W-:Y:S01]  /*c890*/  IADD3 R32, P1, R45, R38, RZ ;  /* 0x000000262d207210 */ /* 0x000fe20007f3e0ff */
[----:B------:R4:W-:Y:S01]  /*c8a0*/  @P2 STG.E.U8 desc[UR14][R4.64], R39 ;  /* 0x0000002704002986 */ /* 0x0009e2000c10110e */
[----:B------:R-:W-:Y:S01]  /*c8b0*/  PRMT R35, R11, 0x7770, RZ ;  /* 0x000077700b237816 */ /* 0x000fe200000000ff */
[----:B------:R-:W-:Y:S01]  /*c8c0*/  ULDC UR4, c[0x0][0x248] ;  /* 0x0000920000047ab9 */ /* 0x000fe20000000800 */
[----:B------:R-:W-:Y:S01]  /*c8d0*/  LEA.HI.X.SX32 R33, R45, R40, 0x1, P1 ;  /* 0x000000282d217211 */ /* 0x000fe200008f0eff */
[----:B------:R-:W-:Y:S01]  /*c8e0*/  ULDC UR6, c[0x0][0x248] ;  /* 0x0000920000067ab9 */ /* 0x000fe20000000800 */
[C---:B------:R-:W-:Y:S01]  /*c8f0*/  ISETP.LT.AND P2, PT, R49.reuse, UR7, !P0 ;  /* 0x0000000731007c0c */ /* 0x040fe2000c741270 */
[----:B------:R-:W-:Y:S01]  /*c900*/  IMAD R49, R49, UR5, RZ ;  /* 0x0000000531317c24 */ /* 0x000fe2000f8e02ff */
[----:B-1----:R-:W-:Y:S01]  /*c910*/  IADD3 R2, P1, R47, R38, RZ ;  /* 0x000000262f027210 */ /* 0x002fe20007f3e0ff */
[----:B------:R1:W-:Y:S01]  /*c920*/  @P3 STG.E.U8 desc[UR14][R6.64], R37 ;  /* 0x0000002506003986 */ /* 0x0003e2000c10110e */
[----:B------:R-:W-:Y:S01]  /*c930*/  ISETP.LT.AND P3, PT, R51, UR8, !P0 ;  /* 0x0000000833007c0c */ /* 0x000fe2000c761270 */
[----:B------:R-:W-:Y:S01]  /*c940*/  ULDC UR7, c[0x0][0x22c] ;  /* 0x00008b0000077ab9 */ /* 0x000fe20000000800 */
[----:B------:R-:W-:Y:S01]  /*c950*/  LEA.HI.X.SX32 R3, R47, R40, 0x1, P1 ;  /* 0x000000282f037211 */ /* 0x000fe200008f0eff */
[----:B------:R0:W-:Y:S01]  /*c960*/  @P4 STG.E.U8 desc[UR14][R32.64], R35 ;  /* 0x0000002320004986 */ /* 0x0001e2000c10110e */
[----:B----4-:R-:W-:Y:S01]  /*c970*/  PRMT R39, R8, 0x7771, RZ ;  /* 0x0000777108277816 */ /* 0x010fe200000000ff */
[----:B------:R-:W-:Y:S01]  /*c980*/  IMAD R51, R51, UR4, RZ ;  /* 0x0000000433337c24 */ /* 0x000fe2000f8e02ff */
[C---:B------:R-:W-:Y:S01]  /*c990*/  ISETP.LT.AND P4, PT, R53.reuse, UR9, !P0 ;  /* 0x0000000935007c0c */ /* 0x040fe2000c781270 */
[----:B------:R-:W-:Y:S01]  /*c9a0*/  IMAD R53, R53, UR6, RZ ;  /* 0x0000000635357c24 */ /* 0x000fe2000f8e02ff */
[----:B------:R-:W-:Y:S01]  /*c9b0*/  ULDC UR4, c[0x0][0x22c] ;  /* 0x00008b0000047ab9 */ /* 0x000fe20000000800 */
[----:B------:R4:W-:Y:S01]  /*c9c0*/  @P5 STG.E.U8 desc[UR14][R2.64], R39 ;  /* 0x0000002702005986 */ /* 0x0009e2000c10110e */
[----:B------:R-:W-:Y:S01]  /*c9d0*/  ULDC UR8, c[0x0][0x22c] ;  /* 0x00008b0000087ab9 */ /* 0x000fe20000000800 */
[----:B-1----:R-:W-:Y:S01]  /*c9e0*/  PRMT R37, R9, 0x7771, RZ ;  /* 0x0000777109257816 */ /* 0x002fe200000000ff */
[----:B------:R-:W-:Y:S01]  /*c9f0*/  ULDC UR5, c[0x0][0x248] ;  /* 0x0000920000057ab9 */ /* 0x000fe20000000800 */
[-C--:B0-----:R-:W-:Y:S01]  /*ca00*/  IADD3 R32, P1, R49, R38.reuse, RZ ;  /* 0x0000002631207210 */ /* 0x081fe20007f3e0ff */
[----:B------:R-:W-:Y:S01]  /*ca10*/  ULDC UR6, c[0x0][0x248] ;  /* 0x0000920000067ab9 */ /* 0x000fe20000000800 */
[----:B------:R-:W-:Y:S01]  /*ca20*/  IADD3 R6, P5, R51, R38, RZ ;  /* 0x0000002633067210 */ /* 0x000fe20007fbe0ff */
[----:B------:R-:W-:Y:S01]  /*ca30*/  ULDC UR9, c[0x0][0x22c] ;  /* 0x00008b0000097ab9 */ /* 0x000fe20000000800 */
[----:B------:R-:W-:-:S02]  /*ca40*/  LEA.HI.X.SX32 R33, R49, R40, 0x1, P1 ;  /* 0x0000002831217211 */ /* 0x000fc400008f0eff */
[----:B------:R-:W-:Y:S01]  /*ca50*/  ISETP.LT.AND P1, PT, R83, UR4, !P0 ;  /* 0x0000000453007c0c */ /* 0x000fe2000c721270 */
[----:B------:R-:W-:Y:S01]  /*ca60*/  ULDC UR4, c[0x0][0x248] ;  /* 0x0000920000047ab9 */ /* 0x000fe20000000800 */
[----:B------:R-:W-:Y:S01]  /*ca70*/  IADD3 R4, P6, R53, R38, RZ ;  /* 0x0000002635047210 */ /* 0x000fe20007fde0ff */
[----:B------:R0:W-:Y:S01]  /*ca80*/  @P2 STG.E.U8 desc[UR14][R32.64], R37 ;  /* 0x0000002520002986 */ /* 0x0001e2000c10110e */
[-C--:B------:R-:W-:Y:S02]  /*ca90*/  LEA.HI.X.SX32 R7, R51, R40.reuse, 0x1, P5 ;  /* 0x0000002833077211 */ /* 0x080fe400028f0eff */
[----:B------:R-:W-:Y:S02]  /*caa0*/  PRMT R35, R10, 0x7771, RZ ;  /* 0x000077710a237816 */ /* 0x000fe400000000ff */
[C---:B------:R-:W-:Y:S01]  /*cab0*/  ISETP.LT.AND P2, PT, R55.reuse, UR7, !P0 ;  /* 0x0000000737007c0c */ /* 0x040fe2000c741270 */
[----:B------:R-:W-:Y:S01]  /*cac0*/  IMAD R55, R55, UR4, RZ ;  /* 0x0000000437377c24 */ /* 0x000fe2000f8e02ff */
[----:B------:R-:W-:Y:S01]  /*cad0*/  LEA.HI.X.SX32 R5, R53, R40, 0x1, P6 ;  /* 0x0000002835057211 */ /* 0x000fe200030f0eff */
[----:B------:R-:W-:Y:S01]  /*cae0*/  @P3 STG.E.U8 desc[UR14][R6.64], R35 ;  /* 0x0000002306003986 */ /* 0x000fe2000c10110e */
[----:B----4-:R-:W-:Y:S01]  /*caf0*/  PRMT R3, R11, 0x7771, RZ ;  /* 0x000077710b037816 */ /* 0x010fe200000000ff */
[----:B------:R-:W-:Y:S01]  /*cb00*/  ULDC UR7, c[0x0][0x22c] ;  /* 0x00008b0000077ab9 */ /* 0x000fe20000000800 */
[----:B------:R-:W-:Y:S01]  /*cb10*/  IADD3 R2, P3, R55, R38, RZ ;  /* 0x0000002637027210 */ /* 0x000fe20007f7e0ff */
[----:B------:R-:W-:Y:S01]  /*cb20*/  ULDC UR4, c[0x0][0x248] ;  /* 0x0000920000047ab9 */ /* 0x000fe20000000800 */
[C---:B------:R-:W-:Y:S01]  /*cb30*/  ISETP.LT.AND P5, PT, R57.reuse, UR8, !P0 ;  /* 0x0000000839007c0c */ /* 0x040fe2000c7a1270 */
[----:B------:R-:W-:Y:S01]  /*cb40*/  IMAD R57, R57, UR5, RZ ;  /* 0x0000000539397c24 */ /* 0x000fe2000f8e02ff */
[----:B------:R1:W-:Y:S01]  /*cb50*/  @P4 STG.E.U8 desc[UR14][R4.64], R3 ;  /* 0x0000000304004986 */ /* 0x0003e2000c10110e */
[C---:B------:R-:W-:Y:S01]  /*cb60*/  ISETP.LT.AND P4, PT, R59.reuse, UR7, !P0 ;  /* 0x000000073b007c0c */ /* 0x040fe2000c781270 */
[----:B------:R-:W-:Y:S01]  /*cb70*/  IMAD R59, R59, UR6, RZ ;  /* 0x000000063b3b7c24 */ /* 0x000fe2000f8e02ff */
[----:B------:R-:W-:Y:S01]  /*cb80*/  PRMT R41, R8, 0x7772, RZ ;  /* 0x0000777208297816 */ /* 0x000fe200000000ff */
[----:B0-----:R-:W-:Y:S01]  /*cb90*/  IMAD R33, R60, UR4, RZ ;  /* 0x000000043c217c24 */ /* 0x001fe2000f8e02ff */
[----:B------:R-:W-:Y:S01]  /*cba0*/  PRMT R39, R9, 0x7772, RZ ;  /* 0x0000777209277816 */ /* 0x000fe200000000ff */
[----:B------:R-:W-:Y:S01]  /*cbb0*/  ULDC UR4, c[0x0][0x22c] ;  /* 0x00008b0000047ab9 */ /* 0x000fe20000000800 */
[----:B------:R-:W-:Y:S01]  /*cbc0*/  ULDC UR6, c[0x0][0x22c] ;  /* 0x00008b0000067ab9 */ /* 0x000fe20000000800 */
[----:B------:R-:W-:Y:S01]  /*cbd0*/  PRMT R37, R10, 0x7772, RZ ;  /* 0x000077720a257816 */ /* 0x000fe200000000ff */
[----:B------:R-:W-:Y:S01]  /*cbe0*/  ULDC UR5, c[0x0][0x248] ;  /* 0x0000920000057ab9 */ /* 0x000fe20000000800 */
[----:B-1----:R-:W-:-:S02]  /*cbf0*/  LEA.HI.X.SX32 R3, R55, R40, 0x1, P3 ;  /* 0x0000002837037211 */ /* 0x002fc400018f0eff */
[----:B------:R-:W-:-:S03]  /*cc00*/  IADD3 R4, P6, R57, R38, RZ ;  /* 0x0000002639047210 */ /* 0x000fc60007fde0ff */
[----:B------:R0:W-:Y:S01]  /*cc10*/  @P2 STG.E.U8 desc[UR14][R2.64], R41 ;  /* 0x0000002902002986 */ /* 0x0001e2000c10110e */
[----:B------:R-:W-:Y:S02]  /*cc20*/  IADD3 R6, P2, R59, R38, RZ ;  /* 0x000000263b067210 */ /* 0x000fe40007f5e0ff */
[-C--:B------:R-:W-:Y:S02]  /*cc30*/  LEA.HI.X.SX32 R5, R57, R40.reuse, 0x1, P6 ;  /* 0x0000002839057211 */ /* 0x080fe400030f0eff */
[----:B------:R-:W-:Y:S02]  /*cc40*/  ISETP.LT.AND P3, PT, R60, UR9, !P0 ;  /* 0x000000093c007c0c */ /* 0x000fe4000c761270 */
[----:B------:R-:W-:Y:S01]  /*cc50*/  LEA.HI.X.SX32 R7, R59, R40, 0x1, P2 ;  /* 0x000000283b077211 */ /* 0x000fe200010f0eff */
[----:B------:R1:W-:Y:S01]  /*cc60*/  @P5 STG.E.U8 desc[UR14][R4.64], R39 ;  /* 0x0000002704005986 */ /* 0x0003e2000c10110e */
[----:B------:R-:W-:Y:S01]  /*cc70*/  ISETP.LT.AND P2, PT, R85, UR4, !P0 ;  /* 0x0000000455007c0c */ /* 0x000fe2000c741270 */
[----:B------:R-:W-:Y:S01]  /*cc80*/  ULDC UR4, c[0x0][0x248] ;  /* 0x0000920000047ab9 */ /* 0x000fe20000000800 */
[----:B------:R-:W-:-:S02]  /*cc90*/  IADD3 R32, P6, R33, R38, RZ ;  /* 0x0000002621207210 */ /* 0x000fc40007fde0ff */
[C---:B------:R-:W-:Y:S01]  /*cca0*/  ISETP.LT.AND P5, PT, R61.reuse, UR6, !P0 ;  /* 0x000000063d007c0c */ /* 0x040fe2000c7a1270 */
[----:B------:R-:W-:Y:S01]  /*ccb0*/  IMAD R61, R61, UR4, RZ ;  /* 0x000000043d3d7c24 */ /* 0x000fe2000f8e02ff */
[----:B------:R-:W-:Y:S01]  /*ccc0*/  LEA.HI.X.SX32 R33, R33, R40, 0x1, P6 ;  /* 0x0000002821217211 */ /* 0x000fe200030f0eff */
[----:B------:R4:W-:Y:S01]  /*ccd0*/  @P4 STG.E.U8 desc[UR14][R6.64], R37 ;  /* 0x0000002506004986 */ /* 0x0009e2000c10110e */
[----:B------:R-:W-:Y:S01]  /*cce0*/  PRMT R35, R11, 0x7772, RZ ;  /* 0x000077720b237816 */ /* 0x000fe200000000ff */
[----:B------:R-:W-:Y:S01]  /*ccf0*/  ULDC UR4, c[0x0][0x22c] ;  /* 0x00008b0000047ab9 */ /* 0x000fe20000000800 */
[----:B0-----:R-:W-:Y:S01]  /*cd00*/  IADD3 R2, P6, R61, R38, RZ ;  /* 0x000000263d027210 */ /* 0x001fe20007fde0ff */
[C---:B-1----:R-:W-:Y:S01]  /*cd10*/  IMAD R5, R62.reuse, UR5, RZ ;  /* 0x000000053e057c24 */ /* 0x042fe2000f8e02ff */
[----:B------:R-:W-:Y:S01]  /*cd20*/  ULDC UR6, c[0x0][0x22c] ;  /* 0x00008b0000067ab9 */ /* 0x000fe20000000800 */
[----:B------:R-:W-:Y:S01]  /*cd30*/  ISETP.LT.AND P4, PT, R62, UR4, !P0 ;  /* 0x000000043e007c0c */ /* 0x000fe2000c781270 */
[----:B------:R0:W-:Y:S01]  /*cd40*/  @P3 STG.E.U8 desc[UR14][R32.64], R35 ;  /* 0x0000002320003986 */ /* 0x0001e2000c10110e */
[----:B------:R-:W-:Y:S01]  /*cd50*/  ULDC UR4, c[0x0][0x248] ;  /* 0x0000920000047ab9 */ /* 0x000fe20000000800 */
[----:B----4-:R-:W-:Y:S01]  /*cd60*/  PRMT R37, R8, 0x7773, RZ ;  /* 0x0000777308257816 */ /* 0x010fe200000000ff */
[----:B------:R-:W-:Y:S01]  /*cd70*/  ULDC UR5, c[0x0][0x22c] ;  /* 0x00008b0000057ab9 */ /* 0x000fe20000000800 */
[----:B------:R-:W1:Y:S01]  /*cd80*/  LDC R8, c[0x0][0x248] ;  /* 0x00009200ff087b82 */ /* 0x000e620000000800 */
[C---:B------:R-:W-:Y:S01]  /*cd90*/  ISETP.LT.AND P3, PT, R63.reuse, UR6, !P0 ;  /* 0x000000063f007c0c */ /* 0x040fe2000c761270 */
[----:B------:R-:W-:Y:S01]  /*cda0*/  IMAD R63, R63, UR4, RZ ;  /* 0x000000043f3f7c24 */ /* 0x000fe2000f8e02ff */
[----:B------:R-:W-:Y:S01]  /*cdb0*/  LEA.HI.X.SX32 R3, R61, R40, 0x1, P6 ;  /* 0x000000283d037211 */ /* 0x000fe200030f0eff */
[----:B------:R-:W-:Y:S01]  /*cdc0*/  ULDC UR4, c[0x0][0x248] ;  /* 0x0000920000047ab9 */ /* 0x000fe20000000800 */
[----:B------:R-:W-:-:S02]  /*cdd0*/  IADD3 R4, P6, R5, R38, RZ ;  /* 0x0000002605047210 */ /* 0x000fc40007fde0ff */
[----:B0-----:R-:W-:Y:S01]  /*cde0*/  PRMT R35, R9, 0x7773, RZ ;  /* 0x0000777309237816 */ /* 0x001fe200000000ff */
[----:B------:R0:W-:Y:S01]  /*cdf0*/  @P5 STG.E.U8 desc[UR14][R2.64], R37 ;  /* 0x0000002502005986 */ /* 0x0001e2000c10110e */
[----:B------:R-:W-:Y:S01]  /*ce00*/  PRMT R33, R10, 0x7773, RZ ;  /* 0x000077730a217816 */ /* 0x000fe200000000ff */
[----:B------:R-:W4:Y:S01]  /*ce10*/  LDC R32, c[0x0][0x248] ;  /* 0x00009200ff207b82 */ /* 0x000f220000000800 */
[----:B------:R-:W-:Y:S02]  /*ce20*/  LEA.HI.X.SX32 R5, R5, R40, 0x1, P6 ;  /* 0x0000002805057211 */ /* 0x000fe400030f0eff */
[----:B------:R-:W-:Y:S01]  /*ce30*/  IADD3 R6, P5, R63, R38, RZ ;  /* 0x000000263f067210 */ /* 0x000fe20007fbe0ff */
[----:B------:R-:W-:Y:S01]  /*ce40*/  IMAD R9, R64, UR4, RZ ;  /* 0x0000000440097c24 */ /* 0x000fe2000f8e02ff */
[----:B------:R-:W-:-:S03]  /*ce50*/  ULDC UR4, c[0x0][0x248] ;  /* 0x0000920000047ab9 */ /* 0x000fc60000000800 */
[----:B------:R-:W2:Y:S01]  /*ce60*/  LDC R10, c[0x0][0x248] ;  /* 0x00009200ff0a7b82 */ /* 0x000ea20000000800 */
[----:B------:R-:W-:Y:S01]  /*ce70*/  LEA.HI.X.SX32 R7, R63, R40, 0x1, P5 ;  /* 0x000000283f077211 */ /* 0x000fe200028f0eff */
[----:B------:R3:W-:Y:S01]  /*ce80*/  @P4 STG.E.U8 desc[UR14][R4.64], R35 ;  /* 0x0000002304004986 */ /* 0x0007e2000c10110e */
[----:B------:R-:W-:Y:S01]  /*ce90*/  ISETP.LT.AND P4, PT, R64, UR5, !P0 ;  /* 0x0000000540007c0c */ /* 0x000fe2000c781270 */
[----:B------:R-:W-:Y:S02]  /*cea0*/  ULDC UR5, c[0x0][0x22c] ;  /* 0x00008b0000057ab9 */ /* 0x000fe40000000800 */
[----:B------:R3:W-:Y:S01]  /*ceb0*/  @P3 STG.E.U8 desc[UR14][R6.64], R33 ;  /* 0x0000002106003986 */ /* 0x0007e2000c10110e */
[----:B0-----:R-:W-:Y:S02]  /*cec0*/  IADD3 R2, P3, R9, R38, RZ ;  /* 0x0000002609027210 */ /* 0x001fe40007f7e0ff */
[C---:B------:R-:W-:Y:S01]  /*ced0*/  ISETP.LT.AND P6, PT, R65.reuse, UR5, !P0 ;  /* 0x0000000541007c0c */ /* 0x040fe2000c7c1270 */
[----:B------:R-:W-:Y:S01]  /*cee0*/  IMAD R65, R65, UR4, RZ ;  /* 0x0000000441417c24 */ /* 0x000fe2000f8e02ff */
[----:B------:R-:W-:Y:S01]  /*cef0*/  PRMT R11, R11, 0x7773, RZ ;  /* 0x000077730b0b7816 */ /* 0x000fe200000000ff */
[----:B------:R-:W-:Y:S01]  /*cf00*/  ULDC UR4, c[0x0][0x22c] ;  /* 0x00008b0000047ab9 */ /* 0x000fe20000000800 */
[----:B------:R-:W-:Y:S01]  /*cf10*/  LEA.HI.X.SX32 R3, R9, R40, 0x1, P3 ;  /* 0x0000002809037211 */ /* 0x000fe200018f0eff */
[----:B-1----:R-:W-:Y:S01]  /*cf20*/  IMAD R9, R8, 0x2, R65 ;  /* 0x0000000208097824 */ /* 0x002fe200078e0241 */
[C---:B---3--:R-:W-:Y:S01]  /*cf30*/  PRMT R35, R13.reuse, 0x7770, RZ ;  /* 0x000077700d237816 */ /* 0x048fe200000000ff */
[----:B------:R-:W0:Y:S01]  /*cf40*/  LDC R8, c[0x0][0x248] ;  /* 0x00009200ff087b82 */ /* 0x000e220000000800 */
[----:B------:R-:W-:Y:S01]  /*cf50*/  PRMT R37, R13, 0x7772, RZ ;  /* 0x000077720d257816 */ /* 0x000fe200000000ff */
[----:B------:R4:W-:Y:S01]  /*cf60*/  @P4 STG.E.U8 desc[UR14][R2.64], R11 ;  /* 0x0000000b02004986 */ /* 0x0009e2000c10110e */
[-C--:B------:R-:W-:Y:S01]  /*cf70*/  IADD3 R6, P4, R9, R38.reuse, RZ ;  /* 0x0000002609067210 */ /* 0x080fe20007f9e0ff */
[----:B------:R-:W-:Y:S01]  /*cf80*/  ULDC UR5, c[0x0][0x22c] ;  /* 0x00008b0000057ab9 */ /* 0x000fe20000000800 */
[----:B------:R-:W-:-:S02]  /*cf90*/  IADD3 R4, P5, R65, R38, RZ ;  /* 0x0000002641047210 */ /* 0x000fc40007fbe0ff */
[-C--:B------:R-:W-:Y:S01]  /*cfa0*/  LEA.HI.X.SX32 R7, R9, R40.reuse, 0x1, P4 ;  /* 0x0000002809077211 */ /* 0x080fe200020f0eff */
[----:B--2---:R-:W-:Y:S01]  /*cfb0*/  IMAD R9, R10, 0x2, R9 ;  /* 0x000000020a097824 */ /* 0x004fe200078e0209 */
[----:B------:R-:W-:Y:S01]  /*cfc0*/  LEA.HI.X.SX32 R5, R65, R40, 0x1, P5 ;  /* 0x0000002841057211 */ /* 0x000fe200028f0eff */
[----:B------:R-:W1:Y:S01]  /*cfd0*/  LDC R10, c[0x0][0x248] ;  /* 0x00009200ff0a7b82 */ /* 0x000e620000000800 */
[----:B------:R-:W-:Y:S01]  /*cfe0*/  PRMT R33, R12, 0x7770, RZ ;  /* 0x000077700c217816 */ /* 0x000fe200000000ff */
[----:B----4-:R-:W-:-:S04]  /*cff0*/  IMAD R11, R32, 0x2, R9 ;  /* 0x00000002200b7824 */ /* 0x010fc800078e0209 */
[----:B------:R2:W-:Y:S02]  /*d000*/  @P6 STG.E.U8 desc[UR14][R4.64], R33 ;  /* 0x0000002104006986 */ /* 0x0005e4000c10110e */
[----:B------:R-:W3:Y:S02]  /*d010*/  LDC R32, c[0x0][0x248] ;  /* 0x00009200ff207b82 */ /* 0x000ee40000000800 */
[----:B------:R4:W-:Y:S01]  /*d020*/  @P2 STG.E.U8 desc[UR14][R6.64], R35 ;  /* 0x0000002306002986 */ /* 0x0009e2000c10110e */
[----:B------:R-:W-:Y:S02]  /*d030*/  IADD3 R2, P2, R9, R38, RZ ;  /* 0x0000002609027210 */ /* 0x000fe40007f5e0ff */
[----:B------:R-:W-:Y:S01]  /*d040*/  ISETP.LT.AND P3, PT, R87, UR4, !P0 ;  /* 0x0000000457007c0c */ /* 0x000fe2000c761270 */
[----:B------:R-:W-:Y:S01]  /*d050*/  ULDC UR4, c[0x0][0x22c] ;  /* 0x00008b0000047ab9 */ /* 0x000fe20000000800 */
[----:B------:R-:W-:Y:S02]  /*d060*/  LEA.HI.X.SX32 R3, R9, R40, 0x1, P2 ;  /* 0x0000002809037211 */ /* 0x000fe400010f0eff */
[----:B------:R-:W-:Y:S01]  /*d070*/  ISETP.LT.AND P5, PT, R88, UR4, !P0 ;  /* 0x0000000458007c0c */ /* 0x000fe2000c7a1270 */
[----:B------:R-:W-:Y:S01]  /*d080*/  ULDC UR4, c[0x0][0x22c] ;  /* 0x00008b0000047ab9 */ /* 0x000fe20000000800 */
[----:B--2---:R-:W-:-:S04]  /*d090*/  IADD3 R4, P2, R11, R38, RZ ;  /* 0x000000260b047210 */ /* 0x004fc80007f5e0ff */
[----:B------:R-:W-:Y:S01]  /*d0a0*/  LEA.HI.X.SX32 R5, R11, R40, 0x1, P2 ;  /* 0x000000280b057211 */ /* 0x000fe200010f0eff */
[----:B0-----:R-:W-:Y:S02]  /*d0b0*/  IMAD R11, R8, 0x2, R11 ;  /* 0x00000002080b7824 */ /* 0x001fe400078e020b */
[----:B------:R-:W0:Y:S01]  /*d0c0*/  LDC R8, c[0x0][0x248] ;  /* 0x00009200ff087b82 */ /* 0x000e220000000800 */
[----:B------:R-:W-:Y:S02]  /*d0d0*/  PRMT R33, R14, 0x7770, RZ ;  /* 0x000077700e217816 */ /* 0x000fe400000000ff */
[----:B----4-:R-:W-:Y:S02]  /*d0e0*/  PRMT R35, R15, 0x7770, RZ ;  /* 0x000077700f237816 */ /* 0x010fe400000000ff */
[----:B------:R-:W-:Y:S01]  /*d0f0*/  ISETP.LT.AND P4, PT, R89, UR4, !P0 ;  /* 0x0000000459007c0c */ /* 0x000fe2000c781270 */
[----:B------:R2:W-:Y:S01]  /*d100*/  @P3 STG.E.U8 desc[UR14][R2.64], R33 ;  /* 0x0000002102003986 */ /* 0x0005e2000c10110e */
[----:B-1----:R-:W-:Y:S01]  /*d110*/  IMAD R9, R10, 0x2, R11 ;  /* 0x000000020a097824 */ /* 0x002fe200078e020b */
[----:B------:R-:W-:Y:S01]  /*d120*/  ULDC UR4, c[0x0][0x22c] ;  /* 0x00008b0000047ab9 */ /* 0x000fe20000000800 */
[----:B------:R-:W1:Y:S01]  /*d130*/  LDC R10, c[0x0][0x248] ;  /* 0x00009200ff0a7b82 */ /* 0x000e620000000800 */
[----:B------:R4:W-:Y:S01]  /*d140*/  @P5 STG.E.U8 desc[UR14][R4.64], R35 ;  /* 0x0000002304005986 */ /* 0x0009e2000c10110e */
[----:B------:R-:W-:-:S04]  /*d150*/  IADD3 R6, P5, R11, R38, RZ ;  /* 0x000000260b067210 */ /* 0x000fc80007fbe0ff */
[----:B------:R-:W-:Y:S01]  /*d160*/  LEA.HI.X.SX32 R7, R11, R40, 0x1, P5 ;  /* 0x000000280b077211 */ /* 0x000fe200028f0eff */
[----:B---3--:R-:W-:Y:S01]  /*d170*/  IMAD R11, R32, 0x2, R9 ;  /* 0x00000002200b7824 */ /* 0x008fe200078e0209 */
[----:B--2---:R-:W-:Y:S01]  /*d180*/  PRMT R33, R12, 0x7771, RZ ;  /* 0x000077710c217816 */ /* 0x004fe200000000ff */
[----:B------:R-:W2:Y:S01]  /*d190*/  LDC R32, c[0x0][0x248] ;  /* 0x00009200ff207b82 */ /* 0x000ea20000000800 */
[----:B------:R-:W-:Y:S01]  /*d1a0*/  ISETP.LT.AND P6, PT, R90, UR4, !P0 ;  /* 0x000000045a007c0c */ /* 0x000fe2000c7c1270 */
[----:B------:R-:W-:Y:S02]  /*d1b0*/  ULDC UR4, c[0x0][0x22c] ;  /* 0x00008b0000047ab9 */ /* 0x000fe40000000800 */
[----:B------:R3:W-:Y:S01]  /*d1c0*/  @P4 STG.E.U8 desc[UR14][R6.64], R33 ;  /* 0x0000002106004986 */ /* 0x0007e2000c10110e */
[-C--:B----4-:R-:W-:Y:S02]  /*d1d0*/  IADD3 R4, P4, R11, R38.reuse, RZ ;  /* 0x000000260b047210 */ /* 0x090fe40007f9e0ff */
[----:B------:R-:W-:-:S02]  /*d1e0*/  IADD3 R2, P5, R9, R38, RZ ;  /* 0x0000002609027210 */ /* 0x000fc40007fbe0ff */
[----:B------:R-:W-:Y:S01]  /*d1f0*/  ISETP.LT.AND P3, PT, R91, UR4, !P0 ;  /* 0x000000045b007c0c */ /* 0x000fe2000c761270 */
[----:B------:R-:W-:Y:S01]  /*d200*/  ULDC UR4, c[0x0][0x22c] ;  /* 0x00008b0000047ab9 */ /* 0x000fe20000000800 */
[-C--:B------:R-:W-:Y:S01]  /*d210*/  LEA.HI.X.SX32 R5, R11, R40.reuse, 0x1, P4 ;  /* 0x000000280b057211 */ /* 0x080fe200020f0eff */
[----:B0-----:R-:W-:Y:S01]  /*d220*/  IMAD R11, R8, 0x2, R11 ;  /* 0x00000002080b7824 */ /* 0x001fe200078e020b */
[----:B------:R-:W-:Y:S01]  /*d230*/  LEA.HI.X.SX32 R3, R9, R40, 0x1, P5 ;  /* 0x0000002809037211 */ /* 0x000fe200028f0eff */
[----:B------:R-:W0:Y:S01]  /*d240*/  LDC R8, c[0x0][0x248] ;  /* 0x00009200ff087b82 */ /* 0x000e220000000800 */
[----:B------:R-:W-:Y:S02]  /*d250*/  PRMT R9, R13, 0x7771, RZ ;  /* 0x000077710d097816 */ /* 0x000fe400000000ff */
[----:B------:R-:W-:Y:S01]  /*d260*/  ISETP.LT.AND P2, PT, R92, UR4, !P0 ;  /* 0x000000045c007c0c */ /* 0x000fe2000c741270 */
[----:B------:R-:W-:Y:S01]  /*d270*/  ULDC UR4, c[0x0][0x22c] ;  /* 0x00008b0000047ab9 */ /* 0x000fe20000000800 */
[----:B------:R-:W-:Y:S01]  /*d280*/  PRMT R35, R14, 0x7771, RZ ;  /* 0x000077710e237816 */ /* 0x000fe200000000ff */
[----:B------:R1:W-:Y:S01]  /*d290*/  @P6 STG.E.U8 desc[UR14][R2.64], R9 ;  /* 0x0000000902006986 */ /* 0x0003e2000c10110e */
[----:B------:R-:W-:Y:S01]  /*d2a0*/  ISETP.LT.AND P5, PT, R93, UR4, !P0 ;  /* 0x000000045d007c0c */ /* 0x000fe2000c7a1270 */
[----:B------:R-:W-:-:S02]  /*d2b0*/  ULDC UR4, c[0x0][0x22c] ;  /* 0x00008b0000047ab9 */ /* 0x000fc40000000800 */
[----:B------:R4:W-:Y:S01]  /*d2c0*/  @P3 STG.E.U8 desc[UR14][R4.64], R35 ;  /* 0x0000002304003986 */ /* 0x0009e2000c10110e */
[-C--:B---3--:R-:W-:Y:S01]  /*d2d0*/  IADD3 R6, P3, R11, R38.reuse, RZ ;  /* 0x000000260b067210 */ /* 0x088fe20007f7e0ff */
[----:B-1----:R-:W-:Y:S02]  /*d2e0*/  IMAD R9, R10, 0x2, R11 ;  /* 0x000000020a097824 */ /* 0x002fe400078e020b */
[----:B------:R-:W1:Y:S03]  /*d2f0*/  LDC R10, c[0x0][0x248] ;  /* 0x00009200ff0a7b82 */ /* 0x000e660000000800 */
[----:B------:R-:W-:Y:S02]  /*d300*/  IADD3 R2, P4, R9, R38, RZ ;  /* 0x0000002609027210 */ /* 0x000fe40007f9e0ff */
[----:B------:R-:W-:Y:S02]  /*d310*/  LEA.HI.X.SX32 R7, R11, R40, 0x1, P3 ;  /* 0x000000280b077211 */ /* 0x000fe400018f0eff */
[----:B------:R-:W-:-:S02]  /*d320*/  PRMT R33, R15, 0x7771, RZ ;  /* 0x000077710f217816 */ /* 0x000fc400000000ff */
[----:B------:R-:W-:Y:S01]  /*d330*/  LEA.HI.X.SX32 R3, R9, R40, 0x1, P4 ;  /* 0x0000002809037211 */ /* 0x000fe200020f0eff */
[----:B--2---:R-:W-:Y:S01]  /*d340*/  IMAD R9, R32, 0x2, R9 ;  /* 0x0000000220097824 */ /* 0x004fe200078e0209 */
[----:B------:R-:W-:Y:S01]  /*d350*/  PRMT R11, R12, 0x7772, RZ ;  /* 0x000077720c0b7816 */ /* 0x000fe200000000ff */
[----:B------:R-:W2:Y:S01]  /*d360*/  LDC R32, c[0x0][0x248] ;  /* 0x00009200ff207b82 */ /* 0x000ea20000000800 */
[----:B------:R-:W-:Y:S01]  /*d370*/  ISETP.LT.AND P6, PT, R94, UR4, !P0 ;  /* 0x000000045e007c0c */ /* 0x000fe2000c7c1270 */
[----:B------:R0:W-:Y:S01]  /*d380*/  @P2 STG.E.U8 desc[UR14][R6.64], R33 ;  /* 0x0000002106002986 */ /* 0x0001e2000c10110e */
[----:B------:R-:W-:-:S03]  /*d390*/  ULDC UR4, c[0x0][0x22c] ;  /* 0x00008b0000047ab9 */ /* 0x000fc60000000800 */
[----:B------:R1:W-:Y:S01]  /*d3a0*/  @P5 STG.E.U8 desc[UR14][R2.64], R11 ;  /* 0x0000000b02005986 */ /* 0x0003e2000c10110e */
[----:B----4-:R-:W-:-:S04]  /*d3b0*/  IADD3 R4, P5, R9, R38, RZ ;  /* 0x0000002609047210 */ /* 0x010fc80007fbe0ff */
[----:B------:R-:W-:Y:S01]  /*d3c0*/  LEA.HI.X.SX32 R5, R9, R40, 0x1, P5 ;  /* 0x0000002809057211 */ /* 0x000fe200028f0eff */
[----:B0-----:R-:W-:-:S04]  /*d3d0*/  IMAD R7, R8, 0x2, R9 ;  /* 0x0000000208077824 */ /* 0x001fc800078e0209 */
[----:B------:R-:W-:Y:S01]  /*d3e0*/  IMAD R9, R34, 0x2, R7 ;  /* 0x0000000222097824 */ /* 0x000fe200078e0207 */
[----:B------:R2:W-:Y:S01]  /*d3f0*/  @P6 STG.E.U8 desc[UR14][R4.64], R37 ;  /* 0x0000002504006986 */ /* 0x0005e2000c10110e */
[----:B------:R-:W-:Y:S01]  /*d400*/  ISETP.LT.AND P3, PT, R95, UR4, !P0 ;  /* 0x000000045f007c0c */ /* 0x000fe2000c761270 */
[----:B------:R-:W-:Y:S01]  /*d410*/  ULDC UR4, c[0x0][0x22c] ;  /* 0x00008b0000047ab9 */ /* 0x000fe20000000800 */
[----:B-1----:R-:W-:Y:S01]  /*d420*/  IMAD R11, R10, 0x2, R9 ;  /* 0x000000020a0b7824 */ /* 0x002fe200078e0209 */
[C---:B------:R-:W-:Y:S01]  /*d430*/  IADD3 R2, P6, R9.reuse, R38, RZ ;  /* 0x0000002609027210 */ /* 0x040fe20007fde0ff */
[----:B------:R-:W0:Y:S03]  /*d440*/  LDC R10, c[0x0][0x248] ;  /* 0x00009200ff0a7b82 */ /* 0x000e260000000800 */
[----:B------:R-:W-:Y:S02]  /*d450*/  LEA.HI.X.SX32 R3, R9, R40, 0x1, P6 ;  /* 0x0000002809037211 */ /* 0x000fe400030f0eff */
[C---:B------:R-:W-:Y:S01]  /*d460*/  IADD3 R8, P6, R11.reuse, R38, RZ ;  /* 0x000000260b087210 */ /* 0x040fe20007fde0ff */
[----:B--2---:R-:W-:Y:S01]  /*d470*/  IMAD R5, R32, 0x2, R11 ;  /* 0x0000000220057824 */ /* 0x004fe200078e020b */
[----:B------:R-:W-:Y:S01]  /*d480*/  ISETP.LT.AND P2, PT, R96, UR4, !P0 ;  /* 0x0000000460007c0c */ /* 0x000fe2000c741270 */
[----:B------:R-:W-:Y:S01]  /*d490*/  ULDC UR4, c[0x0][0x22c] ;  /* 0x00008b0000047ab9 */ /* 0x000fe20000000800 */
[----:B------:R-:W-:Y:S01]  /*d4a0*/  LEA.HI.X.SX32 R9, R11, R40, 0x1, P6 ;  /* 0x000000280b097211 */ /* 0x000fe200030f0eff */
[----:B------:R-:W1:Y:S01]  /*d4b0*/  LDC R32, c[0x0][0x248] ;  /* 0x00009200ff207b82 */ /* 0x000e620000000800 */
[----:B------:R-:W-:-:S02]  /*d4c0*/  PRMT R11, R12, 0x7773, RZ ;  /* 0x000077730c0b7816 */ /* 0x000fc400000000ff */
[----:B------:R-:W-:Y:S01]  /*d4d0*/  ISETP.LT.AND P4, PT, R97, UR4, !P0 ;  /* 0x0000000461007c0c */ /* 0x000fe2000c781270 */
[----:B------:R-:W-:-:S04]  /*d4e0*/  ULDC UR4, c[0x0][0x22c] ;  /* 0x00008b0000047ab9 */ /* 0x000fc80000000800 */
[----:B------:R-:W2:Y:S01]  /*d4f0*/  LDC R12, c[0x0][0x248] ;  /* 0x00009200ff0c7b82 */ /* 0x000ea20000000800 */
[C---:B------:R-:W-:Y:S02]  /*d500*/  IADD3 R6, P5, R7.reuse, R38, RZ ;  /* 0x0000002607067210 */ /* 0x040fe40007fbe0ff */
[----:B------:R-:W-:Y:S02]  /*d510*/  PRMT R35, R14, 0x7772, RZ ;  /* 0x000077720e237816 */ /* 0x000fe400000000ff */
[----:B------:R-:W-:Y:S02]  /*d520*/  LEA.HI.X.SX32 R7, R7, R40, 0x1, P5 ;  /* 0x0000002807077211 */ /* 0x000fe400028f0eff */
[----:B------:R-:W-:Y:S01]  /*d530*/  ISETP.LT.AND P5, PT, R98, UR4, !P0 ;  /* 0x0000000462007c0c */ /* 0x000fe2000c7a1270 */
[----:B------:R-:W3:Y:S01]  /*d540*/  LDC R34, c[0x0][0x248] ;  /* 0x00009200ff227b82 */ /* 0x000ee20000000800 */
[----:B------:R-:W-:Y:S01]  /*d550*/  PRMT R33, R15, 0x7772, RZ ;  /* 0x000077720f217816 */ /* 0x000fe200000000ff */
[----:B------:R4:W-:Y:S01]  /*d560*/  @P3 STG.E.U8 desc[UR14][R6.64], R35 ;  /* 0x0000002306003986 */ /* 0x0009e2000c10110e */
[----:B------:R-:W-:Y:S01]  /*d570*/  IADD3 R4, P6, R5, R38, RZ ;  /* 0x0000002605047210 */ /* 0x000fe20007fde0ff */
[----:B------:R-:W-:-:S02]  /*d580*/  ULDC UR4, c[0x0][0x22c] ;  /* 0x00008b0000047ab9 */ /* 0x000fc40000000800 */
[----:B------:R-:W-:Y:S01]  /*d590*/  @P2 STG.E.U8 desc[UR14][R2.64], R33 ;  /* 0x0000002102002986 */ /* 0x000fe2000c10110e */
[----:B------:R-:W-:-:S03]  /*d5a0*/  PRMT R13, R13, 0x7773, RZ ;  /* 0x000077730d0d7816 */ /* 0x000fc600000000ff */
[----:B------:R0:W-:Y:S01]  /*d5b0*/  @P4 STG.E.U8 desc[UR14][R8.64], R11 ;  /* 0x0000000b08004986 */ /* 0x0001e2000c10110e */
[----:B----4-:R-:W-:Y:S01]  /*d5c0*/  IMAD R7, R36, 0x2, R5 ;  /* 0x0000000224077824 */ /* 0x010fe200078e0205 */
[----:B------:R-:W-:Y:S02]  /*d5d0*/  LEA.HI.X.SX32 R5, R5, R40, 0x1, P6 ;  /* 0x0000002805057211 */ /* 0x000fe400030f0eff */
[----:B------:R-:W-:Y:S01]  /*d5e0*/  ISETP.LT.AND P3, PT, R99, UR4, !P0 ;  /* 0x0000000463007c0c */ /* 0x000fe2000c761270 */
[----:B------:R-:W-:Y:S01]  /*d5f0*/  ULDC UR4, c[0x0][0x22c] ;  /* 0x00008b0000047ab9 */ /* 0x000fe20000000800 */
[----:B0-----:R-:W0:Y:S01]  /*d600*/  LDC R8, c[0x0][0x248] ;  /* 0x00009200ff087b82 */ /* 0x001e220000000800 */
[----:B------:R-:W-:Y:S01]  /*d610*/  IMAD R9, R10, 0x2, R7 ;  /* 0x000000020a097824 */ /* 0x000fe200078e0207 */
[----:B------:R2:W-:Y:S01]  /*d620*/  @P5 STG.E.U8 desc[UR14][R4.64], R13 ;  /* 0x0000000d04005986 */ /* 0x0005e2000c10110e */
[----:B------:R-:W-:-:S05]  /*d630*/  IADD3 R2, P5, R7, R38, RZ ;  /* 0x0000002607027210 */ /* 0x000fca0007fbe0ff */
[----:B------:R-:W4:Y:S01]  /*d640*/  LDC R10, c[0x0][0x248] ;  /* 0x00009200ff0a7b82 */ /* 0x000f220000000800 */
[----:B------:R-:W-:Y:S02]  /*d650*/  IADD3 R6, P6, R9, R38, RZ ;  /* 0x0000002609067210 */ /* 0x000fe40007fde0ff */
[----:B------:R-:W-:Y:S01]  /*d660*/  ISETP.LT.AND P2, PT, R101, UR4, !P0 ;  /* 0x0000000465007c0c */ /* 0x000fe2000c741270 */
[----:B------:R-:W-:Y:S01]  /*d670*/  ULDC UR4, c[0x0][0x22c] ;  /* 0x00008b0000047ab9 */ /* 0x000fe20000000800 */
[----:B--2---:R-:W-:Y:S01]  /*d680*/  IMAD R5, R12, 0x2, R9 ;  /* 0x000000020c057824 */ /* 0x004fe200078e0209 */
[-C--:B------:R-:W-:Y:S02]  /*d690*/  LEA.HI.X.SX32 R3, R7, R40.reuse, 0x1, P5 ;  /* 0x0000002807037211 */ /* 0x080fe400028f0eff */
[----:B------:R-:W2:Y:S01]  /*d6a0*/  LDC R12, c[0x0][0x248] ;  /* 0x00009200ff0c7b82 */ /* 0x000ea20000000800 */
[----:B------:R-:W-:Y:S02]  /*d6b0*/  PRMT R11, R14, 0x7773, RZ ;  /* 0x000077730e0b7816 */ /* 0x000fe400000000ff */
[----:B------:R-:W-:Y:S01]  /*d6c0*/  LEA.HI.X.SX32 R7, R9, R40, 0x1, P6 ;  /* 0x0000002809077211 */ /* 0x000fe200030f0eff */
[----:B-1----:R-:W-:Y:S01]  /*d6d0*/  IMAD R9, R32, 0x2, R5 ;  /* 0x0000000220097824 */ /* 0x002fe200078e0205 */
[----:B------:R-:W-:Y:S01]  /*d6e0*/  IADD3 R4, P6, R5, R38, RZ ;  /* 0x0000002605047210 */ /* 0x000fe20007fde0ff */
[----:B------:R1:W-:Y:S01]  /*d6f0*/  @P3 STG.E.U8 desc[UR14][R2.64], R11 ;  /* 0x0000000b02003986 */ /* 0x0003e2000c10110e */
[----:B------:R-:W-:Y:S01]  /*d700*/  PRMT R15, R15, 0x7773, RZ ;  /* 0x000077730f0f7816 */ /* 0x000fe200000000ff */
[----:B------:R-:W2:Y:S01]  /*d710*/  LDC R14, c[0x0][0x248] ;  /* 0x00009200ff0e7b82 */ /* 0x000ea20000000800 */
[----:B------:R-:W-:-:S02]  /*d720*/  LEA.HI.X.SX32 R5, R5, R40, 0x1, P6 ;  /* 0x0000002805057211 */ /* 0x000fc400030f0eff */
[----:B------:R-:W-:Y:S01]  /*d730*/  ISETP.LT.AND P4, PT, R103, UR4, !P0 ;  /* 0x0000000467007c0c */ /* 0x000fe2000c781270 */
[----:B------:R0:W-:Y:S01]  /*d740*/  @P2 STG.E.U8 desc[UR14][R6.64], R15 ;  /* 0x0000000f06002986 */ /* 0x0001e2000c10110e */
[----:B------:R-:W-:Y:S01]  /*d750*/  ULDC UR4, c[0x0][0x22c] ;  /* 0x00008b0000047ab9 */ /* 0x000fe20000000800 */
[----:B------:R-:W-:Y:S02]  /*d760*/  PRMT R13, R16, 0x7770, RZ ;  /* 0x00007770100d7816 */ /* 0x000fe400000000ff */
[----:B------:R-:W-:Y:S01]  /*d770*/  PRMT R33, R19, 0x7770, RZ ;  /* 0x0000777013217816 */ /* 0x000fe200000000ff */
[----:B------:R-:W2:Y:S01]  /*d780*/  LDC R32, c[0x0][0x248] ;  /* 0x00009200ff207b82 */ /* 0x000ea20000000800 */
[----:B-1----:R-:W-:Y:S01]  /*d790*/  IADD3 R2, P6, R9, R38, RZ ;  /* 0x0000002609027210 */ /* 0x002fe20007fde0ff */
[----:B---3--:R-:W-:-:S03]  /*d7a0*/  IMAD R11, R34, 0x2, R9 ;  /* 0x00000002220b7824 */ /* 0x008fc600078e0209 */
[----:B------:R-:W-:Y:S01]  /*d7b0*/  LEA.HI.X.SX32 R3, R9, R40, 0x1, P6 ;  /* 0x0000002809037211 */ /* 0x000fe200030f0eff */
[----:B0-----:R-:W-:Y:S01]  /*d7c0*/  IMAD R9, R8, 0x2, R11 ;  /* 0x0000000208097824 */ /* 0x001fe200078e020b */
[C---:B------:R-:W-:Y:S01]  /*d7d0*/  IADD3 R6, P6, R11.reuse, R38, RZ ;  /* 0x000000260b067210 */ /* 0x040fe20007fde0ff */
[----:B------:R-:W0:Y:S01]  /*d7e0*/  LDC R8, c[0x0][0x248] ;  /* 0x00009200ff087b82 */ /* 0x000e220000000800 */
[----:B------:R-:W-:Y:S01]  /*d7f0*/  ISETP.LT.AND P5, PT, R104, UR4, !P0 ;  /* 0x0000000468007c0c */ /* 0x000fe2000c7a1270 */
[----:B------:R-:W-:Y:S01]  /*d800*/  ULDC UR4, c[0x0][0x22c] ;  /* 0x00008b0000047ab9 */ /* 0x000fe20000000800 */
[----:B------:R-:W-:Y:S01]  /*d810*/  LEA.HI.X.SX32 R7, R11, R40, 0x1, P6 ;  /* 0x000000280b077211 */ /* 0x000fe200030f0eff */
[----:B----4-:R-:W-:Y:S01]  /*d820*/  IMAD R11, R10, 0x2, R9 ;  /* 0x000000020a0b7824 */ /* 0x010fe200078e0209 */
[----:B------:R-:W-:Y:S01]  /*d830*/  ISETP.LT.AND P3, PT, R105, UR4, !P0 ;  /* 0x0000000469007c0c */ /* 0x000fe2000c761270 */
[----:B------:R-:W-:Y:S02]  /*d840*/  ULDC UR4, c[0x0][0x22c] ;  /* 0x00008b0000047ab9 */ /* 0x000fe40000000800 */
[----:B------:R-:W1:Y:S01]  /*d850*/  LDC R10, c[0x0][0x248] ;  /* 0x00009200ff0a7b82 */ /* 0x000e620000000800 */
[----:B------:R3:W-:Y:S01]  /*d860*/  @P4 STG.E.U8 desc[UR14][R4.64], R13 ;  /* 0x0000000d04004986 */ /* 0x0007e2000c10110e */
[----:B------:R-:W-:-:S02]  /*d870*/  PRMT R15, R17, 0x7770, RZ ;  /* 0x00007770110f7816 */ /* 0x000fc400000000ff */
[----:B------:R-:W-:Y:S01]  /*d880*/  ISETP.LT.AND P2, PT, R106, UR4, !P0 ;  /* 0x000000046a007c0c */ /* 0x000fe2000c741270 */
[----:B------:R-:W-:Y:S02]  /*d890*/  ULDC UR4, c[0x0][0x22c] ;  /* 0x00008b0000047ab9 */ /* 0x000fe40000000800 */
[----:B------:R-:W-:Y:S01]  /*d8a0*/  ISETP.LT.AND P4, PT, R107, UR4, !P0 ;  /* 0x000000046b007c0c */ /* 0x000fe2000c781270 */
[----:B------:R4:W-:Y:S01]  /*d8b0*/  @P5 STG.E.U8 desc[UR14][R2.64], R15 ;  /* 0x0000000f02005986 */ /* 0x0009e2000c10110e */
[----:B------:R-:W-:Y:S01]  /*d8c0*/  ULDC UR4, c[0x0][0x22c] ;  /* 0x00008b0000047ab9 */ /* 0x000fe20000000800 */
[C---:B---3--:R-:W-:Y:S02]  /*d8d0*/  IADD3 R4, P6, R9.reuse, R38, RZ ;  /* 0x0000002609047210 */ /* 0x048fe40007fde0ff */
[----:B------:R-:W-:Y:S02]  /*d8e0*/  PRMT R13, R18, 0x7770, RZ ;  /* 0x00007770120d7816 */ /* 0x000fe400000000ff */
[----:B------:R-:W-:Y:S01]  /*d8f0*/  LEA.HI.X.SX32 R5, R9, R40, 0x1, P6 ;  /* 0x0000002809057211 */ /* 0x000fe200030f0eff */
[----:B--2---:R-:W-:Y:S01]  /*d900*/  IMAD R9, R12, 0x2, R11 ;  /* 0x000000020c097824 */ /* 0x004fe200078e020b */
[----:B------:R-:W-:Y:S01]  /*d910*/  ISETP.LT.AND P5, PT, R108, UR4, !P0 ;  /* 0x000000046c007c0c */ /* 0x000fe2000c7a1270 */
[----:B------:R2:W-:Y:S01]  /*d920*/  @P3 STG.E.U8 desc[UR14][R6.64], R13 ;  /* 0x0000000d06003986 */ /* 0x0005e2000c10110e */
[C---:B----4-:R-:W-:Y:S01]  /*d930*/  IADD3 R2, P6, R11.reuse, R38, RZ ;  /* 0x000000260b027210 */ /* 0x050fe20007fde0ff */
[----:B------:R-:W-:Y:S01]  /*d940*/  ULDC UR4, c[0x0][0x22c] ;  /* 0x00008b0000047ab9 */ /* 0x000fe20000000800 */
[----:B------:R-:W-:Y:S01]  /*d950*/  PRMT R15, R16, 0x7771, RZ ;  /* 0x00007771100f7816 */ /* 0x000fe200000000ff */
[----:B------:R-:W3:Y:S01]  /*d960*/  LDC R12, c[0x0][0x248] ;  /* 0x00009200ff0c7b82 */ /* 0x000ee20000000800 */
[----:B------:R-:W-:-:S02]  /*d970*/  LEA.HI.X.SX32 R3, R11, R40, 0x1, P6 ;  /* 0x000000280b037211 */ /* 0x000fc400030f0eff */
[----:B--2---:R-:W-:Y:S02]  /*d980*/  IADD3 R6, P6, R9, R38, RZ ;  /* 0x0000002609067210 */ /* 0x004fe40007fde0ff */
[----:B------:R-:W-:Y:S02]  /*d990*/  PRMT R13, R17, 0x7771, RZ ;  /* 0x00007771110d7816 */ /* 0x000fe400000000ff */
[----:B------:R-:W-:Y:S01]  /*d9a0*/  LEA.HI.X.SX32 R7, R9, R40, 0x1, P6 ;  /* 0x0000002809077211 */ /* 0x000fe200030f0eff */
[----:B0-----:R-:W-:Y:S01]  /*d9b0*/  IMAD R9, R8, 0x2, R9 ;  /* 0x0000000208097824 */ /* 0x001fe200078e0209 */
[----:B------:R0:W-:Y:S01]  /*d9c0*/  @P2 STG.E.U8 desc[UR14][R4.64], R33 ;  /* 0x0000002104002986 */ /* 0x0001e2000c10110e */
[----:B------:R-:W2:Y:S01]  /*d9d0*/  LDC R8, c[0x0][0x248] ;  /* 0x00009200ff087b82 */ /* 0x000ea20000000800 */
[----:B------:R-:W-:Y:S01]  /*d9e0*/  ISETP.LT.AND P3, PT, R109, UR4, !P0 ;  /* 0x000000046d007c0c */ /* 0x000fe2000c761270 */
[----:B------:R-:W-:Y:S01]  /*d9f0*/  ULDC UR4, c[0x0][0x22c] ;  /* 0x00008b0000047ab9 */ /* 0x000fe20000000800 */
[----:B------:R4:W-:Y:S01]  /*da00*/  @P4 STG.E.U8 desc[UR14][R2.64], R15 ;  /* 0x0000000f02004986 */ /* 0x0009e2000c10110e */
[----:B-1----:R-:W-:Y:S01]  /*da10*/  IMAD R11, R10, 0x2, R9 ;  /* 0x000000020a0b7824 */ /* 0x002fe200078e0209 */
[----:B------:R-:W-:Y:S01]  /*da20*/  ISETP.LT.AND P2, PT, R110, UR4, !P0 ;  /* 0x000000046e007c0c */ /* 0x000fe2000c741270 */
[----:B------:R-:W-:Y:S01]  /*da30*/  ULDC UR4, c[0x0][0x22c] ;  /* 0x00008b0000047ab9 */ /* 0x000fe20000000800 */
[----:B------:R1:W-:Y:S01]  /*da40*/  @P5 STG.E.U8 desc[UR14][R6.64], R13 ;  /* 0x0000000d06005986 */ /* 0x0003e2000c10110e */
[----:B------:R-:W3:Y:S01]  /*da50*/  LDC R10, c[0x0][0x248] ;  /* 0x00009200ff0a7b82 */ /* 0x000ee20000000800 */
[----:B0-----:R-:W-:-:S04]  /*da60*/  IADD3 R4, P5, R9, R38, RZ ;  /* 0x0000002609047210 */ /* 0x001fc80007fbe0ff */
[----:B------:R-:W-:Y:S02]  /*da70*/  LEA.HI.X.SX32 R5, R9, R40, 0x1, P5 ;  /* 0x0000002809057211 */ /* 0x000fe400028f0eff */
[C---:B----4-:R-:W-:Y:S02]  /*da80*/  IADD3 R2, P5, R11.reuse, R38, RZ ;  /* 0x000000260b027210 */ /* 0x050fe40007fbe0ff */
[----:B------:R-:W-:Y:S01]  /*da90*/  PRMT R15, R18, 0x7771, RZ ;  /* 0x00007771120f7816 */ /* 0x000fe200000000ff */
[----:B------:R-:W-:Y:S01]  /*daa0*/  IMAD R9, R14, 0x2, R11 ;  /* 0x000000020e097824 */ /* 0x000fe200078e020b */
[----:B------:R-:W-:Y:S01]  /*dab0*/  LEA.HI.X.SX32 R3, R11, R40, 0x1, P5 ;  /* 0x000000280b037211 */ /* 0x000fe200028f0eff */
[----:B------:R-:W0:Y:S01]  /*dac0*/  LDC R14, c[0x0][0x248] ;  /* 0x00009200ff0e7b82 */ /* 0x000e220000000800 */
[----:B-1----:R-:W-:Y:S01]  /*dad0*/  PRMT R13, R19, 0x7771, RZ ;  /* 0x00007771130d7816 */ /* 0x002fe200000000ff */
[----:B------:R3:W-:Y:S04]  /*dae0*/  @P3 STG.E.U8 desc[UR14][R4.64], R15 ;  /* 0x0000000f04003986 */ /* 0x0007e8000c10110e */
[----:B------:R1:W-:Y:S01]  /*daf0*/  @P2 STG.E.U8 desc[UR14][R2.64], R13 ;  /* 0x0000000d02002986 */ /* 0x0003e2000c10110e */
[----:B------:R-:W-:-:S04]  /*db00*/  IADD3 R6, P2, R9, R38, RZ ;  /* 0x0000002609067210 */ /* 0x000fc80007f5e0ff */
[----:B------:R-:W-:Y:S01]  /*db10*/  LEA.HI.X.SX32 R7, R9, R40, 0x1, P2 ;  /* 0x0000002809077211 */ /* 0x000fe200010f0eff */
[----:B--2---:R-:W-:Y:S01]  /*db20*/  IMAD R9, R8, 0x2, R9 ;  /* 0x0000000208097824 */ /* 0x004fe200078e0209 */
[----:B------:R-:W-:Y:S01]  /*db30*/  ISETP.LT.AND P4, PT, R111, UR4, !P0 ;  /* 0x000000046f007c0c */ /* 0x000fe2000c781270 */
[----:B------:R-:W-:Y:S02]  /*db40*/  ULDC UR4, c[0x0][0x22c] ;  /* 0x00008b0000047ab9 */ /* 0x000fe40000000800 */
[----:B---3--:R-:W-:Y:S02]  /*db50*/  IMAD R5, R10, 0x2, R9 ;  /* 0x000000020a057824 */ /* 0x008fe400078e0209 */
[----:B------:R-:W2:Y:S01]  /*db60*/  LDC R10, c[0x0][0x248] ;  /* 0x00009200ff0a7b82 */ /* 0x000ea20000000800 */
[----:B------:R-:W-:Y:S02]  /*db70*/  PRMT R11, R16, 0x7772, RZ ;  /* 0x00007772100b7816 */ /* 0x000fe400000000ff */
[----:B------:R-:W-:Y:S01]  /*db80*/  ISETP.LT.AND P6, PT, R112, UR4, !P0 ;  /* 0x0000000470007c0c */ /* 0x000fe2000c7c1270 */
[----:B------:R-:W-:-:S04]  /*db90*/  ULDC UR4, c[0x0][0x22c] ;  /* 0x00008b0000047ab9 */ /* 0x000fc80000000800 */
[----:B------:R0:W-:Y:S01]  /*dba0*/  @P4 STG.E.U8 desc[UR14][R6.64], R11 ;  /* 0x0000000b06004986 */ /* 0x0001e2000c10110e */
[----:B-1----:R-:W-:-:S04]  /*dbb0*/  IADD3 R2, P4, R9, R38, RZ ;  /* 0x0000002609027210 */ /* 0x002fc80007f9e0ff */
[----:B------:R-:W-:Y:S01]  /*dbc0*/  LEA.HI.X.SX32 R3, R9, R40, 0x1, P4 ;  /* 0x0000002809037211 */ /* 0x000fe200020f0eff */
[----:B------:R-:W-:Y:S01]  /*dbd0*/  IMAD R9, R12, 0x2, R5 ;  /* 0x000000020c097824 */ /* 0x000fe200078e0205 */
[----:B------:R-:W-:Y:S01]  /*dbe0*/  PRMT R33, R17, 0x7772, RZ ;  /* 0x0000777211217816 */ /* 0x000fe200000000ff */
[----:B------:R-:W1:Y:S02]  /*dbf0*/  LDC R12, c[0x0][0x248] ;  /* 0x00009200ff0c7b82 */ /* 0x000e640000000800 */
[----:B0-----:R-:W-:Y:S02]  /*dc00*/  IMAD R11, R14, 0x2, R9 ;  /* 0x000000020e0b7824 */ /* 0x001fe400078e0209 */
[----:B------:R2:W-:Y:S01]  /*dc10*/  @P6 STG.E.U8 desc[UR14][R2.64], R33 ;  /* 0x0000002102006986 */ /* 0x0005e2000c10110e */
[----:B------:R-:W-:Y:S01]  /*dc20*/  ISETP.LT.AND P3, PT, R113, UR4, !P0 ;  /* 0x0000000471007c0c */ /* 0x000fe2000c761270 */
[----:B------:R-:W-:Y:S01]  /*dc30*/  ULDC UR4, c[0x0][0x22c] ;  /* 0x00008b0000047ab9 */ /* 0x000fe20000000800 */
[-C--:B------:R-:W-:Y:S01]  /*dc40*/  IADD3 R6, P6, R9, R38.reuse, RZ ;  /* 0x0000002609067210 */ /* 0x080fe20007fde0ff */
[----:B------:R-:W0:Y:S01]  /*dc50*/  LDC R14, c[0x0][0x248] ;  /* 0x00009200ff0e7b82 */ /* 0x000e220000000800 */
[----:B------:R-:W-:Y:S01]  /*dc60*/  IADD3 R4, P4, R5, R38, RZ ;  /* 0x0000002605047210 */ /* 0x000fe20007f9e0ff */
[----:B--2---:R-:W-:-:S06]  /*dc70*/  IMAD R3, R10, 0x2, R11 ;  /* 0x000000020a037824 */ /* 0x004fcc00078e020b */
[----:B------:R-:W2:Y:S01]  /*dc80*/  LDC R10, c[0x0][0x248] ;  /* 0x00009200ff0a7b82 */ /* 0x000ea20000000800 */
[----:B------:R-:W-:Y:S01]  /*dc90*/  ISETP.LT.AND P2, PT, R114, UR4, !P0 ;  /* 0x0000000472007c0c */ /* 0x000fe2000c741270 */
[----:B------:R-:W-:Y:S01]  /*dca0*/  ULDC UR4, c[0x0][0x22c] ;  /* 0x00008b0000047ab9 */ /* 0x000fe20000000800 */
[----:B------:R-:W-:Y:S01]  /*dcb0*/  ISETP.LT.AND P5, PT, R115, UR5, !P0 ;  /* 0x0000000573007c0c */ /* 0x000fe2000c7a1270 */
[----:B------:R-:W-:Y:S01]  /*dcc0*/  ULDC UR5, c[0x0][0x22c] ;  /* 0x00008b0000057ab9 */ /* 0x000fe20000000800 */
[-C--:B------:R-:W-:Y:S02]  /*dcd0*/  LEA.HI.X.SX32 R7, R9, R40.reuse, 0x1, P6 ;  /* 0x0000002809077211 */ /* 0x080fe400030f0eff */
[----:B------:R-:W-:Y:S02]  /*dce0*/  LEA.HI.X.SX32 R5, R5, R40, 0x1, P4 ;  /* 0x0000002805057211 */ /* 0x000fe400020f0eff */
[----:B------:R-:W-:Y:S02]  /*dcf0*/  IADD3 R8, P6, R11, R38, RZ ;  /* 0x000000260b087210 */ /* 0x000fe40007fde0ff */
[----:B------:R-:W-:-:S02]  /*dd00*/  PRMT R15, R18, 0x7772, RZ ;  /* 0x00007772120f7816 */ /* 0x000fc400000000ff */
[----:B------:R-:W-:Y:S01]  /*dd10*/  ISETP.LT.AND P4, PT, R116, UR4, !P0 ;  /* 0x0000000474007c0c */ /* 0x000fe2000c781270 */
[----:B------:R-:W-:Y:S01]  /*dd20*/  ULDC UR4, c[0x0][0x22c] ;  /* 0x00008b0000047ab9 */ /* 0x000fe20000000800 */
[----:B------:R-:W-:Y:S01]  /*dd30*/  LEA.HI.X.SX32 R9, R11, R40, 0x1, P6 ;  /* 0x000000280b097211 */ /* 0x000fe200030f0eff */
[----:B------:R3:W-:Y:S01]  /*dd40*/  @P3 STG.E.U8 desc[UR14][R4.64], R15 ;  /* 0x0000000f04003986 */ /* 0x0007e2000c10110e */
[----:B------:R-:W-:Y:S02]  /*dd50*/  PRMT R13, R19, 0x7772, RZ ;  /* 0x00007772130d7816 */ /* 0x000fe400000000ff */
[----:B------:R-:W-:Y:S02]  /*dd60*/  PRMT R11, R16, 0x7773, RZ ;  /* 0x00007773100b7816 */ /* 0x000fe400000000ff */
[----:B------:R-:W-:Y:S01]  /*dd70*/  IADD3 R2, P6, R3, R38, RZ ;  /* 0x0000002603027210 */ /* 0x000fe20007fde0ff */
[----:B------:R-:W4:Y:S01]  /*dd80*/  LDC R16, c[0x0][0x248] ;  /* 0x00009200ff107b82 */ /* 0x000f220000000800 */
[----:B------:R-:W-:Y:S01]  /*dd90*/  PRMT R17, R17, 0x7773, RZ ;  /* 0x0000777311117816 */ /* 0x000fe200000000ff */
[----:B------:R1:W-:Y:S01]  /*dda0*/  @P2 STG.E.U8 desc[UR14][R6.64], R13 ;  /* 0x0000000d06002986 */ /* 0x0003e2000c10110e */
[----:B---3--:R-:W-:Y:S01]  /*ddb0*/  IMAD R5, R32, 0x2, R3 ;  /* 0x0000000220057824 */ /* 0x008fe200078e0203 */
[----:B------:R-:W-:-:S02]  /*ddc0*/  LEA.HI.X.SX32 R3, R3, R40, 0x1, P6 ;  /* 0x0000002803037211 */ /* 0x000fc400030f0eff */
[----:B------:R3:W-:Y:S01]  /*ddd0*/  @P5 STG.E.U8 desc[UR14][R8.64], R11 ;  /* 0x0000000b08005986 */ /* 0x0007e2000c10110e */
[----:B------:R-:W-:Y:S01]  /*dde0*/  ISETP.LT.AND P3, PT, R117, UR4, !P0 ;  /* 0x0000000475007c0c */ /* 0x000fe2000c761270 */
[----:B------:R-:W-:Y:S01]  /*ddf0*/  ULDC UR4, c[0x0][0x22c] ;  /* 0x00008b0000047ab9 */ /* 0x000fe20000000800 */
[----:B-1----:R-:W-:Y:S01]  /*de00*/  IMAD R7, R12, 0x2, R5 ;  /* 0x000000020c077824 */ /* 0x002fe200078e0205 */
[----:B------:R2:W-:Y:S01]  /*de10*/  @P4 STG.E.U8 desc[UR14][R2.64], R17 ;  /* 0x0000001102004986 */ /* 0x0005e2000c10110e */
[----:B---3--:R-:W1:Y:S01]  /*de20*/  LDC R8, c[0x0][0x248] ;  /* 0x00009200ff087b82 */ /* 0x008e620000000800 */
[----:B------:R-:W-:Y:S01]  /*de30*/  IADD3 R4, P4, R5, R38, RZ ;  /* 0x0000002605047210 */ /* 0x000fe20007f9e0ff */
[----:B--2---:R-:W-:Y:S01]  /*de40*/  IMAD R3, R10, 0x2, R7 ;  /* 0x000000020a037824 */ /* 0x004fe200078e0207 */
[----:B------:R-:W-:-:S05]  /*de50*/  ISETP.LT.AND P2, PT, R119, UR4, !P0 ;  /* 0x0000000477007c0c */ /* 0x000fca000c741270 */
[----:B------:R-:W2:Y:S01]  /*de60*/  LDC R10, c[0x0][0x248] ;  /* 0x00009200ff0a7b82 */ /* 0x000ea20000000800 */
[----:B------:R-:W-:Y:S01]  /*de70*/  IADD3 R6, P6, R7, R38, RZ ;  /* 0x0000002607067210 */ /* 0x000fe20007fde0ff */
[----:B0-----:R-:W-:Y:S01]  /*de80*/  IMAD R9, R14, 0x2, R3 ;  /* 0x000000020e097824 */ /* 0x001fe200078e0203 */
[-C--:B------:R-:W-:Y:S01]  /*de90*/  LEA.HI.X.SX32 R5, R5, R40.reuse, 0x1, P4 ;  /* 0x0000002805057211 */ /* 0x080fe200020f0eff */
[----:B------:R-:W-:Y:S01]  /*dea0*/  ULDC UR4, c[0x0][0x22c] ;  /* 0x00008b0000047ab9 */ /* 0x000fe20000000800 */
[----:B------:R-:W-:Y:S02]  /*deb0*/  PRMT R11, R18, 0x7773, RZ ;  /* 0x00007773120b7816 */ /* 0x000fe400000000ff */
[----:B------:R-:W-:Y:S01]  /*dec0*/  LEA.HI.X.SX32 R7, R7, R40, 0x1, P6 ;  /* 0x0000002807077211 */ /* 0x000fe200030f0eff */
[----:B------:R-:W0:Y:S01]  /*ded0*/  LDC R12, c[0x0][0x248] ;  /* 0x00009200ff0c7b82 */ /* 0x000e220000000800 */
[----:B------:R-:W-:Y:S01]  /*dee0*/  IADD3 R2, P6, R3, R38, RZ ;  /* 0x0000002603027210 */ /* 0x000fe20007fde0ff */
[----:B------:R3:W-:Y:S01]  /*def0*/  @P3 STG.E.U8 desc[UR14][R4.64], R11 ;  /* 0x0000000b04003986 */ /* 0x0007e2000c10110e */
[----:B------:R-:W-:-:S02]  /*df00*/  PRMT R19, R19, 0x7773, RZ ;  /* 0x0000777313137816 */ /* 0x000fc400000000ff */
[----:B------:R-:W-:Y:S02]  /*df10*/  LEA.HI.X.SX32 R3, R3, R40, 0x1, P6 ;  /* 0x0000002803037211 */ /* 0x000fe400030f0eff */
[----:B------:R-:W-:Y:S01]  /*df20*/  ISETP.LT.AND P5, PT, R120, UR4, !P0 ;  /* 0x0000000478007c0c */ /* 0x000fe2000c7a1270 */
[----:B------:R1:W-:Y:S01]  /*df30*/  @P2 STG.E.U8 desc[UR14][R6.64], R19 ;  /* 0x0000001306002986 */ /* 0x0003e2000c10110e */
[----:B------:R-:W-:Y:S01]  /*df40*/  ULDC UR4, c[0x0][0x22c] ;  /* 0x00008b0000047ab9 */ /* 0x000fe20000000800 */
[----:B------:R-:W-:Y:S01]  /*df50*/  PRMT R13, R20, 0x7770, RZ ;  /* 0x00007770140d7816 */ /* 0x000fe200000000ff */
[----:B------:R-:W0:Y:S01]  /*df60*/  LDC R14, c[0x0][0x248] ;  /* 0x00009200ff0e7b82 */ /* 0x000e220000000800 */
[----:B---3--:R-:W-:Y:S01]  /*df70*/  IADD3 R4, P6, R9, R38, RZ ;  /* 0x0000002609047210 */ /* 0x008fe20007fde0ff */
[----:B----4-:R-:W-:-:S03]  /*df80*/  IMAD R11, R16, 0x2, R9 ;  /* 0x00000002100b7824 */ /* 0x010fc600078e0209 */
[----:B------:R-:W-:Y:S01]  /*df90*/  LEA.HI.X.SX32 R5, R9, R40, 0x1, P6 ;  /* 0x0000002809057211 */ /* 0x000fe200030f0eff */
[----:B-1----:R-:W-:Y:S01]  /*dfa0*/  IMAD R9, R8, 0x2, R11 ;  /* 0x0000000208097824 */ /* 0x002fe200078e020b */
[----:B------:R-:W-:Y:S01]  /*dfb0*/  IADD3 R6, P6, R11, R38, RZ ;  /* 0x000000260b067210 */ /* 0x000fe20007fde0ff */
[----:B------:R-:W1:Y:S01]  /*dfc0*/  LDC R8, c[0x0][0x248] ;  /* 0x00009200ff087b82 */ /* 0x000e620000000800 */
[----:B------:R-:W-:Y:S01]  /*dfd0*/  ISETP.LT.AND P4, PT, R121, UR4, !P0 ;  /* 0x0000000479007c0c */ /* 0x000fe2000c781270 */
[----:B------:R-:W-:Y:S01]  /*dfe0*/  ULDC UR4, c[0x0][0x22c] ;  /* 0x00008b0000047ab9 */ /* 0x000fe20000000800 */
[----:B------:R-:W-:Y:S01]  /*dff0*/  LEA.HI.X.SX32 R7, R11, R40, 0x1, P6 ;  /* 0x000000280b077211 */ /* 0x000fe200030f0eff */
[----:B--2---:R-:W-:Y:S01]  /*e000*/  IMAD R11, R10, 0x2, R9 ;  /* 0x000000020a0b7824 */ /* 0x004fe200078e0209 */
[----:B------:R-:W-:Y:S01]  /*e010*/  ISETP.LT.AND P3, PT, R122, UR4, !P0 ;  /* 0x000000047a007c0c */ /* 0x000fe2000c761270 */
[----:B------:R-:W-:Y:S02]  /*e020*/  ULDC UR4, c[0x0][0x22c] ;  /* 0x00008b0000047ab9 */ /* 0x000fe40000000800 */
[----:B------:R-:W2:Y:S01]  /*e030*/  LDC R10, c[0x0][0x248] ;  /* 0x00009200ff0a7b82 */ /* 0x000ea20000000800 */
[----:B------:R3:W-:Y:S01]  /*e040*/  @P5 STG.E.U8 desc[UR14][R2.64], R13 ;  /* 0x0000000d02005986 */ /* 0x0007e2000c10110e */
[----:B------:R-:W-:-:S02]  /*e050*/  PRMT R15, R21, 0x7770, RZ ;  /* 0x00007770150f7816 */ /* 0x000fc400000000ff */
[----:B------:R-:W-:Y:S01]  /*e060*/  ISETP.LT.AND P2, PT, R123, UR4, !P0 ;  /* 0x000000047b007c0c */ /* 0x000fe2000c741270 */
[----:B------:R-:W-:Y:S02]  /*e070*/  ULDC UR4, c[0x0][0x22c] ;  /* 0x00008b0000047ab9 */ /* 0x000fe40000000800 */
[----:B------:R-:W-:Y:S01]  /*e080*/  ISETP.LT.AND P5, PT, R124, UR4, !P0 ;  /* 0x000000047c007c0c */ /* 0x000fe2000c7a1270 */
[----:B------:R4:W-:Y:S01]  /*e090*/  @P4 STG.E.U8 desc[UR14][R4.64], R15 ;  /* 0x0000000f04004986 */ /* 0x0009e2000c10110e */
[----:B------:R-:W-:Y:S01]  /*e0a0*/  ULDC UR4, c[0x0][0x22c] ;  /* 0x00008b0000047ab9 */ /* 0x000fe20000000800 */
[----:B------:R-:W-:Y:S01]  /*e0b0*/  PRMT R17, R23, 0x7770, RZ ;  /* 0x0000777017117816 */ /* 0x000fe200000000ff */
[----:B------:R-:W2:Y:S01]  /*e0c0*/  LDC R16, c[0x0][0x248] ;  /* 0x00009200ff107b82 */ /* 0x000ea20000000800 */
[----:B---3--:R-:W-:Y:S02]  /*e0d0*/  IADD3 R2, P6, R9, R38, RZ ;  /* 0x0000002609027210 */ /* 0x008fe40007fde0ff */
[----:B------:R-:W-:-:S02]  /*e0e0*/  PRMT R13, R22, 0x7770, RZ ;  /* 0x00007770160d7816 */ /* 0x000fc400000000ff */
[----:B------:R-:W-:Y:S01]  /*e0f0*/  LEA.HI.X.SX32 R3, R9, R40, 0x1, P6 ;  /* 0x0000002809037211 */ /* 0x000fe200030f0eff */
[----:B0-----:R-:W-:Y:S01]  /*e100*/  IMAD R9, R12, 0x2, R11 ;  /* 0x000000020c097824 */ /* 0x001fe200078e020b */
[----:B------:R-:W-:Y:S01]  /*e110*/  ISETP.LT.AND P4, PT, R125, UR4, !P0 ;  /* 0x000000047d007c0c */ /* 0x000fe2000c781270 */
[----:B------:R0:W-:Y:S01]  /*e120*/  @P3 STG.E.U8 desc[UR14][R6.64], R13 ;  /* 0x0000000d06003986 */ /* 0x0001e2000c10110e */
[C---:B----4-:R-:W-:Y:S01]  /*e130*/  IADD3 R4, P6, R11.reuse, R38, RZ ;  /* 0x000000260b047210 */ /* 0x050fe20007fde0ff */
[----:B------:R-:W-:Y:S01]  /*e140*/  ULDC UR4, c[0x0][0x22c] ;  /* 0x00008b0000047ab9 */ /* 0x000fe20000000800 */
[----:B------:R-:W-:Y:S01]  /*e150*/  PRMT R15, R20, 0x7771, RZ ;  /* 0x00007771140f7816 */ /* 0x000fe200000000ff */
[----:B------:R-:W3:Y:S01]  /*e160*/  LDC R12, c[0x0][0x248] ;  /* 0x00009200ff0c7b82 */ /* 0x000ee20000000800 */
[----:B------:R-:W-:Y:S02]  /*e170*/  LEA.HI.X.SX32 R5, R11, R40, 0x1, P6 ;  /* 0x000000280b057211 */ /* 0x000fe400030f0eff */
[----:B0-----:R-:W-:-:S02]  /*e180*/  IADD3 R6, P6, R9, R38, RZ ;  /* 0x0000002609067210 */ /* 0x001fc40007fde0ff */
[----:B------:R-:W-:Y:S02]  /*e190*/  PRMT R13, R21, 0x7771, RZ ;  /* 0x00007771150d7816 */ /* 0x000fe400000000ff */
[----:B------:R-:W-:Y:S01]  /*e1a0*/  LEA.HI.X.SX32 R7, R9, R40, 0x1, P6 ;  /* 0x0000002809077211 */ /* 0x000fe200030f0eff */
[----:B-1----:R-:W-:Y:S01]  /*e1b0*/  IMAD R9, R8, 0x2, R9 ;  /* 0x0000000208097824 */ /* 0x002fe200078e0209 */
[----:B------:R0:W-:Y:S01]  /*e1c0*/  @P2 STG.E.U8 desc[UR14][R2.64], R17 ;  /* 0x0000001102002986 */ /* 0x0001e2000c10110e */
[----:B------:R-:W1:Y:S01]  /*e1d0*/  LDC R8, c[0x0][0x248] ;  /* 0x00009200ff087b82 */ /* 0x000e620000000800 */
[----:B------:R-:W-:Y:S01]  /*e1e0*/  ISETP.LT.AND P3, PT, R126, UR4, !P0 ;  /* 0x000000047e007c0c */ /* 0x000fe2000c761270 */
[----:B------:R-:W-:Y:S01]  /*e1f0*/  ULDC UR4, c[0x0][0x22c] ;  /* 0x00008b0000047ab9 */ /* 0x000fe20000000800 */
[----:B------:R4:W-:Y:S01]  /*e200*/  @P5 STG.E.U8 desc[UR14][R4.64], R15 ;  /* 0x0000000f04005986 */ /* 0x0009e2000c10110e */
[----:B--2---:R-:W-:Y:S01]  /*e210*/  IMAD R11, R10, 0x2, R9 ;  /* 0x000000020a0b7824 */ /* 0x004fe200078e0209 */
        /* <DEDUP_REMOVED lines=11> */
[----:B--2---:R-:W-:Y:S01]  /*e2d0*/  PRMT R13, R23, 0x7771, RZ ;  /* 0x00007771170d7816 */ /* 0x004fe200000000ff */
[----:B------:R-:W-:Y:S04]  /*e2e0*/  @P3 STG.E.U8 desc[UR14][R2.64], R15 ;  /* 0x0000000f02003986 */ /* 0x000fe8000c10110e */
[----:B------:R3:W-:Y:S01]  /*e2f0*/  @P2 STG.E.U8 desc[UR14][R4.64], R13 ;  /* 0x0000000d04002986 */ /* 0x0007e2000c10110e */
[----:B------:R-:W-:-:S04]  /*e300*/  IADD3 R6, P2, R9, R38, RZ ;  /* 0x0000002609067210 */ /* 0x000fc80007f5e0ff */
[----:B------:R-:W-:Y:S01]  /*e310*/  LEA.HI.X.SX32 R7, R9, R40, 0x1, P2 ;  /* 0x0000002809077211 */ /* 0x000fe200010f0eff */
[----:B-1----:R-:W-:Y:S01]  /*e320*/  IMAD R9, R8, 0x2, R9 ;  /* 0x0000000208097824 */ /* 0x002fe200078e0209 */
[----:B------:R-:W-:Y:S01]  /*e330*/  ISETP.LT.AND P5, PT, R128, UR4, !P0 ;  /* 0x0000000480007c0c */ /* 0x000fe2000c7a1270 */
[----:B------:R-:W-:Y:S02]  /*e340*/  ULDC UR4, c[0x0][0x22c] ;  /* 0x00008b0000047ab9 */ /* 0x000fe40000000800 */
[----:B---3--:R-:W-:Y:S02]  /*e350*/  IMAD R5, R10, 0x2, R9 ;  /* 0x000000020a057824 */ /* 0x008fe400078e0209 */
[----:B------:R-:W1:Y:S01]  /*e360*/  LDC R10, c[0x0][0x248] ;  /* 0x00009200ff0a7b82 */ /* 0x000e620000000800 */
[----:B------:R-:W-:Y:S02]  /*e370*/  PRMT R11, R20, 0x7772, RZ ;  /* 0x00007772140b7816 */ /* 0x000fe400000000ff */
[----:B------:R-:W-:Y:S01]  /*e380*/  ISETP.LT.AND P6, PT, R129, UR4, !P0 ;  /* 0x0000000481007c0c */ /* 0x000fe2000c7c1270 */
[----:B------:R-:W-:-:S04]  /*e390*/  ULDC UR4, c[0x0][0x22c] ;  /* 0x00008b0000047ab9 */ /* 0x000fc80000000800 */
[----:B------:R0:W-:Y:S01]  /*e3a0*/  @P5 STG.E.U8 desc[UR14][R6.64], R11 ;  /* 0x0000000b06005986 */ /* 0x0001e2000c10110e */
[----:B------:R-:W-:-:S04]  /*e3b0*/  IADD3 R2, P5, R9, R38, RZ ;  /* 0x0000002609027210 */ /* 0x000fc80007fbe0ff */
[----:B------:R-:W-:Y:S01]  /*e3c0*/  LEA.HI.X.SX32 R3, R9, R40, 0x1, P5 ;  /* 0x0000002809037211 */ /* 0x000fe200028f0eff */
[----:B------:R-:W-:Y:S01]  /*e3d0*/  IMAD R9, R12, 0x2, R5 ;  /* 0x000000020c097824 */ /* 0x000fe200078e0205 */
[----:B------:R-:W-:Y:S01]  /*e3e0*/  PRMT R17, R21, 0x7772, RZ ;  /* 0x0000777215117816 */ /* 0x000fe200000000ff */
[----:B------:R-:W2:Y:S02]  /*e3f0*/  LDC R12, c[0x0][0x248] ;  /* 0x00009200ff0c7b82 */ /* 0x000ea40000000800 */
[----:B0-----:R-:W-:Y:S02]  /*e400*/  IMAD R11, R14, 0x2, R9 ;  /* 0x000000020e0b7824 */ /* 0x001fe400078e0209 */
[----:B------:R1:W-:Y:S01]  /*e410*/  @P6 STG.E.U8 desc[UR14][R2.64], R17 ;  /* 0x0000001102006986 */ /* 0x0003e2000c10110e */
[----:B------:R-:W-:Y:S01]  /*e420*/  ISETP.LT.AND P4, PT, R130, UR4, !P0 ;  /* 0x0000000482007c0c */ /* 0x000fe2000c781270 */
[----:B------:R-:W-:Y:S01]  /*e430*/  ULDC UR4, c[0x0][0x22c] ;  /* 0x00008b0000047ab9 */ /* 0x000fe20000000800 */
[-C--:B------:R-:W-:Y:S01]  /*e440*/  IADD3 R4, P5, R5, R38.reuse, RZ ;  /* 0x0000002605047210 */ /* 0x080fe20007fbe0ff */
[----:B------:R-:W0:Y:S01]  /*e450*/  LDC R14, c[0x0][0x248] ;  /* 0x00009200ff0e7b82 */ /* 0x000e220000000800 */
[----:B------:R-:W-:Y:S01]  /*e460*/  IADD3 R6, P6, R9, R38, RZ ;  /* 0x0000002609067210 */ /* 0x000fe20007fde0ff */
[----:B-1----:R-:W-:-:S06]  /*e470*/  IMAD R3, R10, 0x2, R11 ;  /* 0x000000020a037824 */ /* 0x002fcc00078e020b */
[----:B------:R-:W1:Y:S01]  /*e480*/  LDC R10, c[0x0][0x248] ;  /* 0x00009200ff0a7b82 */ /* 0x000e620000000800 */
[----:B------:R-:W-:Y:S01]  /*e490*/  ISETP.LT.AND P2, PT, R131, UR4, !P0 ;  /* 0x0000000483007c0c */ /* 0x000fe2000c741270 */
[----:B------:R-:W-:Y:S01]  /*e4a0*/  ULDC UR4, c[0x0][0x22c] ;  /* 0x00008b0000047ab9 */ /* 0x000fe20000000800 */
[----:B------:R-:W-:Y:S01]  /*e4b0*/  ISETP.LT.AND P3, PT, R132, UR5, !P0 ;  /* 0x0000000584007c0c */ /* 0x000fe2000c761270 */
[----:B------:R-:W-:Y:S01]  /*e4c0*/  ULDC UR5, c[0x0][0x22c] ;  /* 0x00008b0000057ab9 */ /* 0x000fe20000000800 */
[----:B------:R-:W-:Y:S02]  /*e4d0*/  PRMT R15, R22, 0x7772, RZ ;  /* 0x00007772160f7816 */ /* 0x000fe400000000ff */
[-C--:B------:R-:W-:Y:S02]  /*e4e0*/  LEA.HI.X.SX32 R5, R5, R40.reuse, 0x1, P5 ;  /* 0x0000002805057211 */ /* 0x080fe400028f0eff */
[----:B------:R-:W-:Y:S02]  /*e4f0*/  LEA.HI.X.SX32 R7, R9, R40, 0x1, P6 ;  /* 0x0000002809077211 */ /* 0x000fe400030f0eff */
[----:B------:R-:W-:-:S02]  /*e500*/  IADD3 R8, P6, R11, R38, RZ ;  /* 0x000000260b087210 */ /* 0x000fc40007fde0ff */
[----:B------:R-:W-:Y:S01]  /*e510*/  ISETP.LT.AND P5, PT, R133, UR4, !P0 ;  /* 0x0000000485007c0c */ /* 0x000fe2000c7a1270 */
[----:B------:R3:W-:Y:S01]  /*e520*/  @P4 STG.E.U8 desc[UR14][R4.64], R15 ;  /* 0x0000000f04004986 */ /* 0x0007e2000c10110e */
[----:B------:R-:W-:Y:S01]  /*e530*/  LEA.HI.X.SX32 R9, R11, R40, 0x1, P6 ;  /* 0x000000280b097211 */ /* 0x000fe200030f0eff */
[----:B------:R-:W-:Y:S01]  /*e540*/  ULDC UR4, c[0x0][0x22c] ;  /* 0x00008b0000047ab9 */ /* 0x000fe20000000800 */
[----:B------:R-:W-:Y:S02]  /*e550*/  PRMT R13, R23, 0x7772, RZ ;  /* 0x00007772170d7816 */ /* 0x000fe400000000ff */
[C---:B------:R-:W-:Y:S02]  /*e560*/  IADD3 R2, P6, R3.reuse, R38, RZ ;  /* 0x0000002603027210 */ /* 0x040fe40007fde0ff */
[----:B------:R-:W-:Y:S01]  /*e570*/  PRMT R11, R20, 0x7773, RZ ;  /* 0x00007773140b7816 */ /* 0x000fe200000000ff */
[----:B---3--:R-:W-:Y:S02]  /*e580*/  IMAD R5, R16, 0x2, R3 ;  /* 0x0000000210057824 */ /* 0x008fe400078e0203 */
[----:B------:R-:W3:Y:S01]  /*e590*/  LDC R16, c[0x0][0x248] ;  /* 0x00009200ff107b82 */ /* 0x000ee20000000800 */
[----:B------:R-:W-:Y:S01]  /*e5a0*/  LEA.HI.X.SX32 R3, R3, R40, 0x1, P6 ;  /* 0x0000002803037211 */ /* 0x000fe200030f0eff */
[----:B------:R2:W-:Y:S01]  /*e5b0*/  @P2 STG.E.U8 desc[UR14][R6.64], R13 ;  /* 0x0000000d06002986 */ /* 0x0005e2000c10110e */
[----:B------:R-:W-:-:S03]  /*e5c0*/  PRMT R21, R21, 0x7773, RZ ;  /* 0x0000777315157816 */ /* 0x000fc600000000ff */
[----:B------:R4:W-:Y:S01]  /*e5d0*/  @P3 STG.E.U8 desc[UR14][R8.64], R11 ;  /* 0x0000000b08003986 */ /* 0x0009e2000c10110e */
[----:B------:R-:W-:Y:S01]  /*e5e0*/  ISETP.LT.AND P4, PT, R134, UR4, !P0 ;  /* 0x0000000486007c0c */ /* 0x000fe2000c781270 */
[----:B------:R-:W-:Y:S02]  /*e5f0*/  ULDC UR4, c[0x0][0x22c] ;  /* 0x00008b0000047ab9 */ /* 0x000fe40000000800 */
[----:B------:R1:W-:Y:S01]  /*e600*/  @P5 STG.E.U8 desc[UR14][R2.64], R21 ;  /* 0x0000001502005986 */ /* 0x0003e2000c10110e */
[----:B--2---:R-:W-:Y:S01]  /*e610*/  IMAD R7, R12, 0x2, R5 ;  /* 0x000000020c077824 */ /* 0x004fe200078e0205 */
[----:B----4-:R-:W2:Y:S03]  /*e620*/  LDC R8, c[0x0][0x248] ;  /* 0x00009200ff087b82 */ /* 0x010ea60000000800 */
[----:B-1----:R-:W-:-:S05]  /*e630*/  IMAD R3, R10, 0x2, R7 ;  /* 0x000000020a037824 */ /* 0x002fca00078e0207 */
[----:B------:R-:W1:Y:S01]  /*e640*/  LDC R10, c[0x0][0x248] ;  /* 0x00009200ff0a7b82 */ /* 0x000e620000000800 */
[-C--:B------:R-:W-:Y:S02]  /*e650*/  IADD3 R4, P5, R5, R38.reuse, RZ ;  /* 0x0000002605047210 */ /* 0x080fe40007fbe0ff */
[----:B------:R-:W-:Y:S02]  /*e660*/  IADD3 R6, P6, R7, R38, RZ ;  /* 0x0000002607067210 */ /* 0x000fe40007fde0ff */
[----:B------:R-:W-:Y:S01]  /*e670*/  ISETP.LT.AND P2, PT, R135, UR4, !P0 ;  /* 0x0000000487007c0c */ /* 0x000fe2000c741270 */
[----:B0-----:R-:W-:Y:S01]  /*e680*/  IMAD R9, R14, 0x2, R3 ;  /* 0x000000020e097824 */ /* 0x001fe200078e0203 */
[-C--:B------:R-:W-:Y:S01]  /*e690*/  LEA.HI.X.SX32 R5, R5, R40.reuse, 0x1, P5 ;  /* 0x0000002805057211 */ /* 0x080fe200028f0eff */
[----:B------:R-:W0:Y:S01]  /*e6a0*/  LDC R12, c[0x0][0x248] ;  /* 0x00009200ff0c7b82 */ /* 0x000e220000000800 */
[----:B------:R-:W-:Y:S01]  /*e6b0*/  PRMT R11, R22, 0x7773, RZ ;  /* 0x00007773160b7816 */ /* 0x000fe200000000ff */
[----:B------:R-:W-:Y:S01]  /*e6c0*/  ULDC UR4, c[0x0][0x22c] ;  /* 0x00008b0000047ab9 */ /* 0x000fe20000000800 */
[----:B------:R-:W-:-:S02]  /*e6d0*/  LEA.HI.X.SX32 R7, R7, R40, 0x1, P6 ;  /* 0x0000002807077211 */ /* 0x000fc400030f0eff */
[----:B------:R-:W-:Y:S01]  /*e6e0*/  IADD3 R2, P6, R3, R38, RZ ;  /* 0x0000002603027210 */ /* 0x000fe20007fde0ff */
[----:B------:R4:W-:Y:S01]  /*e6f0*/  @P4 STG.E.U8 desc[UR14][R4.64], R11 ;  /* 0x0000000b04004986 */ /* 0x0009e2000c10110e */
[----:B------:R-:W-:Y:S01]  /*e700*/  PRMT R23, R23, 0x7773, RZ ;  /* 0x0000777317177816 */ /* 0x000fe200000000ff */
[----:B------:R-:W0:Y:S01]  /*e710*/  LDC R14, c[0x0][0x248] ;  /* 0x00009200ff0e7b82 */ /* 0x000e220000000800 */
[----:B------:R-:W-:Y:S02]  /*e720*/  LEA.HI.X.SX32 R3, R3, R40, 0x1, P6 ;  /* 0x0000002803037211 */ /* 0x000fe400030f0eff */
[----:B------:R-:W-:Y:S01]  /*e730*/  ISETP.LT.AND P3, PT, R136, UR4, !P0 ;  /* 0x0000000488007c0c */ /* 0x000fe2000c761270 */
[----:B------:R2:W-:Y:S01]  /*e740*/  @P2 STG.E.U8 desc[UR14][R6.64], R23 ;  /* 0x0000001706002986 */ /* 0x0005e2000c10110e */
[----:B------:R-:W-:Y:S01]  /*e750*/  ULDC UR4, c[0x0][0x22c] ;  /* 0x00008b0000047ab9 */ /* 0x000fe20000000800 */
[----:B----4-:R-:W-:Y:S01]  /*e760*/  IADD3 R4, P6, R9, R38, RZ ;  /* 0x0000002609047210 */ /* 0x010fe20007fde0ff */
[----:B---3--:R-:W-:Y:S01]  /*e770*/  IMAD R11, R16, 0x2, R9 ;  /* 0x00000002100b7824 */ /* 0x008fe200078e0209 */
[----:B------:R-:W-:Y:S01]  /*e780*/  ISETP.LT.AND P5, PT, R137, UR4, !P0 ;  /* 0x0000000489007c0c */ /* 0x000fe2000c7a1270 */
[----:B------:R-:W-:Y:S01]  /*e790*/  ULDC UR4, c[0x0][0x22c] ;  /* 0x00008b0000047ab9 */ /* 0x000fe20000000800 */
[----:B------:R-:W-:Y:S01]  /*e7a0*/  LEA.HI.X.SX32 R5, R9, R40, 0x1, P6 ;  /* 0x0000002809057211 */ /* 0x000fe200030f0eff */
[----:B--2---:R-:W-:Y:S01]  /*e7b0*/  IMAD R9, R8, 0x2, R11 ;  /* 0x0000000208097824 */ /* 0x004fe200078e020b */
[----:B------:R-:W-:Y:S01]  /*e7c0*/  IADD3 R6, P6, R11, R38, RZ ;  /* 0x000000260b067210 */ /* 0x000fe20007fde0ff */
[----:B------:R-:W2:Y:S01]  /*e7d0*/  LDC R8, c[0x0][0x248] ;  /* 0x00009200ff087b82 */ /* 0x000ea20000000800 */
[----:B------:R-:W-:-:S02]  /*e7e0*/  PRMT R13, R24, 0x7770, RZ ;  /* 0x00007770180d7816 */ /* 0x000fc400000000ff */
[----:B------:R-:W-:Y:S01]  /*e7f0*/  LEA.HI.X.SX32 R7, R11, R40, 0x1, P6 ;  /* 0x000000280b077211 */ /* 0x000fe200030f0eff */
[----:B-1----:R-:W-:Y:S01]  /*e800*/  IMAD R11, R10, 0x2, R9 ;  /* 0x000000020a0b7824 */ /* 0x002fe200078e0209 */
[----:B------:R-:W-:Y:S01]  /*e810*/  ISETP.LT.AND P4, PT, R138, UR4, !P0 ;  /* 0x000000048a007c0c */ /* 0x000fe2000c781270 */
[----:B------:R1:W-:Y:S01]  /*e820*/  @P3 STG.E.U8 desc[UR14][R2.64], R13 ;  /* 0x0000000d02003986 */ /* 0x0003e2000c10110e */
[----:B------:R-:W-:Y:S01]  /*e830*/  PRMT R15, R25, 0x7770, RZ ;  /* 0x00007770190f7816 */ /* 0x000fe200000000ff */
[----:B------:R-:W3:Y:S01]  /*e840*/  LDC R10, c[0x0][0x248] ;  /* 0x00009200ff0a7b82 */ /* 0x000ee20000000800 */
[----:B------:R-:W-:Y:S02]  /*e850*/  ULDC UR4, c[0x0][0x22c] ;  /* 0x00008b0000047ab9 */ /* 0x000fe40000000800 */
[----:B------:R-:W-:Y:S01]  /*e860*/  ISETP.LT.AND P2, PT, R139, UR4, !P0 ;  /* 0x000000048b007c0c */ /* 0x000fe2000c741270 */
[----:B------:R4:W-:Y:S01]  /*e870*/  @P5 STG.E.U8 desc[UR14][R4.64], R15 ;  /* 0x0000000f04005986 */ /* 0x0009e2000c10110e */
[----:B------:R-:W-:Y:S01]  /*e880*/  ULDC UR4, c[0x0][0x22c] ;  /* 0x00008b0000047ab9 */ /* 0x000fe20000000800 */
[----:B------:R-:W-:-:S02]  /*e890*/  PRMT R17, R27, 0x7770, RZ ;  /* 0x000077701b117816 */ /* 0x000fc400000000ff */
[----:B------:R-:W3:Y:S01]  /*e8a0*/  LDC R16, c[0x0][0x248] ;  /* 0x00009200ff107b82 */ /* 0x000ee20000000800 */
[C---:B-1----:R-:W-:Y:S02]  /*e8b0*/  IADD3 R2, P6, R9.reuse, R38, RZ ;  /* 0x0000002609027210 */ /* 0x042fe40007fde0ff */
[----:B------:R-:W-:Y:S02]  /*e8c0*/  PRMT R13, R26, 0x7770, RZ ;  /* 0x000077701a0d7816 */ /* 0x000fe400000000ff */
[----:B------:R-:W-:Y:S01]  /*e8d0*/  LEA.HI.X.SX32 R3, R9, R40, 0x1, P6 ;  /* 0x0000002809037211 */ /* 0x000fe200030f0eff */
[----:B0-----:R-:W-:Y:S01]  /*e8e0*/  IMAD R9, R12, 0x2, R11 ;  /* 0x000000020c097824 */ /* 0x001fe200078e020b */
[C---:B----4-:R-:W-:Y:S02]  /*e8f0*/  IADD3 R4, P6, R11.reuse, R38, RZ ;  /* 0x000000260b047210 */ /* 0x050fe40007fde0ff */
[----:B------:R-:W-:Y:S01]  /*e900*/  ISETP.LT.AND P3, PT, R140, UR4, !P0 ;  /* 0x000000048c007c0c */ /* 0x000fe2000c761270 */
[----:B------:R-:W-:Y:S01]  /*e910*/  ULDC UR4, c[0x0][0x22c] ;  /* 0x00008b0000047ab9 */ /* 0x000fe20000000800 */
[----:B------:R0:W-:Y:S01]  /*e920*/  @P4 STG.E.U8 desc[UR14][R6.64], R13 ;  /* 0x0000000d06004986 */ /* 0x0001e2000c10110e */
[----:B------:R-:W-:Y:S01]  /*e930*/  LEA.HI.X.SX32 R5, R11, R40, 0x1, P6 ;  /* 0x000000280b057211 */ /* 0x000fe200030f0eff */
[----:B------:R-:W1:Y:S01]  /*e940*/  LDC R12, c[0x0][0x248] ;  /* 0x00009200ff0c7b82 */ /* 0x000e620000000800 */
[----:B------:R-:W-:Y:S01]  /*e950*/  ISETP.LT.AND P5, PT, R141, UR4, !P0 ;  /* 0x000000048d007c0c */ /* 0x000fe2000c7a1270 */
[----:B------:R-:W-:Y:S01]  /*e960*/  ULDC UR4, c[0x0][0x22c] ;  /* 0x00008b0000047ab9 */ /* 0x000fe20000000800 */
[----:B------:R-:W-:-:S02]  /*e970*/  PRMT R15, R24, 0x7771, RZ ;  /* 0x00007771180f7816 */ /* 0x000fc400000000ff */
[----:B0-----:R-:W-:-:S04]  /*e980*/  IADD3 R6, P6, R9, R38, RZ ;  /* 0x0000002609067210 */ /* 0x001fc80007fde0ff */
[----:B------:R-:W-:Y:S01]  /*e990*/  LEA.HI.X.SX32 R7, R9, R40, 0x1, P6 ;  /* 0x0000002809077211 */ /* 0x000fe200030f0eff */
[----:B--2---:R-:W-:Y:S02]  /*e9a0*/  IMAD R9, R8, 0x2, R9 ;  /* 0x0000000208097824 */ /* 0x004fe400078e0209 */
[----:B------:R-:W0:Y:S01]  /*e9b0*/  LDC R8, c[0x0][0x248] ;  /* 0x00009200ff087b82 */ /* 0x000e220000000800 */
[----:B------:R-:W-:Y:S01]  /*e9c0*/  ISETP.LT.AND P4, PT, R142, UR4, !P0 ;  /* 0x000000048e007c0c */ /* 0x000fe2000c781270 */
[----:B------:R-:W-:Y:S01]  /*e9d0*/  ULDC UR4, c[0x0][0x22c] ;  /* 0x00008b0000047ab9 */ /* 0x000fe20000000800 */
[----:B------:R-:W-:Y:S01]  /*e9e0*/  PRMT R13, R25, 0x7771, RZ ;  /* 0x00007771190d7816 */ /* 0x000fe200000000ff */
[----:B---3--:R-:W-:Y:S01]  /*e9f0*/  IMAD R11, R10, 0x2, R9 ;  /* 0x000000020a0b7824 */ /* 0x008fe200078e0209 */
[----:B------:R2:W-:Y:S01]  /*ea00*/  @P2 STG.E.U8 desc[UR14][R2.64], R17 ;  /* 0x0000001102002986 */ /* 0x0005e2000c10110e */
[----:B------:R-:W-:Y:S01]  /*ea10*/  ISETP.LT.AND P2, PT, R143, UR4, !P0 ;  /* 0x000000048f007c0c */ /* 0x000fe2000c741270 */
[----:B------:R-:W-:Y:S01]  /*ea20*/  ULDC UR4, c[0x0][0x22c] ;  /* 0x00008b0000047ab9 */ /* 0x000fe20000000800 */
[----:B------:R-:W3:Y:S01]  /*ea30*/  LDC R10, c[0x0][0x248] ;  /* 0x00009200ff0a7b82 */ /* 0x000ee20000000800 */
[----:B------:R4:W-:Y:S04]  /*ea40*/  @P3 STG.E.U8 desc[UR14][R4.64], R15 ;  /* 0x0000000f04003986 */ /* 0x0009e8000c10110e */
[----:B------:R1:W-:Y:S01]  /*ea50*/  @P5 STG.E.U8 desc[UR14][R6.64], R13 ;  /* 0x0000000d06005986 */ /* 0x0003e2000c10110e */
[----:B--2---:R-:W-:-:S02]  /*ea60*/  IADD3 R2, P5, R9, R38, RZ ;  /* 0x0000002609027210 */ /* 0x004fc40007fbe0ff */
[----:B----4-:R-:W-:Y:S02]  /*ea70*/  IADD3 R4, P6, R11, R38, RZ ;  /* 0x000000260b047210 */ /* 0x010fe40007fde0ff */
[-C--:B------:R-:W-:Y:S02]  /*ea80*/  LEA.HI.X.SX32 R3, R9, R40.reuse, 0x1, P5 ;  /* 0x0000002809037211 */ /* 0x080fe400028f0eff */
[----:B------:R-:W-:Y:S01]  /*ea90*/  PRMT R15, R26, 0x7771, RZ ;  /* 0x000077711a0f7816 */ /* 0x000fe200000000ff */
[----:B------:R-:W-:Y:S01]  /*eaa0*/  IMAD R9, R14, 0x2, R11 ;  /* 0x000000020e097824 */ /* 0x000fe200078e020b */
[----:B------:R-:W-:Y:S01]  /*eab0*/  LEA.HI.X.SX32 R5, R11, R40, 0x1, P6 ;  /* 0x000000280b057211 */ /* 0x000fe200030f0eff */
[----:B------:R-:W2:Y:S01]  /*eac0*/  LDC R14, c[0x0][0x248] ;  /* 0x00009200ff0e7b82 */ /* 0x000ea20000000800 */
[----:B-1----:R-:W-:Y:S01]  /*ead0*/  PRMT R13, R27, 0x7771, RZ ;  /* 0x000077711b0d7816 */ /* 0x002fe200000000ff */
[----:B------:R-:W-:Y:S04]  /*eae0*/  @P4 STG.E.U8 desc[UR14][R2.64], R15 ;  /* 0x0000000f02004986 */ /* 0x000fe8000c10110e */
[----:B------:R3:W-:Y:S01]  /*eaf0*/  @P2 STG.E.U8 desc[UR14][R4.64], R13 ;  /* 0x0000000d04002986 */ /* 0x0007e2000c10110e */
[----:B------:R-:W-:-:S04]  /*eb00*/  IADD3 R6, P2, R9, R38, RZ ;  /* 0x0000002609067210 */ /* 0x000fc80007f5e0ff */
[----:B------:R-:W-:Y:S01]  /*eb10*/  LEA.HI.X.SX32 R7, R9, R40, 0x1, P2 ;  /* 0x0000002809077211 */ /* 0x000fe200010f0eff */
[----:B0-----:R-:W-:Y:S01]  /*eb20*/  IMAD R9, R8, 0x2, R9 ;  /* 0x0000000208097824 */ /* 0x001fe200078e0209 */
[----:B------:R-:W-:Y:S01]  /*eb30*/  ISETP.LT.AND P3, PT, R144, UR4, !P0 ;  /* 0x0000000490007c0c */ /* 0x000fe2000c761270 */
[----:B------:R-:W-:Y:S02]  /*eb40*/  ULDC UR4, c[0x0][0x22c] ;  /* 0x00008b0000047ab9 */ /* 0x000fe40000000800 */
[----:B---3--:R-:W-:Y:S02]  /*eb50*/  IMAD R5, R10, 0x2, R9 ;  /* 0x000000020a057824 */ /* 0x008fe400078e0209 */
[----:B------:R-:W0:Y:S01]  /*eb60*/  LDC R10, c[0x0][0x248] ;  /* 0x00009200ff0a7b82 */ /* 0x000e220000000800 */
        /* <DEDUP_REMOVED lines=8> */
[----:B------:R-:W1:Y:S01]  /*ebf0*/  LDC R12, c[0x0][0x248] ;  /* 0x00009200ff0c7b82 */ /* 0x000e620000000800 */
[----:B------:R-:W-:Y:S01]  /*ec00*/  ISETP.LT.AND P4, PT, R146, UR4, !P0 ;  /* 0x0000000492007c0c */ /* 0x000fe2000c781270 */
[----:B------:R-:W-:Y:S01]  /*ec10*/  ULDC UR4, c[0x0][0x22c] ;  /* 0x00008b0000047ab9 */ /* 0x000fe20000000800 */
[----:B--2---:R-:W-:Y:S01]  /*ec20*/  IMAD R11, R14, 0x2, R9 ;  /* 0x000000020e0b7824 */ /* 0x004fe200078e0209 */
[----:B------:R0:W-:Y:S01]  /*ec30*/  @P5 STG.E.U8 desc[UR14][R2.64], R17 ;  /* 0x0000001102005986 */ /* 0x0001e2000c10110e */
[-C--:B------:R-:W-:Y:S02]  /*ec40*/  IADD3 R6, P5, R9, R38.reuse, RZ ;  /* 0x0000002609067210 */ /* 0x080fe40007fbe0ff */
[----:B------:R-:W-:Y:S01]  /*ec50*/  ISETP.LT.AND P6, PT, R147, UR4, !P0 ;  /* 0x0000000493007c0c */ /* 0x000fe2000c7c1270 */
[----:B------:R-:W2:Y:S01]  /*ec60*/  LDC R14, c[0x0][0x248] ;  /* 0x00009200ff0e7b82 */ /* 0x000ea20000000800 */
[----:B------:R-:W-:Y:S01]  /*ec70*/  IADD3 R4, P3, R5, R38, RZ ;  /* 0x0000002605047210 */ /* 0x000fe20007f7e0ff */
[----:B------:R-:W-:Y:S01]  /*ec80*/  ULDC UR4, c[0x0][0x22c] ;  /* 0x00008b0000047ab9 */ /* 0x000fe20000000800 */
[----:B------:R-:W-:Y:S01]  /*ec90*/  ISETP.LT.AND P2, PT, R148, UR5, !P0 ;  /* 0x0000000594007c0c */ /* 0x000fe2000c741270 */
[----:B------:R-:W-:Y:S01]  /*eca0*/  ULDC UR5, c[0x0][0x22c] ;  /* 0x00008b0000057ab9 */ /* 0x000fe20000000800 */
[----:B0-----:R-:W-:-:S03]  /*ecb0*/  IMAD R3, R10, 0x2, R11 ;  /* 0x000000020a037824 */ /* 0x001fc600078e020b */
[----:B------:R-:W0:Y:S01]  /*ecc0*/  LDC R10, c[0x0][0x248] ;  /* 0x00009200ff0a7b82 */ /* 0x000e220000000800 */
[-C--:B------:R-:W-:Y:S02]  /*ecd0*/  LEA.HI.X.SX32 R7, R9, R40.reuse, 0x1, P5 ;  /* 0x0000002809077211 */ /* 0x080fe400028f0eff */
[----:B------:R-:W-:Y:S02]  /*ece0*/  PRMT R15, R26, 0x7772, RZ ;  /* 0x000077721a0f7816 */ /* 0x000fe400000000ff */
[----:B------:R-:W-:Y:S02]  /*ecf0*/  LEA.HI.X.SX32 R5, R5, R40, 0x1, P3 ;  /* 0x0000002805057211 */ /* 0x000fe400018f0eff */
[----:B------:R-:W-:Y:S02]  /*ed00*/  IADD3 R8, P5, R11, R38, RZ ;  /* 0x000000260b087210 */ /* 0x000fe40007fbe0ff */
[----:B------:R-:W-:Y:S01]  /*ed10*/  PRMT R13, R27, 0x7772, RZ ;  /* 0x000077721b0d7816 */ /* 0x000fe200000000ff */
[----:B------:R3:W-:Y:S01]  /*ed20*/  @P4 STG.E.U8 desc[UR14][R4.64], R15 ;  /* 0x0000000f04004986 */ /* 0x0007e2000c10110e */
[----:B------:R-:W-:-:S02]  /*ed30*/  LEA.HI.X.SX32 R9, R11, R40, 0x1, P5 ;  /* 0x000000280b097211 */ /* 0x000fc400028f0eff */
[----:B------:R-:W-:Y:S02]  /*ed40*/  PRMT R11, R24, 0x7773, RZ ;  /* 0x00007773180b7816 */ /* 0x000fe400000000ff */
[----:B------:R-:W-:Y:S01]  /*ed50*/  ISETP.LT.AND P3, PT, R149, UR4, !P0 ;  /* 0x0000000495007c0c */ /* 0x000fe2000c761270 */
[----:B------:R1:W-:Y:S01]  /*ed60*/  @P6 STG.E.U8 desc[UR14][R6.64], R13 ;  /* 0x0000000d06006986 */ /* 0x0003e2000c10110e */
[C---:B------:R-:W-:Y:S01]  /*ed70*/  IADD3 R2, P6, R3.reuse, R38, RZ ;  /* 0x0000002603027210 */ /* 0x040fe20007fde0ff */
[----:B------:R-:W-:Y:S01]  /*ed80*/  ULDC UR4, c[0x0][0x22c] ;  /* 0x00008b0000047ab9 */ /* 0x000fe20000000800 */
[----:B---3--:R-:W-:Y:S02]  /*ed90*/  IMAD R5, R16, 0x2, R3 ;  /* 0x0000000210057824 */ /* 0x008fe400078e0203 */
[----:B------:R-:W3:Y:S01]  /*eda0*/  LDC R16, c[0x0][0x248] ;  /* 0x00009200ff107b82 */ /* 0x000ee20000000800 */
[----:B------:R4:W-:Y:S01]  /*edb0*/  @P2 STG.E.U8 desc[UR14][R8.64], R11 ;  /* 0x0000000b08002986 */ /* 0x0009e2000c10110e */
[----:B------:R-:W-:-:S02]  /*edc0*/  LEA.HI.X.SX32 R3, R3, R40, 0x1, P6 ;  /* 0x0000002803037211 */ /* 0x000fc400030f0eff */
[----:B------:R-:W-:Y:S01]  /*edd0*/  PRMT R25, R25, 0x7773, RZ ;  /* 0x0000777319197816 */ /* 0x000fe200000000ff */
[----:B-1----:R-:W-:Y:S01]  /*ede0*/  IMAD R7, R12, 0x2, R5 ;  /* 0x000000020c077824 */ /* 0x002fe200078e0205 */
[----:B------:R-:W-:Y:S01]  /*edf0*/  ISETP.LT.AND P4, PT, R150, UR4, !P0 ;  /* 0x0000000496007c0c */ /* 0x000fe2000c781270 */
[----:B------:R-:W-:Y:S01]  /*ee00*/  ULDC UR4, c[0x0][0x22c] ;  /* 0x00008b0000047ab9 */ /* 0x000fe20000000800 */
[----:B------:R-:W1:Y:S08]  /*ee10*/  LDC R12, c[0x0][0x248] ;  /* 0x00009200ff0c7b82 */ /* 0x000e700000000800 */
[----:B----4-:R-:W4:Y:S01]  /*ee20*/  LDC R8, c[0x0][0x248] ;  /* 0x00009200ff087b82 */ /* 0x010f220000000800 */
[----:B------:R0:W-:Y:S01]  /*ee30*/  @P3 STG.E.U8 desc[UR14][R2.64], R25 ;  /* 0x0000001902003986 */ /* 0x0001e2000c10110e */
[----:B------:R-:W-:-:S02]  /*ee40*/  IADD3 R4, P3, R5, R38, RZ ;  /* 0x0000002605047210 */ /* 0x000fc40007f7e0ff */
[----:B------:R-:W-:Y:S02]  /*ee50*/  IADD3 R6, P6, R7, R38, RZ ;  /* 0x0000002607067210 */ /* 0x000fe40007fde0ff */
[-C--:B------:R-:W-:Y:S02]  /*ee60*/  LEA.HI.X.SX32 R5, R5, R40.reuse, 0x1, P3 ;  /* 0x0000002805057211 */ /* 0x080fe400018f0eff */
[----:B------:R-:W-:Y:S01]  /*ee70*/  PRMT R11, R26, 0x7773, RZ ;  /* 0x000077731a0b7816 */ /* 0x000fe200000000ff */
[----:B0-----:R-:W-:Y:S02]  /*ee80*/  IMAD R3, R10, 0x2, R7 ;  /* 0x000000020a037824 */ /* 0x001fe400078e0207 */
[----:B------:R-:W0:Y:S01]  /*ee90*/  LDC R10, c[0x0][0x248] ;  /* 0x00009200ff0a7b82 */ /* 0x000e220000000800 */
[----:B------:R-:W-:Y:S01]  /*eea0*/  LEA.HI.X.SX32 R7, R7, R40, 0x1, P6 ;  /* 0x0000002807077211 */ /* 0x000fe200030f0eff */
[----:B--2---:R-:W-:Y:S01]  /*eeb0*/  IMAD R9, R14, 0x2, R3 ;  /* 0x000000020e097824 */ /* 0x004fe200078e0203 */
[----:B------:R-:W-:-:S02]  /*eec0*/  IADD3 R2, P6, R3, R38, RZ ;  /* 0x0000002603027210 */ /* 0x000fc40007fde0ff */
[----:B------:R-:W-:Y:S01]  /*eed0*/  ISETP.LT.AND P5, PT, R151, UR4, !P0 ;  /* 0x0000000497007c0c */ /* 0x000fe2000c7a1270 */
[----:B------:R2:W-:Y:S01]  /*eee0*/  @P4 STG.E.U8 desc[UR14][R4.64], R11 ;  /* 0x0000000b04004986 */ /* 0x0005e2000c10110e */
[----:B------:R-:W-:Y:S01]  /*eef0*/  LEA.HI.X.SX32 R3, R3, R40, 0x1, P6 ;  /* 0x0000002803037211 */ /* 0x000fe200030f0eff */
[----:B------:R-:W-:Y:S01]  /*ef00*/  ULDC UR4, c[0x0][0x22c] ;  /* 0x00008b0000047ab9 */ /* 0x000fe20000000800 */
[----:B------:R-:W-:Y:S01]  /*ef10*/  PRMT R27, R27, 0x7773, RZ ;  /* 0x000077731b1b7816 */ /* 0x000fe200000000ff */
[----:B------:R-:W1:Y:S01]  /*ef20*/  LDC R14, c[0x0][0x248] ;  /* 0x00009200ff0e7b82 */ /* 0x000e620000000800 */
[----:B------:R-:W-:Y:S01]  /*ef30*/  ISETP.LT.AND P2, PT, R152, UR4, !P0 ;  /* 0x0000000498007c0c */ /* 0x000fe2000c741270 */
[----:B------:R-:W-:Y:S01]  /*ef40*/  ULDC UR4, c[0x0][0x22c] ;  /* 0x00008b0000047ab9 */ /* 0x000fe20000000800 */
[----:B--2---:R-:W-:Y:S01]  /*ef50*/  IADD3 R4, P6, R9, R38, RZ ;  /* 0x0000002609047210 */ /* 0x004fe20007fde0ff */
[----:B---3--:R-:W-:-:S04]  /*ef60*/  IMAD R11, R16, 0x2, R9 ;  /* 0x00000002100b7824 */ /* 0x008fc800078e0209 */
[----:B------:R2:W-:Y:S01]  /*ef70*/  @P5 STG.E.U8 desc[UR14][R6.64], R27 ;  /* 0x0000001b06005986 */ /* 0x0005e2000c10110e */
[----:B------:R-:W-:Y:S01]  /*ef80*/  ISETP.LT.AND P3, PT, R153, UR4, !P0 ;  /* 0x0000000499007c0c */ /* 0x000fe2000c761270 */
[----:B------:R-:W-:Y:S01]  /*ef90*/  ULDC UR4, c[0x0][0x22c] ;  /* 0x00008b0000047ab9 */ /* 0x000fe20000000800 */
[----:B------:R-:W-:Y:S01]  /*efa0*/  LEA.HI.X.SX32 R5, R9, R40, 0x1, P6 ;  /* 0x0000002809057211 */ /* 0x000fe200030f0eff */
[----:B----4-:R-:W-:Y:S01]  /*efb0*/  IMAD R9, R8, 0x2, R11 ;  /* 0x0000000208097824 */ /* 0x010fe200078e020b */
[----:B------:R-:W-:Y:S01]  /*efc0*/  PRMT R13, R28, 0x7770, RZ ;  /* 0x000077701c0d7816 */ /* 0x000fe200000000ff */
[----:B------:R-:W3:Y:S01]  /*efd0*/  LDC R8, c[0x0][0x248] ;  /* 0x00009200ff087b82 */ /* 0x000ee20000000800 */
[----:B--2---:R-:W-:Y:S02]  /*efe0*/  IADD3 R6, P6, R11, R38, RZ ;  /* 0x000000260b067210 */ /* 0x004fe40007fde0ff */
[----:B------:R-:W-:-:S05]  /*eff0*/  PRMT R15, R29, 0x7770, RZ ;  /* 0x000077701d0f7816 */ /* 0x000fca00000000ff */
[----:B------:R-:W2:Y:S01]  /*f000*/  LDC R16, c[0x0][0x248] ;  /* 0x00009200ff107b82 */ /* 0x000ea20000000800 */
[----:B------:R-:W-:Y:S01]  /*f010*/  LEA.HI.X.SX32 R7, R11, R40, 0x1, P6 ;  /* 0x000000280b077211 */ /* 0x000fe200030f0eff */
[----:B0-----:R-:W-:Y:S01]  /*f020*/  IMAD R11, R10, 0x2, R9 ;  /* 0x000000020a0b7824 */ /* 0x001fe200078e0209 */
[----:B------:R0:W-:Y:S05]  /*f030*/  @P2 STG.E.U8 desc[UR14][R2.64], R13 ;  /* 0x0000000d02002986 */ /* 0x0001ea000c10110e */
[----:B------:R-:W4:Y:S01]  /*f040*/  LDC R10, c[0x0][0x248] ;  /* 0x00009200ff0a7b82 */ /* 0x000f220000000800 */
[----:B------:R-:W-:Y:S01]  /*f050*/  ISETP.LT.AND P4, PT, R154, UR4, !P0 ;  /* 0x000000049a007c0c */ /* 0x000fe2000c781270 */
[----:B------:R1:W-:Y:S01]  /*f060*/  @P3 STG.E.U8 desc[UR14][R4.64], R15 ;  /* 0x0000000f04003986 */ /* 0x0003e2000c10110e */
[----:B------:R-:W-:Y:S01]  /*f070*/  ULDC UR4, c[0x0][0x22c] ;  /* 0x00008b0000047ab9 */ /* 0x000fe20000000800 */
[----:B0-----:R-:W-:-:S04]  /*f080*/  IADD3 R2, P6, R9, R38, RZ ;  /* 0x0000002609027210 */ /* 0x001fc80007fde0ff */
[----:B------:R-:W-:Y:S01]  /*f090*/  LEA.HI.X.SX32 R3, R9, R40, 0x1, P6 ;  /* 0x0000002809037211 */ /* 0x000fe200030f0eff */
[----:B-1----:R-:W-:Y:S01]  /*f0a0*/  IMAD R9, R12, 0x2, R11 ;  /* 0x000000020c097824 */ /* 0x002fe200078e020b */
[C---:B------:R-:W-:Y:S01]  /*f0b0*/  IADD3 R4, P6, R11.reuse, R38, RZ ;  /* 0x000000260b047210 */ /* 0x040fe20007fde0ff */
[----:B------:R-:W0:Y:S01]  /*f0c0*/  LDC R12, c[0x0][0x248] ;  /* 0x00009200ff0c7b82 */ /* 0x000e220000000800 */
[----:B------:R-:W-:Y:S02]  /*f0d0*/  PRMT R13, R30, 0x7770, RZ ;  /* 0x000077701e0d7816 */ /* 0x000fe400000000ff */
[----:B------:R-:W-:Y:S01]  /*f0e0*/  LEA.HI.X.SX32 R5, R11, R40, 0x1, P6 ;  /* 0x000000280b057211 */ /* 0x000fe200030f0eff */
[----:B---3--:R-:W-:Y:S01]  /*f0f0*/  IMAD R11, R8, 0x2, R9 ;  /* 0x00000002080b7824 */ /* 0x008fe200078e0209 */
[----:B------:R-:W-:Y:S01]  /*f100*/  ISETP.LT.AND P5, PT, R155, UR4, !P0 ;  /* 0x000000049b007c0c */ /* 0x000fe2000c7a1270 */
[----:B------:R-:W-:Y:S02]  /*f110*/  ULDC UR4, c[0x0][0x22c] ;  /* 0x00008b0000047ab9 */ /* 0x000fe40000000800 */
[----:B------:R-:W1:Y:S01]  /*f120*/  LDC R8, c[0x0][0x248] ;  /* 0x00009200ff087b82 */ /* 0x000e620000000800 */
[----:B------:R3:W-:Y:S01]  /*f130*/  @P4 STG.E.U8 desc[UR14][R6.64], R13 ;  /* 0x0000000d06004986 */ /* 0x0007e2000c10110e */
[----:B------:R-:W-:Y:S01]  /*f140*/  ISETP.LT.AND P2, PT, R156, UR4, !P0 ;  /* 0x000000049c007c0c */ /* 0x000fe2000c741270 */
[----:B------:R-:W-:Y:S01]  /*f150*/  ULDC UR4, c[0x0][0x22c] ;  /* 0x00008b0000047ab9 */ /* 0x000fe20000000800 */
[----:B------:R-:W-:-:S02]  /*f160*/  PRMT R15, R31, 0x7770, RZ ;  /* 0x000077701f0f7816 */ /* 0x000fc400000000ff */
[----:B------:R-:W-:Y:S01]  /*f170*/  ISETP.LT.AND P3, PT, R157, UR4, !P0 ;  /* 0x000000049d007c0c */ /* 0x000fe2000c761270 */
[----:B------:R-:W-:Y:S01]  /*f180*/  ULDC UR4, c[0x0][0x22c] ;  /* 0x00008b0000047ab9 */ /* 0x000fe20000000800 */
[----:B---3--:R-:W-:-:S04]  /*f190*/  IADD3 R6, P6, R9, R38, RZ ;  /* 0x0000002609067210 */ /* 0x008fc80007fde0ff */
[----:B------:R-:W-:Y:S01]  /*f1a0*/  LEA.HI.X.SX32 R7, R9, R40, 0x1, P6 ;  /* 0x0000002809077211 */ /* 0x000fe200030f0eff */
[----:B----4-:R-:W-:Y:S02]  /*f1b0*/  IMAD R9, R10, 0x2, R11 ;  /* 0x000000020a097824 */ /* 0x010fe400078e020b */
[----:B------:R-:W3:Y:S01]  /*f1c0*/  LDC R10, c[0x0][0x248] ;  /* 0x00009200ff0a7b82 */ /* 0x000ee20000000800 */
[----:B------:R4:W-:Y:S01]  /*f1d0*/  @P5 STG.E.U8 desc[UR14][R2.64], R15 ;  /* 0x0000000f02005986 */ /* 0x0009e2000c10110e */
[----:B------:R-:W-:Y:S02]  /*f1e0*/  PRMT R13, R28, 0x7771, RZ ;  /* 0x000077711c0d7816 */ /* 0x000fe400000000ff */
[----:B------:R-:W-:Y:S01]  /*f1f0*/  ISETP.LT.AND P4, PT, R158, UR4, !P0 ;  /* 0x000000049e007c0c */ /* 0x000fe2000c781270 */
[----:B------:R-:W-:Y:S02]  /*f200*/  ULDC UR4, c[0x0][0x22c] ;  /* 0x00008b0000047ab9 */ /* 0x000fe40000000800 */
[----:B------:R2:W-:Y:S01]  /*f210*/  @P2 STG.E.U8 desc[UR14][R4.64], R13 ;  /* 0x0000000d04002986 */ /* 0x0005e2000c10110e */
[----:B----4-:R-:W-:-:S02]  /*f220*/  IADD3 R2, P6, R11, R38, RZ ;  /* 0x000000260b027210 */ /* 0x010fc40007fde0ff */
[----:B------:R-:W-:Y:S02]  /*f230*/  PRMT R15, R29, 0x7771, RZ ;  /* 0x000077711d0f7816 */ /* 0x000fe400000000ff */
[----:B------:R-:W-:Y:S01]  /*f240*/  LEA.HI.X.SX32 R3, R11, R40, 0x1, P6 ;  /* 0x000000280b037211 */ /* 0x000fe200030f0eff */
[----:B0-----:R-:W-:Y:S01]  /*f250*/  IMAD R11, R12, 0x2, R9 ;  /* 0x000000020c0b7824 */ /* 0x001fe200078e0209 */
[C---:B--2---:R-:W-:Y:S01]  /*f260*/  IADD3 R4, P6, R9.reuse, R38, RZ ;  /* 0x0000002609047210 */ /* 0x044fe20007fde0ff */
[----:B------:R-:W0:Y:S01]  /*f270*/  LDC R12, c[0x0][0x248] ;  /* 0x00009200ff0c7b82 */ /* 0x000e220000000800 */
[----:B------:R2:W-:Y:S01]  /*f280*/  @P3 STG.E.U8 desc[UR14][R6.64], R15 ;  /* 0x0000000f06003986 */ /* 0x0005e2000c10110e */
[----:B------:R-:W-:Y:S02]  /*f290*/  PRMT R13, R30, 0x7771, RZ ;  /* 0x000077711e0d7816 */ /* 0x000fe400000000ff */
[----:B------:R-:W-:Y:S01]  /*f2a0*/  LEA.HI.X.SX32 R5, R9, R40, 0x1, P6 ;  /* 0x0000002809057211 */ /* 0x000fe200030f0eff */
[----:B-1----:R-:W-:-:S02]  /*f2b0*/  IMAD R9, R8, 0x2, R11 ;  /* 0x0000000208097824 */ /* 0x002fc400078e020b */
[----:B------:R1:W-:Y:S01]  /*f2c0*/  @P4 STG.E.U8 desc[UR14][R2.64], R13 ;  /* 0x0000000d02004986 */ /* 0x0003e2000c10110e */
[----:B------:R-:W-:Y:S01]  /*f2d0*/  ISETP.LT.AND P5, PT, R159, UR4, !P0 ;  /* 0x000000049f007c0c */ /* 0x000fe2000c7a1270 */
[----:B------:R-:W4:Y:S01]  /*f2e0*/  LDC R8, c[0x0][0x248] ;  /* 0x00009200ff087b82 */ /* 0x000f220000000800 */
[----:B------:R-:W-:Y:S01]  /*f2f0*/  ULDC UR4, c[0x0][0x22c] ;  /* 0x00008b0000047ab9 */ /* 0x000fe20000000800 */
[----:B--2---:R-:W-:-:S04]  /*f300*/  IADD3 R6, P6, R11, R38, RZ ;  /* 0x000000260b067210 */ /* 0x004fc80007fde0ff */
[----:B------:R-:W-:Y:S02]  /*f310*/  LEA.HI.X.SX32 R7, R11, R40, 0x1, P6 ;  /* 0x000000280b077211 */ /* 0x000fe400030f0eff */
[C---:B-1----:R-:W-:Y:S02]  /*f320*/  IADD3 R2, P6, R9.reuse, R38, RZ ;  /* 0x0000002609027210 */ /* 0x042fe40007fde0ff */
[----:B------:R-:W-:Y:S01]  /*f330*/  ISETP.LT.AND P2, PT, R160, UR4, !P0 ;  /* 0x00000004a0007c0c */ /* 0x000fe2000c741270 */
[----:B------:R-:W-:Y:S01]  /*f340*/  ULDC UR4, c[0x0][0x22c] ;  /* 0x00008b0000047ab9 */ /* 0x000fe20000000800 */
[----:B------:R-:W-:Y:S01]  /*f350*/  LEA.HI.X.SX32 R3, R9, R40, 0x1, P6 ;  /* 0x0000002809037211 */ /* 0x000fe200030f0eff */
[----:B---3--:R-:W-:Y:S02]  /*f360*/  IMAD R9, R10, 0x2, R9 ;  /* 0x000000020a097824 */ /* 0x008fe400078e0209 */
[----:B------:R-:W1:Y:S01]  /*f370*/  LDC R10, c[0x0][0x248] ;  /* 0x00009200ff0a7b82 */ /* 0x000e620000000800 */
[----:B------:R-:W-:Y:S01]  /*f380*/  PRMT R15, R31, 0x7771, RZ ;  /* 0x000077711f0f7816 */ /* 0x000fe200000000ff */
[----:B0-----:R-:W-:Y:S01]  /*f390*/  IMAD R11, R12, 0x2, R9 ;  /* 0x000000020c0b7824 */ /* 0x001fe200078e0209 */
[----:B------:R-:W-:-:S03]  /*f3a0*/  PRMT R13, R28, 0x7772, RZ ;  /* 0x000077721c0d7816 */ /* 0x000fc600000000ff */
[----:B------:R0:W-:Y:S02]  /*f3b0*/  @P5 STG.E.U8 desc[UR14][R4.64], R15 ;  /* 0x0000000f04005986 */ /* 0x0001e4000c10110e */
[----:B------:R-:W2:Y:S01]  /*f3c0*/  LDC R12, c[0x0][0x248] ;  /* 0x00009200ff0c7b82 */ /* 0x000ea20000000800 */
[----:B------:R-:W-:Y:S01]  /*f3d0*/  ISETP.LT.AND P3, PT, R161, UR4, !P0 ;  /* 0x00000004a1007c0c */ /* 0x000fe2000c761270 */
[----:B------:R-:W-:Y:S01]  /*f3e0*/  ULDC UR4, c[0x0][0x22c] ;  /* 0x00008b0000047ab9 */ /* 0x000fe20000000800 */
[----:B------:R3:W-:Y:S01]  /*f3f0*/  @P2 STG.E.U8 desc[UR14][R6.64], R13 ;  /* 0x0000000d06002986 */ /* 0x0007e2000c10110e */
[----:B------:R-:W-:Y:S01]  /*f400*/  ISETP.LT.AND P4, PT, R162, UR4, !P0 ;  /* 0x00000004a2007c0c */ /* 0x000fe2000c781270 */
[----:B------:R-:W-:Y:S01]  /*f410*/  ULDC UR4, c[0x0][0x22c] ;  /* 0x00008b0000047ab9 */ /* 0x000fe20000000800 */
[----:B0-----:R-:W-:-:S04]  /*f420*/  IADD3 R4, P6, R9, R38, RZ ;  /* 0x0000002609047210 */ /* 0x001fc80007fde0ff */
[----:B------:R-:W-:Y:S02]  /*f430*/  LEA.HI.X.SX32 R5, R9, R40, 0x1, P6 ;  /* 0x0000002809057211 */ /* 0x000fe400030f0eff */
[----:B---3--:R-:W-:Y:S02]  /*f440*/  IADD3 R6, P6, R11, R38, RZ ;  /* 0x000000260b067210 */ /* 0x008fe40007fde0ff */
[----:B------:R-:W-:Y:S01]  /*f450*/  ISETP.LT.AND P5, PT, R163, UR4, !P0 ;  /* 0x00000004a3007c0c */ /* 0x000fe2000c7a1270 */
[----:B------:R-:W-:Y:S01]  /*f460*/  ULDC UR4, c[0x0][0x22c] ;  /* 0x00008b0000047ab9 */ /* 0x000fe20000000800 */
[----:B------:R-:W-:Y:S01]  /*f470*/  LEA.HI.X.SX32 R7, R11, R40, 0x1, P6 ;  /* 0x000000280b077211 */ /* 0x000fe200030f0eff */
[----:B----4-:R-:W-:Y:S02]  /*f480*/  IMAD R11, R8, 0x2, R11 ;  /* 0x00000002080b7824 */ /* 0x010fe400078e020b */
[----:B------:R-:W0:Y:S01]  /*f490*/  LDC R8, c[0x0][0x248] ;  /* 0x00009200ff087b82 */ /* 0x000e220000000800 */
[----:B------:R-:W-:Y:S01]  /*f4a0*/  PRMT R17, R29, 0x7772, RZ ;  /* 0x000077721d117816 */ /* 0x000fe200000000ff */
[----:B-1----:R-:W-:Y:S01]  /*f4b0*/  IMAD R9, R10, 0x2, R11 ;  /* 0x000000020a097824 */ /* 0x002fe200078e020b */
[----:B------:R-:W-:-:S02]  /*f4c0*/  PRMT R15, R30, 0x7772, RZ ;  /* 0x000077721e0f7816 */ /* 0x000fc400000000ff */
[----:B------:R-:W-:Y:S01]  /*f4d0*/  PRMT R13, R31, 0x7772, RZ ;  /* 0x000077721f0d7816 */ /* 0x000fe200000000ff */
[----:B------:R1:W-:Y:S01]  /*f4e0*/  @P3 STG.E.U8 desc[UR14][R2.64], R17 ;  /* 0x0000001102003986 */ /* 0x0003e2000c10110e */
[----:B------:R-:W-:Y:S01]  /*f4f0*/  ISETP.LT.AND P2, PT, R164, UR4, !P0 ;  /* 0x00000004a4007c0c */ /* 0x000fe2000c741270 */
[----:B------:R-:W-:Y:S01]  /*f500*/  ULDC UR4, c[0x0][0x22c] ;  /* 0x00008b0000047ab9 */ /* 0x000fe20000000800 */
[----:B------:R-:W3:Y:S01]  /*f510*/  LDC R10, c[0x0][0x248] ;  /* 0x00009200ff0a7b82 */ /* 0x000ee20000000800 */
[----:B------:R4:W-:Y:S01]  /*f520*/  @P4 STG.E.U8 desc[UR14][R4.64], R15 ;  /* 0x0000000f04004986 */ /* 0x0009e2000c10110e */
[----:B------:R-:W-:Y:S01]  /*f530*/  ISETP.LT.AND P3, PT, R165, UR4, !P0 ;  /* 0x00000004a5007c0c */ /* 0x000fe2000c761270 */
[----:B------:R-:W-:Y:S02]  /*f540*/  ULDC UR4, c[0x0][0x22c] ;  /* 0x00008b0000047ab9 */ /* 0x000fe40000000800 */
[----:B------:R2:W-:Y:S01]  /*f550*/  @P5 STG.E.U8 desc[UR14][R6.64], R13 ;  /* 0x0000000d06005986 */ /* 0x0005e2000c10110e */
[----:B-1----:R-:W-:-:S02]  /*f560*/  IADD3 R2, P5, R11, R38, RZ ;  /* 0x000000260b027210 */ /* 0x002fc40007fbe0ff */
[----:B----4-:R-:W-:-:S04]  /*f570*/  IADD3 R4, P6, R9, R38, RZ ;  /* 0x0000002609047210 */ /* 0x010fc80007fde0ff */
[-C--:B------:R-:W-:Y:S01]  /*f580*/  LEA.HI.X.SX32 R5, R9, R40.reuse, 0x1, P6 ;  /* 0x0000002809057211 */ /* 0x080fe200030f0eff */
[----:B--2---:R-:W-:Y:S01]  /*f590*/  IMAD R9, R12, 0x2, R9 ;  /* 0x000000020c097824 */ /* 0x004fe200078e0209 */
[----:B------:R-:W-:Y:S01]  /*f5a0*/  LEA.HI.X.SX32 R3, R11, R40, 0x1, P5 ;  /* 0x000000280b037211 */ /* 0x000fe200028f0eff */
[----:B------:R-:W1:Y:S01]  /*f5b0*/  LDC R12, c[0x0][0x248] ;  /* 0x00009200ff0c7b82 */ /* 0x000e620000000800 */
[----:B------:R-:W-:Y:S02]  /*f5c0*/  PRMT R11, R28, 0x7773, RZ ;  /* 0x000077731c0b7816 */ /* 0x000fe400000000ff */
[----:B------:R-:W-:Y:S02]  /*f5d0*/  PRMT R29, R29, 0x7773, RZ ;  /* 0x000077731d1d7816 */ /* 0x000fe400000000ff */
[----:B------:R-:W-:Y:S01]  /*f5e0*/  ISETP.LT.AND P4, PT, R166, UR4, !P0 ;  /* 0x00000004a6007c0c */ /* 0x000fe2000c781270 */
[----:B------:R0:W-:Y:S01]  /*f5f0*/  @P2 STG.E.U8 desc[UR14][R2.64], R11 ;  /* 0x0000000b02002986 */ /* 0x0001e2000c10110e */
[----:B------:R-:W-:-:S03]  /*f600*/  ULDC UR4, c[0x0][0x22c] ;  /* 0x00008b0000047ab9 */ /* 0x000fc60000000800 */
[----:B------:R2:W-:Y:S01]  /*f610*/  @P3 STG.E.U8 desc[UR14][R4.64], R29 ;  /* 0x0000001d04003986 */ /* 0x0005e2000c10110e */
[----:B------:R-:W-:Y:S02]  /*f620*/  IADD3 R6, P3, R9, R38, RZ ;  /* 0x0000002609067210 */ /* 0x000fe40007f7e0ff */
[----:B------:R-:W-:Y:S01]  /*f630*/  ISETP.LT.AND P5, PT, R167, UR4, !P0 ;  /* 0x00000004a7007c0c */ /* 0x000fe2000c7a1270 */
[----:B------:R-:W-:Y:S01]  /*f640*/  ULDC UR4, c[0x0][0x22c] ;  /* 0x00008b0000047ab9 */ /* 0x000fe20000000800 */
[----:B0-----:R-:W-:Y:S02]  /*f650*/  IMAD R3, R8, 0x2, R9 ;  /* 0x0000000208037824 */ /* 0x001fe400078e0209 */
[----:B------:R-:W0:Y:S01]  /*f660*/  LDC R8, c[0x0][0x248] ;  /* 0x00009200ff087b82 */ /* 0x000e220000000800 */
[----:B------:R-:W-:Y:S02]  /*f670*/  PRMT R13, R30, 0x7773, RZ ;  /* 0x000077731e0d7816 */ /* 0x000fe400000000ff */
[----:B------:R-:W-:Y:S01]  /*f680*/  LEA.HI.X.SX32 R7, R9, R40, 0x1, P3 ;  /* 0x0000002809077211 */ /* 0x000fe200018f0eff */
[----:B------:R-:W-:Y:S01]  /*f690*/  IMAD R9, R14, 0x2, R3 ;  /* 0x000000020e097824 */ /* 0x000fe200078e0203 */
[----:B------:R-:W-:-:S02]  /*f6a0*/  IADD3 R2, P3, R3, R38, RZ ;  /* 0x0000002603027210 */ /* 0x000fc40007f7e0ff */
[----:B------:R-:W-:Y:S01]  /*f6b0*/  PRMT R31, R31, 0x7773, RZ ;  /* 0x000077731f1f7816 */ /* 0x000fe200000000ff */
[----:B------:R4:W-:Y:S01]  /*f6c0*/  @P4 STG.E.U8 desc[UR14][R6.64], R13 ;  /* 0x0000000d06004986 */ /* 0x0009e2000c10110e */
[----:B------:R-:W-:Y:S01]  /*f6d0*/  LEA.HI.X.SX32 R3, R3, R40, 0x1, P3 ;  /* 0x0000002803037211 */ /* 0x000fe200018f0eff */
[----:B---3--:R-:W-:Y:S01]  /*f6e0*/  IMAD R11, R10, 0x2, R9 ;  /* 0x000000020a0b7824 */ /* 0x008fe200078e0209 */
[C---:B--2---:R-:W-:Y:S01]  /*f6f0*/  IADD3 R4, P4, R9.reuse, R38, RZ ;  /* 0x0000002609047210 */ /* 0x044fe20007f9e0ff */
[----:B------:R-:W2:Y:S02]  /*f700*/  LDC R10, c[0x0][0x248] ;  /* 0x00009200ff0a7b82 */ /* 0x000ea40000000800 */
[----:B------:R3:W-:Y:S01]  /*f710*/  @P5 STG.E.U8 desc[UR14][R2.64], R31 ;  /* 0x0000001f02005986 */ /* 0x0007e2000c10110e */
[----:B------:R-:W-:Y:S01]  /*f720*/  LEA.HI.X.SX32 R5, R9, R40, 0x1, P4 ;  /* 0x0000002809057211 */ /* 0x000fe200020f0eff */
[----:B-1----:R-:W-:Y:S01]  /*f730*/  IMAD R9, R12, 0x2, R11 ;  /* 0x000000020c097824 */ /* 0x002fe200078e020b */
[----:B----4-:R-:W-:-:S03]  /*f740*/  IADD3 R6, P5, R11, R38, RZ ;  /* 0x000000260b067210 */ /* 0x010fc60007fbe0ff */
[----:B------:R-:W1:Y:S01]  /*f750*/  LDC R12, c[0x0][0x248] ;  /* 0x00009200ff0c7b82 */ /* 0x000e620000000800 */
[----:B------:R-:W-:Y:S02]  /*f760*/  LEA.HI.X.SX32 R7, R11, R40, 0x1, P5 ;  /* 0x000000280b077211 */ /* 0x000fe400028f0eff */
[C---:B---3--:R-:W-:Y:S02]  /*f770*/  IADD3 R2, P5, R9.reuse, R38, RZ ;  /* 0x0000002609027210 */ /* 0x048fe40007fbe0ff */
[----:B------:R-:W-:Y:S01]  /*f780*/  ISETP.LT.AND P2, PT, R168, UR4, !P0 ;  /* 0x00000004a8007c0c */ /* 0x000fe2000c741270 */
[----:B------:R-:W-:Y:S01]  /*f790*/  ULDC UR4, c[0x0][0x22c] ;  /* 0x00008b0000047ab9 */ /* 0x000fe20000000800 */
[----:B------:R-:W-:Y:S01]  /*f7a0*/  LEA.HI.X.SX32 R3, R9, R40, 0x1, P5 ;  /* 0x0000002809037211 */ /* 0x000fe200028f0eff */
[----:B0-----:R-:W-:Y:S01]  /*f7b0*/  IMAD R9, R8, 0x2, R9 ;  /* 0x0000000208097824 */ /* 0x001fe200078e0209 */
[----:B------:R-:W-:Y:S01]  /*f7c0*/  ISETP.LT.AND P6, PT, R169, UR4, !P0 ;  /* 0x00000004a9007c0c */ /* 0x000fe2000c7c1270 */
[----:B------:R-:W0:Y:S01]  /*f7d0*/  LDC R8, c[0x0][0x248] ;  /* 0x00009200ff087b82 */ /* 0x000e220000000800 */
[----:B------:R-:W-:-:S02]  /*f7e0*/  ULDC UR4, c[0x0][0x22c] ;  /* 0x00008b0000047ab9 */ /* 0x000fc40000000800 */
[----:B------:R-:W-:Y:S01]  /*f7f0*/  ISETP.LT.AND P3, PT, R170, UR4, !P0 ;  /* 0x00000004aa007c0c */ /* 0x000fe2000c761270 */
[----:B------:R-:W-:Y:S01]  /*f800*/  ULDC UR4, c[0x0][0x22c] ;  /* 0x00008b0000047ab9 */ /* 0x000fe20000000800 */
[----:B------:R-:W-:Y:S02]  /*f810*/  PRMT R15, R188, 0x7770, RZ ;  /* 0x00007770bc0f7816 */ /* 0x000fe400000000ff */
[----:B------:R-:W-:Y:S01]  /*f820*/  PRMT R11, R189, 0x7770, RZ ;  /* 0x00007770bd0b7816 */ /* 0x000fe200000000ff */
[----:B------:R-:W3:Y:S01]  /*f830*/  LDC R14, c[0x0][0x248] ;  /* 0x00009200ff0e7b82 */ /* 0x000ee20000000800 */
[----:B------:R-:W-:Y:S01]  /*f840*/  ISETP.LT.AND P4, PT, R171, UR4, !P0 ;  /* 0x00000004ab007c0c */ /* 0x000fe2000c781270 */
[----:B------:R4:W-:Y:S01]  /*f850*/  @P2 STG.E.U8 desc[UR14][R4.64], R15 ;  /* 0x0000000f04002986 */ /* 0x0009e2000c10110e */
[----:B------:R-:W-:Y:S01]  /*f860*/  PRMT R13, R190, 0x7770, RZ ;  /* 0x00007770be0d7816 */ /* 0x000fe200000000ff */
[----:B------:R-:W-:Y:S02]  /*f870*/  ULDC UR4, c[0x0][0x22c] ;  /* 0x00008b0000047ab9 */ /* 0x000fe40000000800 */
[----:B------:R2:W-:Y:S01]  /*f880*/  @P6 STG.E.U8 desc[UR14][R6.64], R11 ;  /* 0x0000000b06006986 */ /* 0x0005e2000c10110e */
[----:B------:R-:W-:Y:S01]  /*f890*/  ISETP.LT.AND P2, PT, R172, UR4, !P0 ;  /* 0x00000004ac007c0c */ /* 0x000fe2000c741270 */
[----:B------:R-:W-:-:S02]  /*f8a0*/  ULDC UR4, c[0x0][0x22c] ;  /* 0x00008b0000047ab9 */ /* 0x000fc40000000800 */
[----:B------:R1:W-:Y:S01]  /*f8b0*/  @P3 STG.E.U8 desc[UR14][R2.64], R13 ;  /* 0x0000000d02003986 */ /* 0x0003e2000c10110e */
[-C--:B----4-:R-:W-:Y:S01]  /*f8c0*/  IADD3 R4, P3, R9, R38.reuse, RZ ;  /* 0x0000002609047210 */ /* 0x090fe20007f7e0ff */
[----:B--2---:R-:W-:Y:S02]  /*f8d0*/  IMAD R7, R10, 0x2, R9 ;  /* 0x000000020a077824 */ /* 0x004fe400078e0209 */
[----:B------:R-:W2:Y:S02]  /*f8e0*/  LDC R10, c[0x0][0x248] ;  /* 0x00009200ff0a7b82 */ /* 0x000ea40000000800 */
[----:B-1----:R-:W-:Y:S01]  /*f8f0*/  IMAD R3, R12, 0x2, R7 ;  /* 0x000000020c037824 */ /* 0x002fe200078e0207 */
[----:B------:R-:W-:Y:S02]  /*f900*/  IADD3 R6, P6, R7, R38, RZ ;  /* 0x0000002607067210 */ /* 0x000fe40007fde0ff */
[-C--:B------:R-:W-:Y:S01]  /*f910*/  LEA.HI.X.SX32 R5, R9, R40.reuse, 0x1, P3 ;  /* 0x0000002809057211 */ /* 0x080fe200018f0eff */
[----:B0-----:R-:W-:Y:S01]  /*f920*/  IMAD R9, R8, 0x2, R3 ;  /* 0x0000000208097824 */ /* 0x001fe200078e0203 */
[----:B------:R-:W-:Y:S01]  /*f930*/  PRMT R11, R191, 0x7770, RZ ;  /* 0x00007770bf0b7816 */ /* 0x000fe200000000ff */
[----:B------:R-:W0:Y:S01]  /*f940*/  LDC R8, c[0x0][0x248] ;  /* 0x00009200ff087b82 */ /* 0x000e220000000800 */
[----:B------:R-:W-:-:S02]  /*f950*/  LEA.HI.X.SX32 R7, R7, R40, 0x1, P6 ;  /* 0x0000002807077211 */ /* 0x000fc400030f0eff */
[----:B------:R-:W-:Y:S01]  /*f960*/  PRMT R15, R188, 0x7771, RZ ;  /* 0x00007771bc0f7816 */ /* 0x000fe200000000ff */
[----:B------:R1:W-:Y:S04]  /*f970*/  @P4 STG.E.U8 desc[UR14][R4.64], R11 ;  /* 0x0000000b04004986 */ /* 0x0003e8000c10110e */
[----:B------:R4:W-:Y:S01]  /*f980*/  @P2 STG.E.U8 desc[UR14][R6.64], R15 ;  /* 0x0000000f06002986 */ /* 0x0009e2000c10110e */
[----:B------:R-:W-:Y:S01]  /*f990*/  IADD3 R2, P2, R3, R38, RZ ;  /* 0x0000002603027210 */ /* 0x000fe20007f5e0ff */
[----:B------:R-:W0:Y:S01]  /*f9a0*/  LDC R12, c[0x0][0x248] ;  /* 0x00009200ff0c7b82 */ /* 0x000e220000000800 */
[----:B------:R-:W-:Y:S01]  /*f9b0*/  ISETP.LT.AND P5, PT, R173, UR4, !P0 ;  /* 0x00000004ad007c0c */ /* 0x000fe2000c7a1270 */
[----:B------:R-:W-:Y:S01]  /*f9c0*/  ULDC UR4, c[0x0][0x22c] ;  /* 0x00008b0000047ab9 */ /* 0x000fe20000000800 */
[----:B------:R-:W-:-:S02]  /*f9d0*/  LEA.HI.X.SX32 R3, R3, R40, 0x1, P2 ;  /* 0x0000002803037211 */ /* 0x000fc400010f0eff */
[C---:B-1----:R-:W-:Y:S01]  /*f9e0*/  IADD3 R4, P2, R9.reuse, R38, RZ ;  /* 0x0000002609047210 */ /* 0x042fe20007f5e0ff */
[----:B---3--:R-:W-:Y:S01]  /*f9f0*/  IMAD R11, R14, 0x2, R9 ;  /* 0x000000020e0b7824 */ /* 0x008fe200078e0209 */
[----:B------:R-:W-:Y:S01]  /*fa00*/  ISETP.LT.AND P3, PT, R174, UR4, !P0 ;  /* 0x00000004ae007c0c */ /* 0x000fe2000c761270 */
[----:B------:R-:W-:Y:S01]  /*fa10*/  ULDC UR4, c[0x0][0x22c] ;  /* 0x00008b0000047ab9 */ /* 0x000fe20000000800 */
[----:B------:R-:W-:Y:S01]  /*fa20*/  LEA.HI.X.SX32 R5, R9, R40, 0x1, P2 ;  /* 0x0000002809057211 */ /* 0x000fe200010f0eff */
[----:B------:R-:W1:Y:S01]  /*fa30*/  LDC R14, c[0x0][0x248] ;  /* 0x00009200ff0e7b82 */ /* 0x000e620000000800 */
[----:B------:R-:W-:Y:S01]  /*fa40*/  ISETP.LT.AND P4, PT, R175, UR4, !P0 ;  /* 0x00000004af007c0c */ /* 0x000fe2000c781270 */
[----:B------:R-:W-:Y:S01]  /*fa50*/  ULDC UR4, c[0x0][0x22c] ;  /* 0x00008b0000047ab9 */ /* 0x000fe20000000800 */
[----:B----4-:R-:W-:Y:S02]  /*fa60*/  IADD3 R6, P2, R11, R38, RZ ;  /* 0x000000260b067210 */ /* 0x010fe40007f5e0ff */
[----:B------:R-:W-:-:S02]  /*fa70*/  PRMT R17, R189, 0x7771, RZ ;  /* 0x00007771bd117816 */ /* 0x000fc400000000ff */
[----:B------:R-:W-:Y:S01]  /*fa80*/  LEA.HI.X.SX32 R7, R11, R40, 0x1, P2 ;  /* 0x000000280b077211 */ /* 0x000fe200010f0eff */
[----:B--2---:R-:W-:Y:S01]  /*fa90*/  IMAD R11, R10, 0x2, R11 ;  /* 0x000000020a0b7824 */ /* 0x004fe200078e020b */
[----:B------:R-:W-:Y:S01]  /*faa0*/  PRMT R13, R190, 0x7771, RZ ;  /* 0x00007771be0d7816 */ /* 0x000fe200000000ff */
[----:B------:R-:W2:Y:S01]  /*fab0*/  LDC R10, c[0x0][0x248] ;  /* 0x00009200ff0a7b82 */ /* 0x000ea20000000800 */
[----:B------:R-:W-:Y:S01]  /*fac0*/  PRMT R15, R191, 0x7771, RZ ;  /* 0x00007771bf0f7816 */ /* 0x000fe200000000ff */
[----:B0-----:R-:W-:Y:S01]  /*fad0*/  IMAD R9, R8, 0x2, R11 ;  /* 0x0000000208097824 */ /* 0x001fe200078e020b */
[----:B------:R-:W-:Y:S01]  /*fae0*/  ISETP.LT.AND P6, PT, R176, UR4, !P0 ;  /* 0x00000004b0007c0c */ /* 0x000fe2000c7c1270 */
[----:B------:R-:W-:Y:S01]  /*faf0*/  ULDC UR4, c[0x0][0x22c] ;  /* 0x00008b0000047ab9 */ /* 0x000fe20000000800 */
[----:B------:R0:W-:Y:S01]  /*fb00*/  @P5 STG.E.U8 desc[UR14][R2.64], R17 ;  /* 0x0000001102005986 */ /* 0x0001e2000c10110e */
[----:B------:R-:W-:Y:S01]  /*fb10*/  ISETP.LT.AND P5, PT, R177, UR4, !P0 ;  /* 0x00000004b1007c0c */ /* 0x000fe2000c7a1270 */
[----:B------:R-:W-:Y:S01]  /*fb20*/  ULDC UR4, c[0x0][0x22c] ;  /* 0x00008b0000047ab9 */ /* 0x000fe20000000800 */
[----:B------:R-:W3:Y:S01]  /*fb30*/  LDC R8, c[0x0][0x248] ;  /* 0x00009200ff087b82 */ /* 0x000ee20000000800 */
[----:B------:R4:W-:Y:S04]  /*fb40*/  @P3 STG.E.U8 desc[UR14][R4.64], R13 ;  /* 0x0000000d04003986 */ /* 0x0009e8000c10110e */
[----:B------:R1:W-:Y:S01]  /*fb50*/  @P4 STG.E.U8 desc[UR14][R6.64], R15 ;  /* 0x0000000f06004986 */ /* 0x0003e2000c10110e */
[----:B0-----:R-:W-:-:S02]  /*fb60*/  IADD3 R2, P3, R11, R38, RZ ;  /* 0x000000260b027210 */ /* 0x001fc40007f7e0ff */
[----:B----4-:R-:W-:Y:S02]  /*fb70*/  IADD3 R4, P4, R9, R38, RZ ;  /* 0x0000002609047210 */ /* 0x010fe40007f9e0ff */
[-C--:B------:R-:W-:Y:S02]  /*fb80*/  LEA.HI.X.SX32 R3, R11, R40.reuse, 0x1, P3 ;  /* 0x000000280b037211 */ /* 0x080fe400018f0eff */
[----:B------:R-:W-:Y:S01]  /*fb90*/  LEA.HI.X.SX32 R5, R9, R40, 0x1, P4 ;  /* 0x0000002809057211 */ /* 0x000fe200020f0eff */
[----:B------:R-:W-:Y:S01]  /*fba0*/  IMAD R9, R12, 0x2, R9 ;  /* 0x000000020c097824 */ /* 0x000fe200078e0209 */
[----:B------:R-:W-:Y:S01]  /*fbb0*/  PRMT R13, R188, 0x7772, RZ ;  /* 0x00007772bc0d7816 */ /* 0x000fe200000000ff */
[----:B------:R-:W0:Y:S01]  /*fbc0*/  LDC R12, c[0x0][0x248] ;  /* 0x00009200ff0c7b82 */ /* 0x000e220000000800 */
[----:B------:R-:W-:Y:S02]  /*fbd0*/  PRMT R11, R189, 0x7772, RZ ;  /* 0x00007772bd0b7816 */ /* 0x000fe400000000ff */
[----:B------:R-:W-:Y:S01]  /*fbe0*/  ISETP.LT.AND P2, PT, R178, UR4, !P0 ;  /* 0x00000004b2007c0c */ /* 0x000fe2000c741270 */
[----:B------:R-:W-:Y:S01]  /*fbf0*/  @P6 STG.E.U8 desc[UR14][R2.64], R13 ;  /* 0x0000000d02006986 */ /* 0x000fe2000c10110e */
[----:B------:R-:W-:-:S03]  /*fc00*/  ULDC UR4, c[0x0][0x22c] ;  /* 0x00008b0000047ab9 */ /* 0x000fc60000000800 */
[----:B------:R3:W-:Y:S01]  /*fc10*/  @P5 STG.E.U8 desc[UR14][R4.64], R11 ;  /* 0x0000000b04005986 */ /* 0x0007e2000c10110e */
[C---:B-1----:R-:W-:Y:S02]  /*fc20*/  IADD3 R6, P5, R9.reuse, R38, RZ ;  /* 0x0000002609067210 */ /* 0x042fe40007fbe0ff */
[----:B------:R-:W-:Y:S02]  /*fc30*/  PRMT R19, R190, 0x7772, RZ ;  /* 0x00007772be137816 */ /* 0x000fe400000000ff */
[----:B------:R-:W-:Y:S01]  /*fc40*/  LEA.HI.X.SX32 R7, R9, R40, 0x1, P5 ;  /* 0x0000002809077211 */ /* 0x000fe200028f0eff */
[----:B--2---:R-:W-:Y:S01]  /*fc50*/  IMAD R9, R10, 0x2, R9 ;  /* 0x000000020a097824 */ /* 0x004fe200078e0209 */
[----:B------:R-:W-:Y:S01]  /*fc60*/  ISETP.LT.AND P3, PT, R179, UR4, !P0 ;  /* 0x00000004b3007c0c */ /* 0x000fe2000c761270 */
[----:B------:R-:W-:Y:S02]  /*fc70*/  ULDC UR4, c[0x0][0x22c] ;  /* 0x00008b0000047ab9 */ /* 0x000fe40000000800 */
[----:B------:R1:W-:Y:S01]  /*fc80*/  @P2 STG.E.U8 desc[UR14][R6.64], R19 ;  /* 0x0000001306002986 */ /* 0x0003e2000c10110e */
[----:B---3--:R-:W-:Y:S01]  /*fc90*/  IMAD R5, R8, 0x2, R9 ;  /* 0x0000000208057824 */ /* 0x008fe200078e0209 */
[----:B------:R-:W-:-:S02]  /*fca0*/  IADD3 R2, P2, R9, R38, RZ ;  /* 0x0000002609027210 */ /* 0x000fc40007f5e0ff */
[----:B------:R-:W-:Y:S01]  /*fcb0*/  ISETP.LT.AND P4, PT, R180, UR4, !P0 ;  /* 0x00000004b4007c0c */ /* 0x000fe2000c781270 */
[----:B------:R-:W-:Y:S01]  /*fcc0*/  IMAD R11, R14, 0x2, R5 ;  /* 0x000000020e0b7824 */ /* 0x000fe200078e0205 */
[----:B------:R-:W-:Y:S01]  /*fcd0*/  ULDC UR4, c[0x0][0x22c] ;  /* 0x00008b0000047ab9 */ /* 0x000fe20000000800 */
[----:B------:R-:W-:Y:S02]  /*fce0*/  PRMT R13, R191, 0x7773, RZ ;  /* 0x00007773bf0d7816 */ /* 0x000fe400000000ff */
[----:B------:R-:W-:Y:S01]  /*fcf0*/  LEA.HI.X.SX32 R3, R9, R40, 0x1, P2 ;  /* 0x0000002809037211 */ /* 0x000fe200010f0eff */
[----:B0-----:R-:W-:Y:S01]  /*fd00*/  IMAD R9, R12, 0x2, R11 ;  /* 0x000000020c097824 */ /* 0x001fe200078e020b */
[----:B------:R-:W-:Y:S02]  /*fd10*/  PRMT R191, R191, 0x7772, RZ ;  /* 0x00007772bfbf7816 */ /* 0x000fe400000000ff */
[----:B------:R-:W-:Y:S02]  /*fd20*/  ISETP.LT.AND P5, PT, R183, UR4, !P0 ;  /* 0x00000004b7007c0c */ /* 0x000fe4000c7a1270 */
[----:B------:R-:W-:Y:S01]  /*fd30*/  ISETP.LT.AND P0, PT, R0, UR5, !P0 ;  /* 0x0000000500007c0c */ /* 0x000fe2000c701270 */
[----:B------:R0:W-:Y:S01]  /*fd40*/  @P3 STG.E.U8 desc[UR14][R2.64], R191 ;  /* 0x000000bf02003986 */ /* 0x0001e2000c10110e */
[----:B------:R-:W-:-:S02]  /*fd50*/  IADD3 R4, P6, R5, R38, RZ ;  /* 0x0000002605047210 */ /* 0x000fc40007fde0ff */
[-C--:B-1----:R-:W-:Y:S02]  /*fd60*/  IADD3 R6, P2, R11, R38.reuse, RZ ;  /* 0x000000260b067210 */ /* 0x082fe40007f5e0ff */
[----:B------:R-:W-:Y:S02]  /*fd70*/  IADD3 R8, P3, R9, R38, RZ ;  /* 0x0000002609087210 */ /* 0x000fe40007f7e0ff */
[----:B------:R-:W-:Y:S02]  /*fd80*/  PRMT R17, R188, 0x7773, RZ ;  /* 0x00007773bc117816 */ /* 0x000fe400000000ff */
[-C--:B------:R-:W-:Y:S02]  /*fd90*/  LEA.HI.X.SX32 R5, R5, R40.reuse, 0x1, P6 ;  /* 0x0000002805057211 */ /* 0x080fe400030f0eff */
[----:B------:R-:W-:Y:S01]  /*fda0*/  LEA.HI.X.SX32 R7, R11, R40, 0x1, P2 ;  /* 0x000000280b077211 */ /* 0x000fe200010f0eff */
[----:B------:R-:W-:Y:S01]  /*fdb0*/  IMAD R11, R16, 0x2, R9 ;  /* 0x00000002100b7824 */ /* 0x000fe200078e0209 */
[----:B------:R-:W-:-:S02]  /*fdc0*/  PRMT R189, R189, 0x7773, RZ ;  /* 0x00007773bdbd7816 */ /* 0x000fc400000000ff */
[----:B------:R-:W-:Y:S02]  /*fdd0*/  PRMT R15, R190, 0x7773, RZ ;  /* 0x00007773be0f7816 */ /* 0x000fe400000000ff */
[----:B------:R-:W-:Y:S01]  /*fde0*/  LEA.HI.X.SX32 R9, R9, R40, 0x1, P3 ;  /* 0x0000002809097211 */ /* 0x000fe200018f0eff */
[----:B------:R0:W-:Y:S01]  /*fdf0*/  @P4 STG.E.U8 desc[UR14][R4.64], R17 ;  /* 0x0000001104004986 */ /* 0x0001e2000c10110e */
[----:B------:R-:W-:-:S03]  /*fe00*/  IADD3 R38, P2, R11, R38, RZ ;  /* 0x000000260b267210 */ /* 0x000fc60007f5e0ff */
[----:B------:R0:W-:Y:S01]  /*fe10*/  @P5 STG.E.U8 desc[UR14][R6.64], R189 ;  /* 0x000000bd06005986 */ /* 0x0001e2000c10110e */
[----:B------:R-:W-:-:S03]  /*fe20*/  LEA.HI.X.SX32 R39, R11, R40, 0x1, P2 ;  /* 0x000000280b277211 */ /* 0x000fc600010f0eff */
[----:B------:R0:W-:Y:S01]  /*fe30*/  @P0 STG.E.U8 desc[UR14][R8.64], R15 ;  /* 0x0000000f08000986 */ /* 0x0001e2000c10110e */
[----:B------:R-:W-:Y:S05]  /*fe40*/  @!P1 EXIT ;  /* 0x000000000000994d */ /* 0x000fea0003800000 */
[----:B------:R-:W-:Y:S01]  /*fe50*/  STG.E.U8 desc[UR14][R38.64], R13 ;  /* 0x0000000d26007986 */ /* 0x000fe2000c10110e */
[----:B------:R-:W-:Y:S05]  /*fe60*/  EXIT ;  /* 0x000000000000794d */ /* 0x000fea0003800000 */
.L_x_3:
[----:B------:R-:W-:-:S00]  /*fe70*/  BRA `(.L_x_3) ;  /* 0xfffffffc00fc7947 */ /* 0x000fc0000383ffff */
[----:B------:R-:W-:-:S00]  /*fe80*/  NOP ;  /* 0x0000000000007918 */ /* 0x000fc00000000000 */
[----:B------:R-:W-:-:S00]  /*fe90*/  NOP ;  /* 0x0000000000007918 */ /* 0x000fc00000000000 */
[----:B------:R-:W-:-:S00]  /*fea0*/  NOP ;  /* 0x0000000000007918 */ /* 0x000fc00000000000 */
[----:B------:R-:W-:-:S00]  /*feb0*/  NOP ;  /* 0x0000000000007918 */ /* 0x000fc00000000000 */
[----:B------:R-:W-:-:S00]  /*fec0*/  NOP ;  /* 0x0000000000007918 */ /* 0x000fc00000000000 */
[----:B------:R-:W-:-:S00]  /*fed0*/  NOP ;  /* 0x0000000000007918 */ /* 0x000fc00000000000 */
[----:B------:R-:W-:-:S00]  /*fee0*/  NOP ;  /* 0x0000000000007918 */ /* 0x000fc00000000000 */
[----:B------:R-:W-:-:S00]  /*fef0*/  NOP ;  /* 0x0000000000007918 */ /* 0x000fc00000000000 */
.L_x_4:


//--------------------- .nv.shared.matmul_kernel  --------------------------
	.section	.nv.shared.matmul_kernel,"aw",@nobits
	.sectionflags	@""
	.align	16
	.zero		1024


//--------------------- .nv.shared.reserved.0     --------------------------
	.section	.nv.shared.reserved.0,"aw",@nobits
	.weak		__nv_reservedSMEM_offset_0_alias
	.size		__nv_reservedSMEM_offset_0_alias, 0, 0
	.other		__nv_reservedSMEM_offset_0_alias,@"STO_CUDA_RESERVED_SHARED STV_DEFAULT"
__nv_reservedSMEM_offset_0_alias:
	.zero		0


//--------------------- .nv.constant0.matmul_kernel --------------------------
	.section	.nv.constant0.matmul_kernel,"a",@progbits
	.sectionflags	@""
	.align	4
.nv.constant0.matmul_kernel:
	.zero		608


//--------------------- SYMBOLS --------------------------

	.type		.nv.reservedSmem.offset0,@object
	.size		.nv.reservedSmem.offset0,0x4
